	.target	sm_90a

	.elftype	@"ET_EXEC"


//--------------------- .note.nv.tkinfo           --------------------------
	.section	.note.nv.tkinfo,"",@"SHT_NOTE"
	.sectionflags	@"SHF_NOTE_NV_TKINFO"
	.tkinfo
        /*0018*/ 	.word	0x00000002
        /*0030*/ 	.string	""
        /*0030*/ 	.string	"ptxas"
        /*0030*/ 	.string	"Cuda compilation tools, release 13.0, V13.0.88"
        /*0030*/ 	.string	"Build cuda_13.0.r13.0/compiler.36424714_0"
        /*0030*/ 	.string	"-arch sm_90a -m 64 "



//--------------------- .note.nv.cuinfo           --------------------------
	.section	.note.nv.cuinfo,"",@"SHT_NOTE"
	.sectionflags	@"SHF_NOTE_NV_CUINFO"
        /*0018*/ 	.short	0x0002
        /*001a*/ 	.short	0x005a
        /*001c*/ 	.short	0x0082
	.zero		2


//--------------------- .nv.info                  --------------------------
	.section	.nv.info,"",@"SHT_CUDA_INFO"
	.align	4


	//----- nvinfo : EIATTR_REGCOUNT
	.align		4
        /*0000*/ 	.byte	0x04, 0x2f
        /*0002*/ 	.short	(.L_16 - .L_15)
	.align		4
.L_15:
        /*0004*/ 	.word	index@(_ZN7cutlass13device_kernelINS_4gemm6kernel13GemmUniversalIN4cute5tupleIJiiiiEEENS1_10collective13CollectiveMmaINS1_37MainloopSm90TmaGmmaWarpSpecializedFP8ILi10ENS5_IJNS4_1CILi1EEESB_SB_EEENS1_35KernelTmaWarpSpecializedCooperativeEEENS5_IJNSA_ILi256EEENSA_ILi64EEESG_EEENS_12float_e4m3_tENS5_IJlSB_lEEESI_SJ_NS4_8TiledMMAINS4_8MMA_AtomIJNS4_4SM904GMMA30MMA_64x64x32_F32E4M3E4M3_SS_TNILNSN_7ScaleInE1ELSP_1EEEEEENS4_6LayoutINS5_IJNSA_ILi2EEESB_SB_EEENS5_IJSB_NSA_ILi0EEESV_EEEEENS5_IJNS4_10UnderscoreESY_SY_EEEEENS4_13SM90_TMA_LOADENS4_14ComposedLayoutINS4_7SwizzleILi2ELi4ELi3EEENS4_18smem_ptr_flag_bitsILi8EEENSS_INS5_IJNSA_ILi8EEESG_EEENS5_IJSG_SB_EEEEEEEvNS4_8identityES11_S1B_vS1C_EENS_8epilogue10collective18CollectiveEpilogueINS1E_22Sm90TmaWarpSpecializedILi4ELi2ELi16ELb0ELb0EEEJSH_NS5_IJNSA_ILi128EEENSA_ILi32EEEEEESI_SJ_SI_SJ_NS1E_6fusion15FusionCallbacksIS1I_NS1M_13LinCombEltActINS1E_6thread4GELUESI_fSI_fLNS_15FloatRoundStyleE2EEESH_S1L_JEEES11_NS12_INS13_ILi1ELi4ELi3EEES16_NSS_INS5_IJS17_S1K_EEENS5_IJS1K_SB_EEEEEEENS4_39AutoVectorizingCopyWithAssumedAlignmentILi128EEENS4_14SM90_TMA_STOREES1Y_S20_NS4_9Copy_AtomIJNS4_17SM90_U32x4_STSM_NENS_6half_tEEEEvEEEvvEEEEvNT_6ParamsE)
        /*0008*/ 	.word	0x000000a8


	//----- nvinfo : EIATTR_FRAME_SIZE
	.align		4
.L_16:
        /*000c*/ 	.byte	0x04, 0x11
        /*000e*/ 	.short	(.L_18 - .L_17)
	.align		4
.L_17:
        /*0010*/ 	.word	index@(_ZN7cutlass13device_kernelINS_4gemm6kernel13GemmUniversalIN4cute5tupleIJiiiiEEENS1_10collective13CollectiveMmaINS1_37MainloopSm90TmaGmmaWarpSpecializedFP8ILi10ENS5_IJNS4_1CILi1EEESB_SB_EEENS1_35KernelTmaWarpSpecializedCooperativeEEENS5_IJNSA_ILi256EEENSA_ILi64EEESG_EEENS_12float_e4m3_tENS5_IJlSB_lEEESI_SJ_NS4_8TiledMMAINS4_8MMA_AtomIJNS4_4SM904GMMA30MMA_64x64x32_F32E4M3E4M3_SS_TNILNSN_7ScaleInE1ELSP_1EEEEEENS4_6LayoutINS5_IJNSA_ILi2EEESB_SB_EEENS5_IJSB_NSA_ILi0EEESV_EEEEENS5_IJNS4_10UnderscoreESY_SY_EEEEENS4_13SM90_TMA_LOADENS4_14ComposedLayoutINS4_7SwizzleILi2ELi4ELi3EEENS4_18smem_ptr_flag_bitsILi8EEENSS_INS5_IJNSA_ILi8EEESG_EEENS5_IJSG_SB_EEEEEEEvNS4_8identityES11_S1B_vS1C_EENS_8epilogue10collective18CollectiveEpilogueINS1E_22Sm90TmaWarpSpecializedILi4ELi2ELi16ELb0ELb0EEEJSH_NS5_IJNSA_ILi128EEENSA_ILi32EEEEEESI_SJ_SI_SJ_NS1E_6fusion15FusionCallbacksIS1I_NS1M_13LinCombEltActINS1E_6thread4GELUESI_fSI_fLNS_15FloatRoundStyleE2EEESH_S1L_JEEES11_NS12_INS13_ILi1ELi4ELi3EEES16_NSS_INS5_IJS17_S1K_EEENS5_IJS1K_SB_EEEEEEENS4_39AutoVectorizingCopyWithAssumedAlignmentILi128EEENS4_14SM90_TMA_STOREES1Y_S20_NS4_9Copy_AtomIJNS4_17SM90_U32x4_STSM_NENS_6half_tEEEEvEEEvvEEEEvNT_6ParamsE)
        /*0014*/ 	.word	0x00000000


	//----- nvinfo : EIATTR_MIN_STACK_SIZE
	.align		4
.L_18:
        /*0018*/ 	.byte	0x04, 0x12
        /*001a*/ 	.short	(.L_20 - .L_19)
	.align		4
.L_19:
        /*001c*/ 	.word	index@(_ZN7cutlass13device_kernelINS_4gemm6kernel13GemmUniversalIN4cute5tupleIJiiiiEEENS1_10collective13CollectiveMmaINS1_37MainloopSm90TmaGmmaWarpSpecializedFP8ILi10ENS5_IJNS4_1CILi1EEESB_SB_EEENS1_35KernelTmaWarpSpecializedCooperativeEEENS5_IJNSA_ILi256EEENSA_ILi64EEESG_EEENS_12float_e4m3_tENS5_IJlSB_lEEESI_SJ_NS4_8TiledMMAINS4_8MMA_AtomIJNS4_4SM904GMMA30MMA_64x64x32_F32E4M3E4M3_SS_TNILNSN_7ScaleInE1ELSP_1EEEEEENS4_6LayoutINS5_IJNSA_ILi2EEESB_SB_EEENS5_IJSB_NSA_ILi0EEESV_EEEEENS5_IJNS4_10UnderscoreESY_SY_EEEEENS4_13SM90_TMA_LOADENS4_14ComposedLayoutINS4_7SwizzleILi2ELi4ELi3EEENS4_18smem_ptr_flag_bitsILi8EEENSS_INS5_IJNSA_ILi8EEESG_EEENS5_IJSG_SB_EEEEEEEvNS4_8identityES11_S1B_vS1C_EENS_8epilogue10collective18CollectiveEpilogueINS1E_22Sm90TmaWarpSpecializedILi4ELi2ELi16ELb0ELb0EEEJSH_NS5_IJNSA_ILi128EEENSA_ILi32EEEEEESI_SJ_SI_SJ_NS1E_6fusion15FusionCallbacksIS1I_NS1M_13LinCombEltActINS1E_6thread4GELUESI_fSI_fLNS_15FloatRoundStyleE2EEESH_S1L_JEEES11_NS12_INS13_ILi1ELi4ELi3EEES16_NSS_INS5_IJS17_S1K_EEENS5_IJS1K_SB_EEEEEEENS4_39AutoVectorizingCopyWithAssumedAlignmentILi128EEENS4_14SM90_TMA_STOREES1Y_S20_NS4_9Copy_AtomIJNS4_17SM90_U32x4_STSM_NENS_6half_tEEEEvEEEvvEEEEvNT_6ParamsE)
        /*0020*/ 	.word	0x00000000
.L_20:


//--------------------- .nv.compat                --------------------------
	.section	.nv.compat,"",@"SHT_CUDA_COMPAT_INFO"
	.align	4
        /*0000*/ 	.byte	0x02, 0x09, 0x01, 0x00, 0x02, 0x02, 0x04, 0x00, 0x02, 0x05, 0x05, 0x00, 0x03, 0x07, 0x01, 0x01
        /*0010*/ 	.byte	0x02, 0x03, 0x01, 0x00, 0x02, 0x06, 0x01, 0x00, 0x04, 0x0b, 0x08, 0x00, 0x00, 0x00, 0x00, 0x00
        /*0020*/ 	.byte	0x00, 0x00, 0x00, 0x00


//--------------------- .nv.info._ZN7cutlass13device_kernelINS_4gemm6kernel13GemmUniversalIN4cute5tupleIJiiiiEEENS1_10collective13CollectiveMmaINS1_37MainloopSm90TmaGmmaWarpSpecializedFP8ILi10ENS5_IJNS4_1CILi1EEESB_SB_EEENS1_35KernelTmaWarpSpecializedCooperativeEEENS5_IJNSA_ILi256EEENSA_ILi64EEESG_EEENS_12float_e4m3_tENS5_IJlSB_lEEESI_SJ_NS4_8TiledMMAINS4_8MMA_AtomIJNS4_4SM904GMMA30MMA_64x64x32_F32E4M3E4M3_SS_TNILNSN_7ScaleInE1ELSP_1EEEEEENS4_6LayoutINS5_IJNSA_ILi2EEESB_SB_EEENS5_IJSB_NSA_ILi0EEESV_EEEEENS5_IJNS4_10UnderscoreESY_SY_EEEEENS4_13SM90_TMA_LOADENS4_14ComposedLayoutINS4_7SwizzleILi2ELi4ELi3EEENS4_18smem_ptr_flag_bitsILi8EEENSS_INS5_IJNSA_ILi8EEESG_EEENS5_IJSG_SB_EEEEEEEvNS4_8identityES11_S1B_vS1C_EENS_8epilogue10collective18CollectiveEpilogueINS1E_22Sm90TmaWarpSpecializedILi4ELi2ELi16ELb0ELb0EEEJSH_NS5_IJNSA_ILi128EEENSA_ILi32EEEEEESI_SJ_SI_SJ_NS1E_6fusion15FusionCallbacksIS1I_NS1M_13LinCombEltActINS1E_6thread4GELUESI_fSI_fLNS_15FloatRoundStyleE2EEESH_S1L_JEEES11_NS12_INS13_ILi1ELi4ELi3EEES16_NSS_INS5_IJS17_S1K_EEENS5_IJS1K_SB_EEEEEEENS4_39AutoVectorizingCopyWithAssumedAlignmentILi128EEENS4_14SM90_TMA_STOREES1Y_S20_NS4_9Copy_AtomIJNS4_17SM90_U32x4_STSM_NENS_6half_tEEEEvEEEvvEEEEvNT_6ParamsE --------------------------
	.section	.nv.info._ZN7cutlass13device_kernelINS_4gemm6kernel13GemmUniversalIN4cute5tupleIJiiiiEEENS1_10collective13CollectiveMmaINS1_37MainloopSm90TmaGmmaWarpSpecializedFP8ILi10ENS5_IJNS4_1CILi1EEESB_SB_EEENS1_35KernelTmaWarpSpecializedCooperativeEEENS5_IJNSA_ILi256EEENSA_ILi64EEESG_EEENS_12float_e4m3_tENS5_IJlSB_lEEESI_SJ_NS4_8TiledMMAINS4_8MMA_AtomIJNS4_4SM904GMMA30MMA_64x64x32_F32E4M3E4M3_SS_TNILNSN_7ScaleInE1ELSP_1EEEEEENS4_6LayoutINS5_IJNSA_ILi2EEESB_SB_EEENS5_IJSB_NSA_ILi0EEESV_EEEEENS5_IJNS4_10UnderscoreESY_SY_EEEEENS4_13SM90_TMA_LOADENS4_14ComposedLayoutINS4_7SwizzleILi2ELi4ELi3EEENS4_18smem_ptr_flag_bitsILi8EEENSS_INS5_IJNSA_ILi8EEESG_EEENS5_IJSG_SB_EEEEEEEvNS4_8identityES11_S1B_vS1C_EENS_8epilogue10collective18CollectiveEpilogueINS1E_22Sm90TmaWarpSpecializedILi4ELi2ELi16ELb0ELb0EEEJSH_NS5_IJNSA_ILi128EEENSA_ILi32EEEEEESI_SJ_SI_SJ_NS1E_6fusion15FusionCallbacksIS1I_NS1M_13LinCombEltActINS1E_6thread4GELUESI_fSI_fLNS_15FloatRoundStyleE2EEESH_S1L_JEEES11_NS12_INS13_ILi1ELi4ELi3EEES16_NSS_INS5_IJS17_S1K_EEENS5_IJS1K_SB_EEEEEEENS4_39AutoVectorizingCopyWithAssumedAlignmentILi128EEENS4_14SM90_TMA_STOREES1Y_S20_NS4_9Copy_AtomIJNS4_17SM90_U32x4_STSM_NENS_6half_tEEEEvEEEvvEEEEvNT_6ParamsE,"",@"SHT_CUDA_INFO"
	.sectionflags	@""
	.align	4


	//----- nvinfo : EIATTR_CUDA_API_VERSION
	.align		4
        /*0000*/ 	.byte	0x04, 0x37
        /*0002*/ 	.short	(.L_22 - .L_21)
.L_21:
        /*0004*/ 	.word	0x00000082


	//----- nvinfo : EIATTR_KPARAM_INFO
	.align		4
.L_22:
        /*0008*/ 	.byte	0x04, 0x17
        /*000a*/ 	.short	(.L_24 - .L_23)
.L_23:
        /*000c*/ 	.word	0x00000000
        /*0010*/ 	.short	0x0000
        /*0012*/ 	.short	0x0070
        /*0014*/ 	.byte	0x00, 0xf0, 0x01, 0x1c


	//----- nvinfo : EIATTR_SPARSE_MMA_MASK
	.align		4
.L_24:
        /*0018*/ 	.byte	0x03, 0x50
        /*001a*/ 	.short	0x0000


	//----- nvinfo : EIATTR_MAXREG_COUNT
	.align		4
        /*001c*/ 	.byte	0x03, 0x1b
        /*001e*/ 	.short	0x00a8


	//----- nvinfo : EIATTR_NUM_BARRIERS
	.align		4
        /*0020*/ 	.byte	0x02, 0x4c
        /*0022*/ 	.byte	0x02
	.zero		1


	//----- nvinfo : EIATTR_EXTERNS
	.align		4
        /*0024*/ 	.byte	0x04, 0x0f
        /*0026*/ 	.short	(.L_26 - .L_25)


	//   ....[0]....
	.align		4
.L_25:
        /*0028*/ 	.word	index@(__assertfail)


	//----- nvinfo : EIATTR_MERCURY_ISA_VERSION
	.align		4
.L_26:
        /*002c*/ 	.byte	0x03, 0x5f
        /*002e*/ 	.short	0x0101


	//----- nvinfo : EIATTR_INT_WARP_WIDE_INSTR_OFFSETS
	.align		4
        /*0030*/ 	.byte	0x04, 0x31
        /*0032*/ 	.short	(.L_28 - .L_27)


	//   ....[0]....
.L_27:
        /*0034*/ 	.word	0x000009a0


	//   ....[1]....
        /*0038*/ 	.word	0x000009b0


	//   ....[2]....
        /*003c*/ 	.word	0x00000a30


	//----- nvinfo : EIATTR_COOP_GROUP_MASK_REGIDS
	.align		4
.L_28:
        /*0040*/ 	.byte	0x04, 0x29
        /*0042*/ 	.short	(.L_30 - .L_29)


	//   ....[0]....
.L_29:
        /*0044*/ 	.word	0xffffffff


	//   ....[1]....
        /*0048*/ 	.word	0xffffffff


	//   ....[2]....
        /*004c*/ 	.word	0xffffffff


	//   ....[3]....
        /*0050*/ 	.word	0xffffffff


	//   ....[4]....
        /*0054*/ 	.word	0xffffffff


	//   ....[5]....
        /*0058*/ 	.word	0xffffffff


	//----- nvinfo : EIATTR_COOP_GROUP_INSTR_OFFSETS
	.align		4
.L_30:
        /*005c*/ 	.byte	0x04, 0x28
        /*005e*/ 	.short	(.L_32 - .L_31)


	//   ....[0]....
.L_31:
        /*0060*/ 	.word	0x00000070


	//   ....[1]....
        /*0064*/ 	.word	0x00000080


	//   ....[2]....
        /*0068*/ 	.word	0x00000440


	//   ....[3]....
        /*006c*/ 	.word	0x000006c0


	//   ....[4]....
        /*0070*/ 	.word	0x00000870


	//   ....[5]....
        /*0074*/ 	.word	0x00001550


	//----- nvinfo : EIATTR_REG_RECONFIG
	.align		4
.L_32:
        /*0078*/ 	.byte	0x01, 0x54
	.zero		2


	//----- nvinfo : EIATTR_SYSCALL_OFFSETS
	.align		4
        /*007c*/ 	.byte	0x04, 0x46
        /*007e*/ 	.short	(.L_34 - .L_33)


	//   ....[0]....
.L_33:
        /*0080*/ 	.word	0x000034a0


	//   ....[1]....
        /*0084*/ 	.word	0x000035e0


	//----- nvinfo : EIATTR_MBARRIER_INSTR_OFFSETS
	.align		4
.L_34:
        /*0088*/ 	.byte	0x04, 0x39
        /*008a*/ 	.short	(.L_36 - .L_35)


	//   ....[0]....
.L_35:
        /*008c*/ 	.word	0x00000560
        /*0090*/ 	.word	0x000000ff
        /*0094*/ 	.word	0x00000000
        /*0098*/ 	.short	0x0100
        /*009a*/ 	.byte	0x08
	.zero		1


	//   ....[1]....
        /*009c*/ 	.word	0x00000570
        /*00a0*/ 	.word	0x000000ff
        /*00a4*/ 	.word	0x00000050
        /*00a8*/ 	.short	0x0100
        /*00aa*/ 	.byte	0x08
	.zero		1


	//   ....[2]....
        /*00ac*/ 	.word	0x00000580
        /*00b0*/ 	.word	0x000000ff
        /*00b4*/ 	.word	0x00000008
        /*00b8*/ 	.short	0x0100
        /*00ba*/ 	.byte	0x08
	.zero		1


	//   ....[3]....
        /*00bc*/ 	.word	0x00000590
        /*00c0*/ 	.word	0x000000ff
        /*00c4*/ 	.word	0x00000058
        /*00c8*/ 	.short	0x0100
        /*00ca*/ 	.byte	0x08
	.zero		1


	//   ....[4]....
        /*00cc*/ 	.word	0x000005a0
        /*00d0*/ 	.word	0x000000ff
        /*00d4*/ 	.word	0x00000010
        /*00d8*/ 	.short	0x0100
        /*00da*/ 	.byte	0x08
	.zero		1


	//   ....[5]....
        /*00dc*/ 	.word	0x000005b0
        /*00e0*/ 	.word	0x000000ff
        /*00e4*/ 	.word	0x00000060
        /*00e8*/ 	.short	0x0100
        /*00ea*/ 	.byte	0x08
	.zero		1


	//   ....[6]....
        /*00ec*/ 	.word	0x000005c0
        /*00f0*/ 	.word	0x000000ff
        /*00f4*/ 	.word	0x00000018
        /*00f8*/ 	.short	0x0100
        /*00fa*/ 	.byte	0x08
	.zero		1


	//   ....[7]....
        /*00fc*/ 	.word	0x000005d0
        /*0100*/ 	.word	0x000000ff
        /*0104*/ 	.word	0x00000068
        /*0108*/ 	.short	0x0100
        /*010a*/ 	.byte	0x08
	.zero		1


	//   ....[8]....
        /*010c*/ 	.word	0x000005e0
        /*0110*/ 	.word	0x000000ff
        /*0114*/ 	.word	0x00000020
        /*0118*/ 	.short	0x0100
        /*011a*/ 	.byte	0x08
	.zero		1


	//   ....[9]....
        /*011c*/ 	.word	0x000005f0
        /*0120*/ 	.word	0x000000ff
        /*0124*/ 	.word	0x00000070
        /*0128*/ 	.short	0x0100
        /*012a*/ 	.byte	0x08
	.zero		1


	//   ....[10]....
        /*012c*/ 	.word	0x00000600
        /*0130*/ 	.word	0x000000ff
        /*0134*/ 	.word	0x00000028
        /*0138*/ 	.short	0x0100
        /*013a*/ 	.byte	0x08
	.zero		1


	//   ....[11]....
        /*013c*/ 	.word	0x00000610
        /*0140*/ 	.word	0x000000ff
        /*0144*/ 	.word	0x00000078
        /*0148*/ 	.short	0x0100
        /*014a*/ 	.byte	0x08
	.zero		1


	//   ....[12]....
        /*014c*/ 	.word	0x00000620
        /*0150*/ 	.word	0x000000ff
        /*0154*/ 	.word	0x00000030
        /*0158*/ 	.short	0x0100
        /*015a*/ 	.byte	0x08
	.zero		1


	//   ....[13]....
        /*015c*/ 	.word	0x00000630
        /*0160*/ 	.word	0x000000ff
        /*0164*/ 	.word	0x00000080
        /*0168*/ 	.short	0x0100
        /*016a*/ 	.byte	0x08
	.zero		1


	//   ....[14]....
        /*016c*/ 	.word	0x00000640
        /*0170*/ 	.word	0x000000ff
        /*0174*/ 	.word	0x00000038
        /*0178*/ 	.short	0x0100
        /*017a*/ 	.byte	0x08
	.zero		1


	//   ....[15]....
        /*017c*/ 	.word	0x00000650
        /*0180*/ 	.word	0x000000ff
        /*0184*/ 	.word	0x00000088
        /*0188*/ 	.short	0x0100
        /*018a*/ 	.byte	0x08
	.zero		1


	//   ....[16]....
        /*018c*/ 	.word	0x00000660
        /*0190*/ 	.word	0x000000ff
        /*0194*/ 	.word	0x00000040
        /*0198*/ 	.short	0x0100
        /*019a*/ 	.byte	0x08
	.zero		1


	//   ....[17]....
        /*019c*/ 	.word	0x00000670
        /*01a0*/ 	.word	0x000000ff
        /*01a4*/ 	.word	0x00000090
        /*01a8*/ 	.short	0x0100
        /*01aa*/ 	.byte	0x08
	.zero		1


	//   ....[18]....
        /*01ac*/ 	.word	0x00000680
        /*01b0*/ 	.word	0x000000ff
        /*01b4*/ 	.word	0x00000048
        /*01b8*/ 	.short	0x0100
        /*01ba*/ 	.byte	0x08
	.zero		1


	//   ....[19]....
        /*01bc*/ 	.word	0x00000690
        /*01c0*/ 	.word	0x000000ff
        /*01c4*/ 	.word	0x00000098
        /*01c8*/ 	.short	0x0100
        /*01ca*/ 	.byte	0x08
	.zero		1


	//   ....[20]....
        /*01cc*/ 	.word	0x000007e0
        /*01d0*/ 	.word	0x000000ff
        /*01d4*/ 	.word	0x000000a0
        /*01d8*/ 	.short	0x0100
        /*01da*/ 	.byte	0x08
	.zero		1


	//   ....[21]....
        /*01dc*/ 	.word	0x000007f0
        /*01e0*/ 	.word	0x000000ff
        /*01e4*/ 	.word	0x000000c0
        /*01e8*/ 	.short	0x0100
        /*01ea*/ 	.byte	0x08
	.zero		1


	//   ....[22]....
        /*01ec*/ 	.word	0x00000800
        /*01f0*/ 	.word	0x000000ff
        /*01f4*/ 	.word	0x000000a8
        /*01f8*/ 	.short	0x0100
        /*01fa*/ 	.byte	0x08
	.zero		1


	//   ....[23]....
        /*01fc*/ 	.word	0x00000810
        /*0200*/ 	.word	0x000000ff
        /*0204*/ 	.word	0x000000c8
        /*0208*/ 	.short	0x0100
        /*020a*/ 	.byte	0x08
	.zero		1


	//   ....[24]....
        /*020c*/ 	.word	0x00000820
        /*0210*/ 	.word	0x000000ff
        /*0214*/ 	.word	0x000000b0
        /*0218*/ 	.short	0x0100
        /*021a*/ 	.byte	0x08
	.zero		1


	//   ....[25]....
        /*021c*/ 	.word	0x00000830
        /*0220*/ 	.word	0x000000ff
        /*0224*/ 	.word	0x000000d0
        /*0228*/ 	.short	0x0100
        /*022a*/ 	.byte	0x08
	.zero		1


	//   ....[26]....
        /*022c*/ 	.word	0x00000840
        /*0230*/ 	.word	0x000000ff
        /*0234*/ 	.word	0x000000b8
        /*0238*/ 	.short	0x0100
        /*023a*/ 	.byte	0x08
	.zero		1


	//   ....[27]....
        /*023c*/ 	.word	0x00000850
        /*0240*/ 	.word	0x000000ff
        /*0244*/ 	.word	0x000000d8
        /*0248*/ 	.short	0x0100
        /*024a*/ 	.byte	0x08
	.zero		1


	//   ....[28]....
        /*024c*/ 	.word	0x00000ad0
        /*0250*/ 	.word	0x000000ff
        /*0254*/ 	.word	0x000000e0
        /*0258*/ 	.short	0x0100
        /*025a*/ 	.byte	0x08
	.zero		1


	//   ....[29]....
        /*025c*/ 	.word	0x00000b30
        /*0260*/ 	.word	0x000000ff
        /*0264*/ 	.word	0x000000e8
        /*0268*/ 	.short	0x0100
        /*026a*/ 	.byte	0x08
	.zero		1


	//   ....[30]....
        /*026c*/ 	.word	0x00001a90
        /*0270*/ 	.word	0x000000ff
        /*0274*/ 	.word	0x00000000
        /*0278*/ 	.short	0x010a
        /*027a*/ 	.byte	0x05
	.zero		1


	//   ....[31]....
        /*027c*/ 	.word	0x00001ad0
        /*0280*/ 	.word	0x000000ff
        /*0284*/ 	.word	0x00000000
        /*0288*/ 	.short	0x010a
        /*028a*/ 	.byte	0x05
	.zero		1


	//   ....[32]....
        /*028c*/ 	.word	0x000024e0
        /*0290*/ 	.word	0x000000ff
        /*0294*/ 	.word	0x00000000
        /*0298*/ 	.short	0x010a
        /*029a*/ 	.byte	0x08
	.zero		1


	//   ....[33]....
        /*029c*/ 	.word	0x00002520
        /*02a0*/ 	.word	0x000000ff
        /*02a4*/ 	.word	0x00000000
        /*02a8*/ 	.short	0x010a
        /*02aa*/ 	.byte	0x08
	.zero		1


	//   ....[34]....
        /*02ac*/ 	.word	0x00002c40
        /*02b0*/ 	.word	0x000000ff
        /*02b4*/ 	.word	0x00000000
        /*02b8*/ 	.short	0x0101
        /*02ba*/ 	.byte	0x07
	.zero		1


	//   ....[35]....
        /*02bc*/ 	.word	0x00003270
        /*02c0*/ 	.word	0x000000ff
        /*02c4*/ 	.word	0x00000000
        /*02c8*/ 	.short	0x0101
        /*02ca*/ 	.byte	0x05
	.zero		1


	//   ....[36]....
        /*02cc*/ 	.word	0x00003a80
        /*02d0*/ 	.word	0x0000000d
        /*02d4*/ 	.word	0x000000a0
        /*02d8*/ 	.short	0x010a
        /*02da*/ 	.byte	0x3f
	.zero		1


	//   ....[37]....
        /*02dc*/ 	.word	0x00003d90
        /*02e0*/ 	.word	0x00000006
        /*02e4*/ 	.word	0x00000000
        /*02e8*/ 	.short	0x0101
        /*02ea*/ 	.byte	0x3f
	.zero		1


	//   ....[38]....
        /*02ec*/ 	.word	0x00005e90
        /*02f0*/ 	.word	0x0000001a
        /*02f4*/ 	.word	0x000000a0
        /*02f8*/ 	.short	0x010a
        /*02fa*/ 	.byte	0x3f
	.zero		1


	//   ....[39]....
        /*02fc*/ 	.word	0x000060d0
        /*0300*/ 	.word	0x0000000f
        /*0304*/ 	.word	0x00000000
        /*0308*/ 	.short	0x0101
        /*030a*/ 	.byte	0x3f
	.zero		1


	//   ....[40]....
        /*030c*/ 	.word	0x00008060
        /*0310*/ 	.word	0x00000019
        /*0314*/ 	.word	0x000000a0
        /*0318*/ 	.short	0x010a
        /*031a*/ 	.byte	0x3f
	.zero		1


	//   ....[41]....
        /*031c*/ 	.word	0x000082a0
        /*0320*/ 	.word	0x0000000f
        /*0324*/ 	.word	0x00000000
        /*0328*/ 	.short	0x0101
        /*032a*/ 	.byte	0x3f
	.zero		1


	//   ....[42]....
        /*032c*/ 	.word	0x0000a230
        /*0330*/ 	.word	0x00000014
        /*0334*/ 	.word	0x000000a0
        /*0338*/ 	.short	0x010a
        /*033a*/ 	.byte	0x3f
	.zero		1


	//   ....[43]....
        /*033c*/ 	.word	0x0000a470
        /*0340*/ 	.word	0x0000000e
        /*0344*/ 	.word	0x00000000
        /*0348*/ 	.short	0x0101
        /*034a*/ 	.byte	0x3f
	.zero		1


	//   ....[44]....
        /*034c*/ 	.word	0x0000d100
        /*0350*/ 	.word	0x000000ff
        /*0354*/ 	.word	0x000000e8
        /*0358*/ 	.short	0x010a
        /*035a*/ 	.byte	0x04
	.zero		1


	//   ....[45]....
        /*035c*/ 	.word	0x0000d510
        /*0360*/ 	.word	0x000000ff
        /*0364*/ 	.word	0x000000c0
        /*0368*/ 	.short	0x010a
        /*036a*/ 	.byte	0x05
	.zero		1


	//   ....[46]....
        /*036c*/ 	.word	0x0000d600
        /*0370*/ 	.word	0x000000ff
        /*0374*/ 	.word	0x000000a0
        /*0378*/ 	.short	0x010b
        /*037a*/ 	.byte	0x05
	.zero		1


	//   ....[47]....
        /*037c*/ 	.word	0x0000d660
        /*0380*/ 	.word	0x000000ff
        /*0384*/ 	.word	0x00000000
        /*0388*/ 	.short	0x0101
        /*038a*/ 	.byte	0x04
	.zero		1


	//   ....[48]....
        /*038c*/ 	.word	0x0000d690
        /*0390*/ 	.word	0x000000ff
        /*0394*/ 	.word	0x000000c8
        /*0398*/ 	.short	0x010a
        /*039a*/ 	.byte	0x05
	.zero		1


	//   ....[49]....
        /*039c*/ 	.word	0x0000d7a0
        /*03a0*/ 	.word	0x000000ff
        /*03a4*/ 	.word	0x000000a8
        /*03a8*/ 	.short	0x010b
        /*03aa*/ 	.byte	0x05
	.zero		1


	//   ....[50]....
        /*03ac*/ 	.word	0x0000d810
        /*03b0*/ 	.word	0x000000ff
        /*03b4*/ 	.word	0x00000000
        /*03b8*/ 	.short	0x0101
        /*03ba*/ 	.byte	0x04
	.zero		1


	//   ....[51]....
        /*03bc*/ 	.word	0x0000d840
        /*03c0*/ 	.word	0x000000ff
        /*03c4*/ 	.word	0x000000d0
        /*03c8*/ 	.short	0x010a
        /*03ca*/ 	.byte	0x05
	.zero		1


	//   ....[52]....
        /*03cc*/ 	.word	0x0000d930
        /*03d0*/ 	.word	0x000000ff
        /*03d4*/ 	.word	0x000000b0
        /*03d8*/ 	.short	0x010b
        /*03da*/ 	.byte	0x05
	.zero		1


	//   ....[53]....
        /*03dc*/ 	.word	0x0000d990
        /*03e0*/ 	.word	0x000000ff
        /*03e4*/ 	.word	0x00000000
        /*03e8*/ 	.short	0x0101
        /*03ea*/ 	.byte	0x04
	.zero		1


	//   ....[54]....
        /*03ec*/ 	.word	0x0000d9c0
        /*03f0*/ 	.word	0x000000ff
        /*03f4*/ 	.word	0x000000d8
        /*03f8*/ 	.short	0x010a
        /*03fa*/ 	.byte	0x05
	.zero		1


	//   ....[55]....
        /*03fc*/ 	.word	0x0000dad0
        /*0400*/ 	.word	0x000000ff
        /*0404*/ 	.word	0x000000b8
        /*0408*/ 	.short	0x010b
        /*040a*/ 	.byte	0x05
	.zero		1


	//   ....[56]....
        /*040c*/ 	.word	0x0000dbc0
        /*0410*/ 	.word	0x000000ff
        /*0414*/ 	.word	0x00000000
        /*0418*/ 	.short	0x0101
        /*041a*/ 	.byte	0x04
	.zero		1


	//   ....[57]....
        /*041c*/ 	.word	0x0000e210
        /*0420*/ 	.word	0x00000003
        /*0424*/ 	.word	0x000000c0
        /*0428*/ 	.short	0x010a
        /*042a*/ 	.byte	0x3f
	.zero		1


	//   ....[58]....
        /*042c*/ 	.word	0x0000e250
        /*0430*/ 	.word	0x00000003
        /*0434*/ 	.word	0x000000c8
        /*0438*/ 	.short	0x010a
        /*043a*/ 	.byte	0x3f
	.zero		1


	//   ....[59]....
        /*043c*/ 	.word	0x0000e290
        /*0440*/ 	.word	0x00000003
        /*0444*/ 	.word	0x000000d0
        /*0448*/ 	.short	0x010a
        /*044a*/ 	.byte	0x3f
	.zero		1


	//   ....[60]....
        /*044c*/ 	.word	0x0000e2e0
        /*0450*/ 	.word	0x00000003
        /*0454*/ 	.word	0x000000d8
        /*0458*/ 	.short	0x010a
        /*045a*/ 	.byte	0x3f
	.zero		1


	//   ....[61]....
        /*045c*/ 	.word	0x0000e620
        /*0460*/ 	.word	0x00000015
        /*0464*/ 	.word	0x00000050
        /*0468*/ 	.short	0x010a
        /*046a*/ 	.byte	0x3f
	.zero		1


	//   ....[62]....
        /*046c*/ 	.word	0x0000e980
        /*0470*/ 	.word	0x00000006
        /*0474*/ 	.word	0x000000e8
        /*0478*/ 	.short	0x0101
        /*047a*/ 	.byte	0x3f
	.zero		1


	//   ....[63]....
        /*047c*/ 	.word	0x0000f0e0
        /*0480*/ 	.word	0x00000007
        /*0484*/ 	.word	0x00000000
        /*0488*/ 	.short	0x010a
        /*048a*/ 	.byte	0x3f
	.zero		1


	//   ....[64]....
        /*048c*/ 	.word	0x0000f160
        /*0490*/ 	.word	0x00000009
        /*0494*/ 	.word	0x00000000
        /*0498*/ 	.short	0x010a
        /*049a*/ 	.byte	0x3f
	.zero		1


	//   ....[65]....
        /*049c*/ 	.word	0x0000f1f0
        /*04a0*/ 	.word	0x00000006
        /*04a4*/ 	.word	0x00000000
        /*04a8*/ 	.short	0x010a
        /*04aa*/ 	.byte	0x3f
	.zero		1


	//   ....[66]....
        /*04ac*/ 	.word	0x0000f280
        /*04b0*/ 	.word	0x00000009
        /*04b4*/ 	.word	0x00000000
        /*04b8*/ 	.short	0x010a
        /*04ba*/ 	.byte	0x3f
	.zero		1


	//   ....[67]....
        /*04bc*/ 	.word	0x0000f310
        /*04c0*/ 	.word	0x00000006
        /*04c4*/ 	.word	0x00000000
        /*04c8*/ 	.short	0x010a
        /*04ca*/ 	.byte	0x3f
	.zero		1


	//   ....[68]....
        /*04cc*/ 	.word	0x0000f3a0
        /*04d0*/ 	.word	0x00000009
        /*04d4*/ 	.word	0x00000000
        /*04d8*/ 	.short	0x010a
        /*04da*/ 	.byte	0x3f
	.zero		1


	//   ....[69]....
        /*04dc*/ 	.word	0x0000f430
        /*04e0*/ 	.word	0x00000006
        /*04e4*/ 	.word	0x00000000
        /*04e8*/ 	.short	0x010a
        /*04ea*/ 	.byte	0x3f
	.zero		1


	//   ....[70]....
        /*04ec*/ 	.word	0x0000f4c0
        /*04f0*/ 	.word	0x00000009
        /*04f4*/ 	.word	0x00000000
        /*04f8*/ 	.short	0x010a
        /*04fa*/ 	.byte	0x3f
	.zero		1


	//   ....[71]....
        /*04fc*/ 	.word	0x0000f550
        /*0500*/ 	.word	0x00000006
        /*0504*/ 	.word	0x00000000
        /*0508*/ 	.short	0x010a
        /*050a*/ 	.byte	0x3f
	.zero		1


	//   ....[72]....
        /*050c*/ 	.word	0x0000f5e0
        /*0510*/ 	.word	0x00000003
        /*0514*/ 	.word	0x00000000
        /*0518*/ 	.short	0x010a
        /*051a*/ 	.byte	0x3f
	.zero		1


	//   ....[73]....
        /*051c*/ 	.word	0x0000f650
        /*0520*/ 	.word	0x00000005
        /*0524*/ 	.word	0x00000000
        /*0528*/ 	.short	0x010a
        /*052a*/ 	.byte	0x3f
	.zero		1


	//   ....[74]....
        /*052c*/ 	.word	0x0000f6b0
        /*0530*/ 	.word	0x00000005
        /*0534*/ 	.word	0x00000000
        /*0538*/ 	.short	0x010a
        /*053a*/ 	.byte	0x3f
	.zero		1


	//   ....[75]....
        /*053c*/ 	.word	0x0000f700
        /*0540*/ 	.word	0x0000000d
        /*0544*/ 	.word	0x000000a0
        /*0548*/ 	.short	0x010a
        /*054a*/ 	.byte	0x3f
	.zero		1


	//   ....[76]....
        /*054c*/ 	.word	0x0000f750
        /*0550*/ 	.word	0x0000001a
        /*0554*/ 	.word	0x000000a0
        /*0558*/ 	.short	0x010a
        /*055a*/ 	.byte	0x3f
	.zero		1


	//   ....[77]....
        /*055c*/ 	.word	0x0000f7a0
        /*0560*/ 	.word	0x00000019
        /*0564*/ 	.word	0x000000a0
        /*0568*/ 	.short	0x010a
        /*056a*/ 	.byte	0x3f
	.zero		1


	//   ....[78]....
        /*056c*/ 	.word	0x0000f7f0
        /*0570*/ 	.word	0x00000014
        /*0574*/ 	.word	0x000000a0
        /*0578*/ 	.short	0x010a
        /*057a*/ 	.byte	0x3f
	.zero		1


	//   ....[79]....
        /*057c*/ 	.word	0x0000f850
        /*0580*/ 	.word	0x0000000a
        /*0584*/ 	.word	0x000000e8
        /*0588*/ 	.short	0x010a
        /*058a*/ 	.byte	0x3f
	.zero		1


	//   ....[80]....
        /*058c*/ 	.word	0x0000f8b0
        /*0590*/ 	.word	0x00000005
        /*0594*/ 	.word	0x000000c0
        /*0598*/ 	.short	0x010a
        /*059a*/ 	.byte	0x3f
	.zero		1


	//   ....[81]....
        /*059c*/ 	.word	0x0000f910
        /*05a0*/ 	.word	0x00000005
        /*05a4*/ 	.word	0x000000c8
        /*05a8*/ 	.short	0x010a
        /*05aa*/ 	.byte	0x3f
	.zero		1


	//   ....[82]....
        /*05ac*/ 	.word	0x0000f970
        /*05b0*/ 	.word	0x00000005
        /*05b4*/ 	.word	0x000000d0
        /*05b8*/ 	.short	0x010a
        /*05ba*/ 	.byte	0x3f
	.zero		1


	//   ....[83]....
        /*05bc*/ 	.word	0x0000f9d0
        /*05c0*/ 	.word	0x00000005
        /*05c4*/ 	.word	0x000000d8
        /*05c8*/ 	.short	0x010a
        /*05ca*/ 	.byte	0x3f
	.zero		1


	//   ....[84]....
        /*05cc*/ 	.word	0x0000fa20
        /*05d0*/ 	.word	0x00000003
        /*05d4*/ 	.word	0x000000c0
        /*05d8*/ 	.short	0x010a
        /*05da*/ 	.byte	0x3f
	.zero		1


	//   ....[85]....
        /*05dc*/ 	.word	0x0000fa70
        /*05e0*/ 	.word	0x00000003
        /*05e4*/ 	.word	0x000000c8
        /*05e8*/ 	.short	0x010a
        /*05ea*/ 	.byte	0x3f
	.zero		1


	//   ....[86]....
        /*05ec*/ 	.word	0x0000fac0
        /*05f0*/ 	.word	0x00000003
        /*05f4*/ 	.word	0x000000d0
        /*05f8*/ 	.short	0x010a
        /*05fa*/ 	.byte	0x3f
	.zero		1


	//   ....[87]....
        /*05fc*/ 	.word	0x0000fb90
        /*0600*/ 	.word	0x00000015
        /*0604*/ 	.word	0x00000050
        /*0608*/ 	.short	0x010a
        /*060a*/ 	.byte	0x3f
	.zero		1


	//   ....[88]....
        /*060c*/ 	.word	0x0000fc60
        /*0610*/ 	.word	0x00000007
        /*0614*/ 	.word	0x00000000
        /*0618*/ 	.short	0x010a
        /*061a*/ 	.byte	0x3f
	.zero		1


	//   ....[89]....
        /*061c*/ 	.word	0x0000fcb0
        /*0620*/ 	.word	0x00000009
        /*0624*/ 	.word	0x00000000
        /*0628*/ 	.short	0x010a
        /*062a*/ 	.byte	0x3f
	.zero		1


	//   ....[90]....
        /*062c*/ 	.word	0x0000fd00
        /*0630*/ 	.word	0x00000006
        /*0634*/ 	.word	0x00000000
        /*0638*/ 	.short	0x010a
        /*063a*/ 	.byte	0x3f
	.zero		1


	//   ....[91]....
        /*063c*/ 	.word	0x0000fd50
        /*0640*/ 	.word	0x00000009
        /*0644*/ 	.word	0x00000000
        /*0648*/ 	.short	0x010a
        /*064a*/ 	.byte	0x3f
	.zero		1


	//   ....[92]....
        /*064c*/ 	.word	0x0000fda0
        /*0650*/ 	.word	0x00000006
        /*0654*/ 	.word	0x00000000
        /*0658*/ 	.short	0x010a
        /*065a*/ 	.byte	0x3f
	.zero		1


	//   ....[93]....
        /*065c*/ 	.word	0x0000fdf0
        /*0660*/ 	.word	0x00000009
        /*0664*/ 	.word	0x00000000
        /*0668*/ 	.short	0x010a
        /*066a*/ 	.byte	0x3f
	.zero		1


	//   ....[94]....
        /*066c*/ 	.word	0x0000fe40
        /*0670*/ 	.word	0x00000006
        /*0674*/ 	.word	0x00000000
        /*0678*/ 	.short	0x010a
        /*067a*/ 	.byte	0x3f
	.zero		1


	//   ....[95]....
        /*067c*/ 	.word	0x0000fe90
        /*0680*/ 	.word	0x00000009
        /*0684*/ 	.word	0x00000000
        /*0688*/ 	.short	0x010a
        /*068a*/ 	.byte	0x3f
	.zero		1


	//   ....[96]....
        /*068c*/ 	.word	0x0000fee0
        /*0690*/ 	.word	0x00000006
        /*0694*/ 	.word	0x00000000
        /*0698*/ 	.short	0x010a
        /*069a*/ 	.byte	0x3f
	.zero		1


	//----- nvinfo : EIATTR_NUM_MBARRIERS
	.align		4
.L_36:
        /*069c*/ 	.byte	0x03, 0x38
        /*069e*/ 	.short	0x001e


	//----- nvinfo : EIATTR_EXIT_INSTR_OFFSETS
	.align		4
        /*06a0*/ 	.byte	0x04, 0x1c
        /*06a2*/ 	.short	(.L_38 - .L_37)


	//   ....[0]....
.L_37:
        /*06a4*/ 	.word	0x00000bd0


	//   ....[1]....
        /*06a8*/ 	.word	0x000013e0


	//   ....[2]....
        /*06ac*/ 	.word	0x0000ca30


	//   ....[3]....
        /*06b0*/ 	.word	0x0000d060


	//   ....[4]....
        /*06b4*/ 	.word	0x0000d090


	//   ....[5]....
        /*06b8*/ 	.word	0x0000e330


	//   ....[6]....
        /*06bc*/ 	.word	0x0000f630


	//----- nvinfo : EIATTR_MAX_THREADS
	.align		4
.L_38:
        /*06c0*/ 	.byte	0x04, 0x05
        /*06c2*/ 	.short	(.L_40 - .L_39)
.L_39:
        /*06c4*/ 	.word	0x00000180
        /*06c8*/ 	.word	0x00000001
        /*06cc*/ 	.word	0x00000001


	//----- nvinfo : EIATTR_CRS_STACK_SIZE
	.align		4
.L_40:
        /*06d0*/ 	.byte	0x04, 0x1e
        /*06d2*/ 	.short	(.L_42 - .L_41)
.L_41:
        /*06d4*/ 	.word	0x00000000


	//----- nvinfo : EIATTR_CBANK_PARAM_SIZE
	.align		4
.L_42:
        /*06d8*/ 	.byte	0x03, 0x19
        /*06da*/ 	.short	0x0770


	//----- nvinfo : EIATTR_PARAM_CBANK
	.align		4
        /*06dc*/ 	.byte	0x04, 0x0a
        /*06de*/ 	.short	(.L_44 - .L_43)
	.align		4
.L_43:
        /*06e0*/ 	.word	index@(.nv.constant0._ZN7cutlass13device_kernelINS_4gemm6kernel13GemmUniversalIN4cute5tupleIJiiiiEEENS1_10collective13CollectiveMmaINS1_37MainloopSm90TmaGmmaWarpSpecializedFP8ILi10ENS5_IJNS4_1CILi1EEESB_SB_EEENS1_35KernelTmaWarpSpecializedCooperativeEEENS5_IJNSA_ILi256EEENSA_ILi64EEESG_EEENS_12float_e4m3_tENS5_IJlSB_lEEESI_SJ_NS4_8TiledMMAINS4_8MMA_AtomIJNS4_4SM904GMMA30MMA_64x64x32_F32E4M3E4M3_SS_TNILNSN_7ScaleInE1ELSP_1EEEEEENS4_6LayoutINS5_IJNSA_ILi2EEESB_SB_EEENS5_IJSB_NSA_ILi0EEESV_EEEEENS5_IJNS4_10UnderscoreESY_SY_EEEEENS4_13SM90_TMA_LOADENS4_14ComposedLayoutINS4_7SwizzleILi2ELi4ELi3EEENS4_18smem_ptr_flag_bitsILi8EEENSS_INS5_IJNSA_ILi8EEESG_EEENS5_IJSG_SB_EEEEEEEvNS4_8identityES11_S1B_vS1C_EENS_8epilogue10collective18CollectiveEpilogueINS1E_22Sm90TmaWarpSpecializedILi4ELi2ELi16ELb0ELb0EEEJSH_NS5_IJNSA_ILi128EEENSA_ILi32EEEEEESI_SJ_SI_SJ_NS1E_6fusion15FusionCallbacksIS1I_NS1M_13LinCombEltActINS1E_6thread4GELUESI_fSI_fLNS_15FloatRoundStyleE2EEESH_S1L_JEEES11_NS12_INS13_ILi1ELi4ELi3EEES16_NSS_INS5_IJS17_S1K_EEENS5_IJS1K_SB_EEEEEEENS4_39AutoVectorizingCopyWithAssumedAlignmentILi128EEENS4_14SM90_TMA_STOREES1Y_S20_NS4_9Copy_AtomIJNS4_17SM90_U32x4_STSM_NENS_6half_tEEEEvEEEvvEEEEvNT_6ParamsE)
        /*06e4*/ 	.short	0x0210
        /*06e6*/ 	.short	0x0770


	//----- nvinfo : EIATTR_SW_WAR
	.align		4
.L_44:
        /*06e8*/ 	.byte	0x04, 0x36
        /*06ea*/ 	.short	(.L_46 - .L_45)
.L_45:
        /*06ec*/ 	.word	0x00000008
.L_46:


//--------------------- .nv.callgraph             --------------------------
	.section	.nv.callgraph,"",@"SHT_CUDA_CALLGRAPH"
	.align	4
	.sectionentsize	8
	.align		4
        /*0000*/ 	.word	0x00000000
	.align		4
        /*0004*/ 	.word	0xffffffff
	.align		4
        /*0008*/ 	.word	index@(_ZN7cutlass13device_kernelINS_4gemm6kernel13GemmUniversalIN4cute5tupleIJiiiiEEENS1_10collective13CollectiveMmaINS1_37MainloopSm90TmaGmmaWarpSpecializedFP8ILi10ENS5_IJNS4_1CILi1EEESB_SB_EEENS1_35KernelTmaWarpSpecializedCooperativeEEENS5_IJNSA_ILi256EEENSA_ILi64EEESG_EEENS_12float_e4m3_tENS5_IJlSB_lEEESI_SJ_NS4_8TiledMMAINS4_8MMA_AtomIJNS4_4SM904GMMA30MMA_64x64x32_F32E4M3E4M3_SS_TNILNSN_7ScaleInE1ELSP_1EEEEEENS4_6LayoutINS5_IJNSA_ILi2EEESB_SB_EEENS5_IJSB_NSA_ILi0EEESV_EEEEENS5_IJNS4_10UnderscoreESY_SY_EEEEENS4_13SM90_TMA_LOADENS4_14ComposedLayoutINS4_7SwizzleILi2ELi4ELi3EEENS4_18smem_ptr_flag_bitsILi8EEENSS_INS5_IJNSA_ILi8EEESG_EEENS5_IJSG_SB_EEEEEEEvNS4_8identityES11_S1B_vS1C_EENS_8epilogue10collective18CollectiveEpilogueINS1E_22Sm90TmaWarpSpecializedILi4ELi2ELi16ELb0ELb0EEEJSH_NS5_IJNSA_ILi128EEENSA_ILi32EEEEEESI_SJ_SI_SJ_NS1E_6fusion15FusionCallbacksIS1I_NS1M_13LinCombEltActINS1E_6thread4GELUESI_fSI_fLNS_15FloatRoundStyleE2EEESH_S1L_JEEES11_NS12_INS13_ILi1ELi4ELi3EEES16_NSS_INS5_IJS17_S1K_EEENS5_IJS1K_SB_EEEEEEENS4_39AutoVectorizingCopyWithAssumedAlignmentILi128EEENS4_14SM90_TMA_STOREES1Y_S20_NS4_9Copy_AtomIJNS4_17SM90_U32x4_STSM_NENS_6half_tEEEEvEEEvvEEEEvNT_6ParamsE)
	.align		4
        /*000c*/ 	.word	index@(__assertfail)
	.align		4
        /*0010*/ 	.word	0x00000000
	.align		4
        /*0014*/ 	.word	0xfffffffe
	.align		4
        /*0018*/ 	.word	0x00000000
	.align		4
        /*001c*/ 	.word	0xfffffffd
	.align		4
        /*0020*/ 	.word	0x00000000
	.align		4
        /*0024*/ 	.word	0xfffffffc


//--------------------- .nv.constant4             --------------------------
	.section	.nv.constant4,"a",@progbits
	.align	8
	.align		8
.nv.constant4:
        /*0000*/ 	.dword	__assertfail
	.align		8
        /*0008*/ 	.dword	__unnamed_1
	.align		8
        /*0010*/ 	.dword	__unnamed_2
	.align		8
        /*0018*/ 	.dword	_ZN39_INTERNAL_6ea74208_4_k_cu_0007747a_36334cuda3std3__45__cpo5beginE
	.align		8
        /*0020*/ 	.dword	_ZN39_INTERNAL_6ea74208_4_k_cu_0007747a_36334cuda3std3__45__cpo3endE
	.align		8
        /*0028*/ 	.dword	_ZN39_INTERNAL_6ea74208_4_k_cu_0007747a_36334cuda3std3__45__cpo6cbeginE
	.align		8
        /*0030*/ 	.dword	_ZN39_INTERNAL_6ea74208_4_k_cu_0007747a_36334cuda3std3__45__cpo4cendE
	.align		8
        /*0038*/ 	.dword	_ZN39_INTERNAL_6ea74208_4_k_cu_0007747a_36334cuda3std3__441_GLOBAL__N__6ea74208_4_k_cu_0007747a_36336ignoreE
	.align		8
        /*0040*/ 	.dword	_ZN39_INTERNAL_6ea74208_4_k_cu_0007747a_36334cuda3std3__419piecewise_constructE
	.align		8
        /*0048*/ 	.dword	_ZN39_INTERNAL_6ea74208_4_k_cu_0007747a_36334cuda3std3__48in_placeE
	.align		8
        /*0050*/ 	.dword	_ZN39_INTERNAL_6ea74208_4_k_cu_0007747a_36334cuda3std6ranges3__45__cpo4swapE
	.align		8
        /*0058*/ 	.dword	_ZN39_INTERNAL_6ea74208_4_k_cu_0007747a_36334cuda3std6ranges3__45__cpo9iter_moveE
	.align		8
        /*0060*/ 	.dword	_ZN39_INTERNAL_6ea74208_4_k_cu_0007747a_36334cute7productE
	.align		8
        /*0068*/ 	.dword	_ZN39_INTERNAL_6ea74208_4_k_cu_0007747a_36334cute1_E
	.align		8
        /*0070*/ 	.dword	$str$24
	.align		8
        /*0078*/ 	.dword	$str$25


//--------------------- .text._ZN7cutlass13device_kernelINS_4gemm6kernel13GemmUniversalIN4cute5tupleIJiiiiEEENS1_10collective13CollectiveMmaINS1_37MainloopSm90TmaGmmaWarpSpecializedFP8ILi10ENS5_IJNS4_1CILi1EEESB_SB_EEENS1_35KernelTmaWarpSpecializedCooperativeEEENS5_IJNSA_ILi256EEENSA_ILi64EEESG_EEENS_12float_e4m3_tENS5_IJlSB_lEEESI_SJ_NS4_8TiledMMAINS4_8MMA_AtomIJNS4_4SM904GMMA30MMA_64x64x32_F32E4M3E4M3_SS_TNILNSN_7ScaleInE1ELSP_1EEEEEENS4_6LayoutINS5_IJNSA_ILi2EEESB_SB_EEENS5_IJSB_NSA_ILi0EEESV_EEEEENS5_IJNS4_10UnderscoreESY_SY_EEEEENS4_13SM90_TMA_LOADENS4_14ComposedLayoutINS4_7SwizzleILi2ELi4ELi3EEENS4_18smem_ptr_flag_bitsILi8EEENSS_INS5_IJNSA_ILi8EEESG_EEENS5_IJSG_SB_EEEEEEEvNS4_8identityES11_S1B_vS1C_EENS_8epilogue10collective18CollectiveEpilogueINS1E_22Sm90TmaWarpSpecializedILi4ELi2ELi16ELb0ELb0EEEJSH_NS5_IJNSA_ILi128EEENSA_ILi32EEEEEESI_SJ_SI_SJ_NS1E_6fusion15FusionCallbacksIS1I_NS1M_13LinCombEltActINS1E_6thread4GELUESI_fSI_fLNS_15FloatRoundStyleE2EEESH_S1L_JEEES11_NS12_INS13_ILi1ELi4ELi3EEES16_NSS_INS5_IJS17_S1K_EEENS5_IJS1K_SB_EEEEEEENS4_39AutoVectorizingCopyWithAssumedAlignmentILi128EEENS4_14SM90_TMA_STOREES1Y_S20_NS4_9Copy_AtomIJNS4_17SM90_U32x4_STSM_NENS_6half_tEEEEvEEEvvEEEEvNT_6ParamsE --------------------------
	.section	.text._ZN7cutlass13device_kernelINS_4gemm6kernel13GemmUniversalIN4cute5tupleIJiiiiEEENS1_10collective13CollectiveMmaINS1_37MainloopSm90TmaGmmaWarpSpecializedFP8ILi10ENS5_IJNS4_1CILi1EEESB_SB_EEENS1_35KernelTmaWarpSpecializedCooperativeEEENS5_IJNSA_ILi256EEENSA_ILi64EEESG_EEENS_12float_e4m3_tENS5_IJlSB_lEEESI_SJ_NS4_8TiledMMAINS4_8MMA_AtomIJNS4_4SM904GMMA30MMA_64x64x32_F32E4M3E4M3_SS_TNILNSN_7ScaleInE1ELSP_1EEEEEENS4_6LayoutINS5_IJNSA_ILi2EEESB_SB_EEENS5_IJSB_NSA_ILi0EEESV_EEEEENS5_IJNS4_10UnderscoreESY_SY_EEEEENS4_13SM90_TMA_LOADENS4_14ComposedLayoutINS4_7SwizzleILi2ELi4ELi3EEENS4_18smem_ptr_flag_bitsILi8EEENSS_INS5_IJNSA_ILi8EEESG_EEENS5_IJSG_SB_EEEEEEEvNS4_8identityES11_S1B_vS1C_EENS_8epilogue10collective18CollectiveEpilogueINS1E_22Sm90TmaWarpSpecializedILi4ELi2ELi16ELb0ELb0EEEJSH_NS5_IJNSA_ILi128EEENSA_ILi32EEEEEESI_SJ_SI_SJ_NS1E_6fusion15FusionCallbacksIS1I_NS1M_13LinCombEltActINS1E_6thread4GELUESI_fSI_fLNS_15FloatRoundStyleE2EEESH_S1L_JEEES11_NS12_INS13_ILi1ELi4ELi3EEES16_NSS_INS5_IJS17_S1K_EEENS5_IJS1K_SB_EEEEEEENS4_39AutoVectorizingCopyWithAssumedAlignmentILi128EEENS4_14SM90_TMA_STOREES1Y_S20_NS4_9Copy_AtomIJNS4_17SM90_U32x4_STSM_NENS_6half_tEEEEvEEEvvEEEEvNT_6ParamsE,"ax",@progbits
	.align	128
.text._ZN7cutlass13device_kernelINS_4gemm6kernel13GemmUniversalIN4cute5tupleIJiiiiEEENS1_10collective13CollectiveMmaINS1_37MainloopSm90TmaGmmaWarpSpecializedFP8ILi10ENS5_IJNS4_1CILi1EEESB_SB_EEENS1_35KernelTmaWarpSpecializedCooperativeEEENS5_IJNSA_ILi256EEENSA_ILi64EEESG_EEENS_12float_e4m3_tENS5_IJlSB_lEEESI_SJ_NS4_8TiledMMAINS4_8MMA_AtomIJNS4_4SM904GMMA30MMA_64x64x32_F32E4M3E4M3_SS_TNILNSN_7ScaleInE1ELSP_1EEEEEENS4_6LayoutINS5_IJNSA_ILi2EEESB_SB_EEENS5_IJSB_NSA_ILi0EEESV_EEEEENS5_IJNS4_10UnderscoreESY_SY_EEEEENS4_13SM90_TMA_LOADENS4_14ComposedLayoutINS4_7SwizzleILi2ELi4ELi3EEENS4_18smem_ptr_flag_bitsILi8EEENSS_INS5_IJNSA_ILi8EEESG_EEENS5_IJSG_SB_EEEEEEEvNS4_8identityES11_S1B_vS1C_EENS_8epilogue10collective18CollectiveEpilogueINS1E_22Sm90TmaWarpSpecializedILi4ELi2ELi16ELb0ELb0EEEJSH_NS5_IJNSA_ILi128EEENSA_ILi32EEEEEESI_SJ_SI_SJ_NS1E_6fusion15FusionCallbacksIS1I_NS1M_13LinCombEltActINS1E_6thread4GELUESI_fSI_fLNS_15FloatRoundStyleE2EEESH_S1L_JEEES11_NS12_INS13_ILi1ELi4ELi3EEES16_NSS_INS5_IJS17_S1K_EEENS5_IJS1K_SB_EEEEEEENS4_39AutoVectorizingCopyWithAssumedAlignmentILi128EEENS4_14SM90_TMA_STOREES1Y_S20_NS4_9Copy_AtomIJNS4_17SM90_U32x4_STSM_NENS_6half_tEEEEvEEEvvEEEEvNT_6ParamsE:
        .type           _ZN7cutlass13device_kernelINS_4gemm6kernel13GemmUniversalIN4cute5tupleIJiiiiEEENS1_10collective13CollectiveMmaINS1_37MainloopSm90TmaGmmaWarpSpecializedFP8ILi10ENS5_IJNS4_1CILi1EEESB_SB_EEENS1_35KernelTmaWarpSpecializedCooperativeEEENS5_IJNSA_ILi256EEENSA_ILi64EEESG_EEENS_12float_e4m3_tENS5_IJlSB_lEEESI_SJ_NS4_8TiledMMAINS4_8MMA_AtomIJNS4_4SM904GMMA30MMA_64x64x32_F32E4M3E4M3_SS_TNILNSN_7ScaleInE1ELSP_1EEEEEENS4_6LayoutINS5_IJNSA_ILi2EEESB_SB_EEENS5_IJSB_NSA_ILi0EEESV_EEEEENS5_IJNS4_10UnderscoreESY_SY_EEEEENS4_13SM90_TMA_LOADENS4_14ComposedLayoutINS4_7SwizzleILi2ELi4ELi3EEENS4_18smem_ptr_flag_bitsILi8EEENSS_INS5_IJNSA_ILi8EEESG_EEENS5_IJSG_SB_EEEEEEEvNS4_8identityES11_S1B_vS1C_EENS_8epilogue10collective18CollectiveEpilogueINS1E_22Sm90TmaWarpSpecializedILi4ELi2ELi16ELb0ELb0EEEJSH_NS5_IJNSA_ILi128EEENSA_ILi32EEEEEESI_SJ_SI_SJ_NS1E_6fusion15FusionCallbacksIS1I_NS1M_13LinCombEltActINS1E_6thread4GELUESI_fSI_fLNS_15FloatRoundStyleE2EEESH_S1L_JEEES11_NS12_INS13_ILi1ELi4ELi3EEES16_NSS_INS5_IJS17_S1K_EEENS5_IJS1K_SB_EEEEEEENS4_39AutoVectorizingCopyWithAssumedAlignmentILi128EEENS4_14SM90_TMA_STOREES1Y_S20_NS4_9Copy_AtomIJNS4_17SM90_U32x4_STSM_NENS_6half_tEEEEvEEEvvEEEEvNT_6ParamsE,@function
        .size           _ZN7cutlass13device_kernelINS_4gemm6kernel13GemmUniversalIN4cute5tupleIJiiiiEEENS1_10collective13CollectiveMmaINS1_37MainloopSm90TmaGmmaWarpSpecializedFP8ILi10ENS5_IJNS4_1CILi1EEESB_SB_EEENS1_35KernelTmaWarpSpecializedCooperativeEEENS5_IJNSA_ILi256EEENSA_ILi64EEESG_EEENS_12float_e4m3_tENS5_IJlSB_lEEESI_SJ_NS4_8TiledMMAINS4_8MMA_AtomIJNS4_4SM904GMMA30MMA_64x64x32_F32E4M3E4M3_SS_TNILNSN_7ScaleInE1ELSP_1EEEEEENS4_6LayoutINS5_IJNSA_ILi2EEESB_SB_EEENS5_IJSB_NSA_ILi0EEESV_EEEEENS5_IJNS4_10UnderscoreESY_SY_EEEEENS4_13SM90_TMA_LOADENS4_14ComposedLayoutINS4_7SwizzleILi2ELi4ELi3EEENS4_18smem_ptr_flag_bitsILi8EEENSS_INS5_IJNSA_ILi8EEESG_EEENS5_IJSG_SB_EEEEEEEvNS4_8identityES11_S1B_vS1C_EENS_8epilogue10collective18CollectiveEpilogueINS1E_22Sm90TmaWarpSpecializedILi4ELi2ELi16ELb0ELb0EEEJSH_NS5_IJNSA_ILi128EEENSA_ILi32EEEEEESI_SJ_SI_SJ_NS1E_6fusion15FusionCallbacksIS1I_NS1M_13LinCombEltActINS1E_6thread4GELUESI_fSI_fLNS_15FloatRoundStyleE2EEESH_S1L_JEEES11_NS12_INS13_ILi1ELi4ELi3EEES16_NSS_INS5_IJS17_S1K_EEENS5_IJS1K_SB_EEEEEEENS4_39AutoVectorizingCopyWithAssumedAlignmentILi128EEENS4_14SM90_TMA_STOREES1Y_S20_NS4_9Copy_AtomIJNS4_17SM90_U32x4_STSM_NENS_6half_tEEEEvEEEvvEEEEvNT_6ParamsE,(.L_x_201 - _ZN7cutlass13device_kernelINS_4gemm6kernel13GemmUniversalIN4cute5tupleIJiiiiEEENS1_10collective13CollectiveMmaINS1_37MainloopSm90TmaGmmaWarpSpecializedFP8ILi10ENS5_IJNS4_1CILi1EEESB_SB_EEENS1_35KernelTmaWarpSpecializedCooperativeEEENS5_IJNSA_ILi256EEENSA_ILi64EEESG_EEENS_12float_e4m3_tENS5_IJlSB_lEEESI_SJ_NS4_8TiledMMAINS4_8MMA_AtomIJNS4_4SM904GMMA30MMA_64x64x32_F32E4M3E4M3_SS_TNILNSN_7ScaleInE1ELSP_1EEEEEENS4_6LayoutINS5_IJNSA_ILi2EEESB_SB_EEENS5_IJSB_NSA_ILi0EEESV_EEEEENS5_IJNS4_10UnderscoreESY_SY_EEEEENS4_13SM90_TMA_LOADENS4_14ComposedLayoutINS4_7SwizzleILi2ELi4ELi3EEENS4_18smem_ptr_flag_bitsILi8EEENSS_INS5_IJNSA_ILi8EEESG_EEENS5_IJSG_SB_EEEEEEEvNS4_8identityES11_S1B_vS1C_EENS_8epilogue10collective18CollectiveEpilogueINS1E_22Sm90TmaWarpSpecializedILi4ELi2ELi16ELb0ELb0EEEJSH_NS5_IJNSA_ILi128EEENSA_ILi32EEEEEESI_SJ_SI_SJ_NS1E_6fusion15FusionCallbacksIS1I_NS1M_13LinCombEltActINS1E_6thread4GELUESI_fSI_fLNS_15FloatRoundStyleE2EEESH_S1L_JEEES11_NS12_INS13_ILi1ELi4ELi3EEES16_NSS_INS5_IJS17_S1K_EEENS5_IJS1K_SB_EEEEEEENS4_39AutoVectorizingCopyWithAssumedAlignmentILi128EEENS4_14SM90_TMA_STOREES1Y_S20_NS4_9Copy_AtomIJNS4_17SM90_U32x4_STSM_NENS_6half_tEEEEvEEEvvEEEEvNT_6ParamsE)
        .other          _ZN7cutlass13device_kernelINS_4gemm6kernel13GemmUniversalIN4cute5tupleIJiiiiEEENS1_10collective13CollectiveMmaINS1_37MainloopSm90TmaGmmaWarpSpecializedFP8ILi10ENS5_IJNS4_1CILi1EEESB_SB_EEENS1_35KernelTmaWarpSpecializedCooperativeEEENS5_IJNSA_ILi256EEENSA_ILi64EEESG_EEENS_12float_e4m3_tENS5_IJlSB_lEEESI_SJ_NS4_8TiledMMAINS4_8MMA_AtomIJNS4_4SM904GMMA30MMA_64x64x32_F32E4M3E4M3_SS_TNILNSN_7ScaleInE1ELSP_1EEEEEENS4_6LayoutINS5_IJNSA_ILi2EEESB_SB_EEENS5_IJSB_NSA_ILi0EEESV_EEEEENS5_IJNS4_10UnderscoreESY_SY_EEEEENS4_13SM90_TMA_LOADENS4_14ComposedLayoutINS4_7SwizzleILi2ELi4ELi3EEENS4_18smem_ptr_flag_bitsILi8EEENSS_INS5_IJNSA_ILi8EEESG_EEENS5_IJSG_SB_EEEEEEEvNS4_8identityES11_S1B_vS1C_EENS_8epilogue10collective18CollectiveEpilogueINS1E_22Sm90TmaWarpSpecializedILi4ELi2ELi16ELb0ELb0EEEJSH_NS5_IJNSA_ILi128EEENSA_ILi32EEEEEESI_SJ_SI_SJ_NS1E_6fusion15FusionCallbacksIS1I_NS1M_13LinCombEltActINS1E_6thread4GELUESI_fSI_fLNS_15FloatRoundStyleE2EEESH_S1L_JEEES11_NS12_INS13_ILi1ELi4ELi3EEES16_NSS_INS5_IJS17_S1K_EEENS5_IJS1K_SB_EEEEEEENS4_39AutoVectorizingCopyWithAssumedAlignmentILi128EEENS4_14SM90_TMA_STOREES1Y_S20_NS4_9Copy_AtomIJNS4_17SM90_U32x4_STSM_NENS_6half_tEEEEvEEEvvEEEEvNT_6ParamsE,@"STO_CUDA_ENTRY STV_DEFAULT"
_ZN7cutlass13device_kernelINS_4gemm6kernel13GemmUniversalIN4cute5tupleIJiiiiEEENS1_10collective13CollectiveMmaINS1_37MainloopSm90TmaGmmaWarpSpecializedFP8ILi10ENS5_IJNS4_1CILi1EEESB_SB_EEENS1_35KernelTmaWarpSpecializedCooperativeEEENS5_IJNSA_ILi256EEENSA_ILi64EEESG_EEENS_12float_e4m3_tENS5_IJlSB_lEEESI_SJ_NS4_8TiledMMAINS4_8MMA_AtomIJNS4_4SM904GMMA30MMA_64x64x32_F32E4M3E4M3_SS_TNILNSN_7ScaleInE1ELSP_1EEEEEENS4_6LayoutINS5_IJNSA_ILi2EEESB_SB_EEENS5_IJSB_NSA_ILi0EEESV_EEEEENS5_IJNS4_10UnderscoreESY_SY_EEEEENS4_13SM90_TMA_LOADENS4_14ComposedLayoutINS4_7SwizzleILi2ELi4ELi3EEENS4_18smem_ptr_flag_bitsILi8EEENSS_INS5_IJNSA_ILi8EEESG_EEENS5_IJSG_SB_EEEEEEEvNS4_8identityES11_S1B_vS1C_EENS_8epilogue10collective18CollectiveEpilogueINS1E_22Sm90TmaWarpSpecializedILi4ELi2ELi16ELb0ELb0EEEJSH_NS5_IJNSA_ILi128EEENSA_ILi32EEEEEESI_SJ_SI_SJ_NS1E_6fusion15FusionCallbacksIS1I_NS1M_13LinCombEltActINS1E_6thread4GELUESI_fSI_fLNS_15FloatRoundStyleE2EEESH_S1L_JEEES11_NS12_INS13_ILi1ELi4ELi3EEES16_NSS_INS5_IJS17_S1K_EEENS5_IJS1K_SB_EEEEEEENS4_39AutoVectorizingCopyWithAssumedAlignmentILi128EEENS4_14SM90_TMA_STOREES1Y_S20_NS4_9Copy_AtomIJNS4_17SM90_U32x4_STSM_NENS_6half_tEEEEvEEEvvEEEEvNT_6ParamsE:
[----:B------:R-:W1:Y:S01]  /*0000*/  LDC R1, c[0x0][0x28] ;  /* 0x00000a00ff017b82 */ /* 0x000e620000000800 */
[----:B------:R-:W2:Y:S07]  /*0010*/  S2R R18, SR_TID.X ;  /* 0x0000000000127919 */ /* 0x000eae0000002100 */
[----:B------:R-:W3:Y:S01]  /*0020*/  LDC.64 R8, c[0x0][0x588] ;  /* 0x00016200ff087b82 */ /* 0x000ee20000000a00 */
[----:B------:R-:W-:Y:S01]  /*0030*/  ELECT P0, URZ, PT ;  /* 0x00000000003f782f */ /* 0x000fe20003800000 */
[----:B------:R-:W-:Y:S01]  /*0040*/  BSSY B0, `(.L_x_0) ;  /* 0x0000016000007945 */ /* 0x000fe20003800000 */
[----:B--2---:R-:W-:-:S02]  /*0050*/  SHF.R.U32.HI R0, RZ, 0x5, R18 ;  /* 0x00000005ff007819 */ /* 0x004fc40000011612 */
[----:B------:R-:W-:-:S03]  /*0060*/  SHF.R.U32.HI R4, RZ, 0x7, R18 ;  /* 0x00000007ff047819 */ /* 0x000fc60000011612 */
[----:B------:R-:W2:Y:S04]  /*0070*/  SHFL.IDX PT, R3, R0, RZ, 0x1f ;  /* 0x00001fff00037589 */ /* 0x000ea800000e0000 */
[----:B------:R4:W1:Y:S01]  /*0080*/  SHFL.IDX PT, R6, R4, RZ, 0x1f ;  /* 0x00001fff04067589 */ /* 0x00086200000e0000 */
[----:B--2---:R-:W-:Y:S02]  /*0090*/  ISETP.NE.OR P0, PT, R3, RZ, !P0 ;  /* 0x000000ff0300720c */ /* 0x004fe40004705670 */
[----:B------:R-:W-:-:S11]  /*00a0*/  SHF.R.S32.HI R2, RZ, 0x1f, R3 ;  /* 0x0000001fff027819 */ /* 0x000fd60000011403 */
[----:B-1-34-:R-:W-:Y:S05]  /*00b0*/  @P0 BRA `(.L_x_1) ;  /* 0x0000000000380947 */ /* 0x01afea0003800000 */
[----:B------:R-:W-:Y:S02]  /*00c0*/  ULDC.64 UR4, c[0x0][0x198] ;  /* 0x0000660000047ab9 */ /* 0x000fe40000000a00 */
[----:B------:R-:W-:Y:S02]  /*00d0*/  UIADD3 UR6, UP0, UR4, 0xf0, URZ ;  /* 0x000000f004067890 */ /* 0x000fe4000ff1e03f */
[----:B------:R-:W-:Y:S02]  /*00e0*/  UIADD3 UR8, UP1, UR4, 0x1f0, URZ ;  /* 0x000001f004087890 */ /* 0x000fe4000ff3e03f */
[----:B------:R-:W-:Y:S02]  /*00f0*/  UIADD3 UR10, UP2, UR4, 0x3f0, URZ ;  /* 0x000003f0040a7890 */ /* 0x000fe4000ff5e03f */
[----:B------:R-:W-:Y:S02]  /*0100*/  UIADD3 UR4, UP3, UR4, 0x4f0, URZ ;  /* 0x000004f004047890 */ /* 0x000fe4000ff7e03f */
[----:B------:R-:W-:-:S02]  /*0110*/  UIADD3.X UR7, URZ, UR5, URZ, UP0, !UPT ;  /* 0x000000053f077290 */ /* 0x000fc400087fe43f */
[----:B------:R-:W-:Y:S02]  /*0120*/  UIADD3.X UR9, URZ, UR5, URZ, UP1, !UPT ;  /* 0x000000053f097290 */ /* 0x000fe40008ffe43f */
[----:B------:R-:W-:Y:S02]  /*0130*/  UIADD3.X UR11, URZ, UR5, URZ, UP2, !UPT ;  /* 0x000000053f0b7290 */ /* 0x000fe400097fe43f */
[----:B------:R-:W-:-:S03]  /*0140*/  UIADD3.X UR5, URZ, UR5, URZ, UP3, !UPT ;  /* 0x000000053f057290 */ /* 0x000fc60009ffe43f */
[----:B------:R1:W-:Y:S02]  /*0150*/  UTMACCTL.PF [UR6] ;  /* 0x00000000060079b9 */ /* 0x0003e40008040000 */
[----:B------:R1:W-:Y:S02]  /*0160*/  UTMACCTL.PF [UR8] ;  /* 0x00000000080079b9 */ /* 0x0003e40008040000 */
[----:B------:R1:W-:Y:S02]  /*0170*/  UTMACCTL.PF [UR10] ;  /* 0x000000000a0079b9 */ /* 0x0003e40008040000 */
[----:B------:R1:W-:Y:S02]  /*0180*/  UTMACCTL.PF [UR4] ;  /* 0x00000000040079b9 */ /* 0x0003e40008040000 */
[----:B-1----:R-:W-:Y:S01]  /*0190*/  NOP ;  /* 0x0000000000007918 */ /* 0x002fe20000000000 */
.L_x_1:
[----:B------:R-:W-:Y:S05]  /*01a0*/  BSYNC B0 ;  /* 0x0000000000007941 */ /* 0x000fea0003800000 */
.L_x_0:
[----:B------:R-:W-:Y:S01]  /*01b0*/  ULDC.64 UR4, c[0x0][0x590] ;  /* 0x0001640000047ab9 */ /* 0x000fe20000000a00 */
[----:B------:R-:W-:Y:S01]  /*01c0*/  LEA.HI R2, R2, R3, RZ, 0x2 ;  /* 0x0000000302027211 */ /* 0x000fe200078f10ff */
[----:B------:R-:W-:Y:S01]  /*01d0*/  ULDC.64 UR40, c[0x0][0x208] ;  /* 0x0000820000287ab9 */ /* 0x000fe20000000a00 */
[----:B------:R-:W-:Y:S01]  /*01e0*/  ISETP.NE.U32.AND P2, PT, RZ, UR4, PT ;  /* 0x00000004ff007c0c */ /* 0x000fe2000bf45070 */
[----:B------:R-:W-:Y:S01]  /*01f0*/  IMAD.MOV.U32 R4, RZ, RZ, R8 ;  /* 0x000000ffff047224 */ /* 0x000fe200078e0008 */
[----:B------:R-:W-:Y:S02]  /*0200*/  LOP3.LUT R2, R2, 0xfffffffc, RZ, 0xc0, !PT ;  /* 0xfffffffc02027812 */ /* 0x000fe400078ec0ff */
[----:B------:R-:W-:Y:S02]  /*0210*/  ISETP.NE.AND.EX P3, PT, RZ, UR5, PT, P2 ;  /* 0x00000005ff007c0c */ /* 0x000fe4000bf65320 */
[----:B------:R-:W-:Y:S01]  /*0220*/  MOV R5, R9 ;  /* 0x0000000900057202 */ /* 0x000fe20000000f00 */
[--C-:B------:R-:W-:Y:S01]  /*0230*/  IMAD.IADD R3, R3, 0x1, -R2.reuse ;  /* 0x0000000103037824 */ /* 0x100fe200078e0a02 */
[----:B------:R-:W-:-:S09]  /*0240*/  PRMT R2, RZ, 0x7610, R2 ;  /* 0x00007610ff027816 */ /* 0x000fd20000000002 */
[----:B------:R-:W-:Y:S05]  /*0250*/  @P3 BRA `(.L_x_2) ;  /* 0x0000000000303947 */ /* 0x000fea0003800000 */
[----:B------:R-:W-:Y:S02]  /*0260*/  ULDC.64 UR6, c[0x0][0x588] ;  /* 0x0001620000067ab9 */ /* 0x000fe40000000a00 */
[----:B------:R-:W-:-:S04]  /*0270*/  ISETP.NE.U32.AND P0, PT, RZ, UR6, PT ;  /* 0x00000006ff007c0c */ /* 0x000fc8000bf05070 */
[----:B------:R-:W-:-:S13]  /*0280*/  ISETP.NE.AND.EX P0, PT, RZ, UR7, PT, P0 ;  /* 0x00000007ff007c0c */ /* 0x000fda000bf05300 */
[----:B------:R-:W-:Y:S05]  /*0290*/  @!P0 BRA `(.L_x_3) ;  /* 0x0000000000108947 */ /* 0x000fea0003800000 */
[----:B------:R-:W2:Y:S02]  /*02a0*/  LDG.E R2, desc[UR40][R4.64] ;  /* 0x0000002804027981 */ /* 0x000ea4000c1e1900 */
[----:B--2---:R-:W-:Y:S01]  /*02b0*/  FSETP.NEU.AND P1, PT, R2, RZ, PT ;  /* 0x000000ff0200720b */ /* 0x004fe20003f2d000 */
[----:B------:R-:W-:Y:S01]  /*02c0*/  IMAD.MOV.U32 R2, RZ, RZ, 0x1 ;  /* 0x00000001ff027424 */ /* 0x000fe200078e00ff */
[----:B------:R-:W-:Y:S11]  /*02d0*/  BRA `(.L_x_2) ;  /* 0x0000000000107947 */ /* 0x000ff60003800000 */
.L_x_3:
[----:B------:R-:W-:Y:S01]  /*02e0*/  ULDC UR6, c[0x0][0x580] ;  /* 0x0001600000067ab9 */ /* 0x000fe20000000800 */
[----:B------:R-:W-:Y:S01]  /*02f0*/  IMAD.MOV.U32 R2, RZ, RZ, 0x1 ;  /* 0x00000001ff027424 */ /* 0x000fe200078e00ff */
[----:B------:R-:W-:Y:S02]  /*0300*/  FSETP.NEU.AND P1, PT, RZ, UR6, PT ;  /* 0x00000006ff007c0b */ /* 0x000fe4000bf2d000 */
[----:B------:R-:W-:-:S11]  /*0310*/  CS2R R4, SRZ ;  /* 0x0000000000047805 */ /* 0x000fd6000001ff00 */
.L_x_2:
[----:B------:R-:W-:Y:S02]  /*0320*/  ISETP.NE.U32.AND P4, PT, R4, RZ, PT ;  /* 0x000000ff0400720c */ /* 0x000fe40003f85070 */
[----:B------:R-:W-:Y:S02]  /*0330*/  ISETP.NE.AND.EX P5, PT, RZ, UR5, PT, P2 ;  /* 0x00000005ff007c0c */ /* 0x000fe4000bfa5320 */
[----:B------:R-:W-:Y:S02]  /*0340*/  ISETP.NE.AND.EX P2, PT, R5, RZ, PT, P4 ;  /* 0x000000ff0500720c */ /* 0x000fe40003f45340 */
[----:B------:R-:W-:-:S11]  /*0350*/  PLOP3.LUT P0, PT, PT, PT, PT, 0x8, 0x0 ;  /* 0x000000000000781c */ /* 0x000fd60003f0e170 */
[----:B------:R-:W-:Y:S05]  /*0360*/  @P2 BRA P5, `(.L_x_4) ;  /* 0x0000000000342947 */ /* 0x000fea0002800000 */
[----:B------:R-:W-:-:S04]  /*0370*/  ISETP.NE.U32.AND P0, PT, RZ, UR4, PT ;  /* 0x00000004ff007c0c */ /* 0x000fc8000bf05070 */
[----:B------:R-:W-:-:S13]  /*0380*/  ISETP.NE.AND.EX P0, PT, RZ, UR5, PT, P0 ;  /* 0x00000005ff007c0c */ /* 0x000fda000bf05300 */
[----:B------:R-:W-:Y:S05]  /*0390*/  @!P0 BRA `(.L_x_5) ;  /* 0x0000000000248947 */ /* 0x000fea0003800000 */
[----:B------:R-:W-:Y:S02]  /*03a0*/  PRMT R2, R2, 0x9910, RZ ;  /* 0x0000991002027816 */ /* 0x000fe400000000ff */
[----:B------:R-:W-:Y:S02]  /*03b0*/  ISETP.NE.U32.AND P0, PT, R4, RZ, PT ;  /* 0x000000ff0400720c */ /* 0x000fe40003f05070 */
[----:B------:R-:W-:Y:S02]  /*03c0*/  ISETP.NE.AND P2, PT, R2, RZ, PT ;  /* 0x000000ff0200720c */ /* 0x000fe40003f45270 */
[----:B------:R-:W-:Y:S02]  /*03d0*/  ISETP.NE.AND.EX P0, PT, R5, RZ, PT, P0 ;  /* 0x000000ff0500720c */ /* 0x000fe40003f05300 */
[----:B------:R-:W-:-:S09]  /*03e0*/  SEL R2, RZ, 0xffffffff, P1 ;  /* 0xffffffffff027807 */ /* 0x000fd20000800000 */
[----:B------:R-:W-:-:S04]  /*03f0*/  @!P2 SEL R2, RZ, 0xffffffff, P0 ;  /* 0xffffffffff02a807 */ /* 0x000fc80000000000 */
[----:B------:R-:W-:-:S04]  /*0400*/  LOP3.LUT R2, R2, 0x1, RZ, 0xc0, !PT ;  /* 0x0000000102027812 */ /* 0x000fc800078ec0ff */
[----:B------:R-:W-:Y:S01]  /*0410*/  ISETP.EQ.U32.AND P0, PT, R2, 0x1, PT ;  /* 0x000000010200780c */ /* 0x000fe20003f02070 */
[----:B------:R-:W-:-:S12]  /*0420*/  BRA `(.L_x_4) ;  /* 0x0000000000047947 */ /* 0x000fd80003800000 */
.L_x_5:
[----:B------:R-:W-:-:S13]  /*0430*/  PLOP3.LUT P0, PT, P1, PT, PT, 0x8, 0x0 ;  /* 0x000000000000781c */ /* 0x000fda0000f0e170 */
.L_x_4:
[----:B------:R-:W1:Y:S02]  /*0440*/  SHFL.IDX PT, R2, R0, RZ, 0x1f ;  /* 0x00001fff00027589 */ /* 0x000e6400000e0000 */
[----:B-1----:R-:W-:-:S13]  /*0450*/  ISETP.NE.AND P1, PT, R2, RZ, PT ;  /* 0x000000ff0200720c */ /* 0x002fda0003f25270 */
[----:B------:R-:W-:Y:S05]  /*0460*/  @P1 BRA `(.L_x_6) ;  /* 0x0000000000941947 */ /* 0x000fea0003800000 */
[----:B------:R-:W-:Y:S01]  /*0470*/  ELECT P1, URZ, PT ;  /* 0x00000000003f782f */ /* 0x000fe20003820000 */
[----:B------:R-:W-:-:S12]  /*0480*/  BSSY B0, `(.L_x_6) ;  /* 0x0000023000007945 */ /* 0x000fd80003800000 */
[----:B------:R-:W-:Y:S05]  /*0490*/  @!P1 BRA `(.L_x_7) ;  /* 0x0000000000849947 */ /* 0x000fea0003800000 */
[----:B------:R-:W1:Y:S01]  /*04a0*/  S2UR UR8, SR_CgaCtaId ;  /* 0x00000000000879c3 */ /* 0x000e620000008800 */
[----:B------:R-:W-:Y:S01]  /*04b0*/  UMOV UR4, 0x400 ;  /* 0x0000040000047882 */ /* 0x000fe20000000000 */
[----:B------:R-:W-:Y:S01]  /*04c0*/  UMOV UR5, 0x1 ;  /* 0x0000000100057882 */ /* 0x000fe20000000000 */
[----:B------:R-:W-:Y:S02]  /*04d0*/  UMOV UR6, 0x100 ;  /* 0x0000010000067882 */ /* 0x000fe40000000000 */
[----:B------:R-:W-:-:S04]  /*04e0*/  UIADD3 UR6, -UR6, 0x100000, URZ ;  /* 0x0010000006067890 */ /* 0x000fc8000fffe13f */
[----:B------:R-:W-:Y:S02]  /*04f0*/  USHF.L.U32 UR7, UR6, 0xb, URZ ;  /* 0x0000000b06077899 */ /* 0x000fe4000800063f */
[----:B------:R-:W-:Y:S02]  /*0500*/  USHF.L.U32 UR6, UR6, 0x1, URZ ;  /* 0x0000000106067899 */ /* 0x000fe4000800063f */
[----:B-1----:R-:W-:Y:S02]  /*0510*/  ULEA UR8, UR8, UR4, 0x18 ;  /* 0x0000000408087291 */ /* 0x002fe4000f8ec03f */
[----:B------:R-:W-:-:S04]  /*0520*/  UIADD3 UR4, -UR5, 0x100000, URZ ;  /* 0x0010000005047890 */ /* 0x000fc8000fffe13f */
[----:B------:R-:W-:Y:S02]  /*0530*/  USHF.L.U32 UR5, UR4, 0xb, URZ ;  /* 0x0000000b04057899 */ /* 0x000fe4000800063f */
[----:B------:R-:W-:Y:S01]  /*0540*/  USHF.L.U32 UR4, UR4, 0x1, URZ ;  /* 0x0000000104047899 */ /* 0x000fe2000800063f */
[----:B------:R-:W1:Y:S11]  /*0550*/  FENCE.VIEW.ASYNC.S ;  /* 0x00000000000073c6 */ /* 0x000e760000000000 */
[----:B-1----:R1:W2:Y:S01]  /*0560*/  SYNCS.EXCH.64 URZ, [UR8], UR4 ;  /* 0x00000004083f75b2 */ /* 0x0022a20008000100 */
[----:B------:R1:W3:Y:S01]  /*0570*/  SYNCS.EXCH.64 URZ, [UR8+0x50], UR6 ;  /* 0x00005006083f75b2 */ /* 0x0002e20008000100 */
[----:B------:R1:W4:Y:S01]  /*0580*/  SYNCS.EXCH.64 URZ, [UR8+0x8], UR4 ;  /* 0x00000804083f75b2 */ /* 0x0003220008000100 */
[----:B------:R1:W1:Y:S01]  /*0590*/  SYNCS.EXCH.64 URZ, [UR8+0x58], UR6 ;  /* 0x00005806083f75b2 */ /* 0x0002620008000100 */
        /* <DEDUP_REMOVED lines=16> */
[----:B------:R-:W-:Y:S01]  /*06a0*/  NOP ;  /* 0x0000000000007918 */ /* 0x000fe20000000000 */
.L_x_7:
[----:B-1----:R-:W-:Y:S05]  /*06b0*/  BSYNC B0 ;  /* 0x0000000000007941 */ /* 0x002fea0003800000 */
.L_x_6:
[----:B------:R-:W1:Y:S01]  /*06c0*/  SHFL.IDX PT, R4, R0, RZ, 0x1f ;  /* 0x00001fff00047589 */ /* 0x000e6200000e0000 */
[----:B------:R-:W2:Y:S01]  /*06d0*/  LDC R2, c[0x0][0x904] ;  /* 0x00024100ff027b82 */ /* 0x000ea20000000800 */
[----:B------:R-:W-:Y:S01]  /*06e0*/  NOP ;  /* 0x0000000000007918 */ /* 0x000fe20000000000 */
[----:B-1----:R-:W-:-:S13]  /*06f0*/  ISETP.NE.AND P1, PT, R4, RZ, PT ;  /* 0x000000ff0400720c */ /* 0x002fda0003f25270 */
[----:B------:R-:W-:Y:S05]  /*0700*/  @P1 BRA `(.L_x_8) ;  /* 0x0000000000581947 */ /* 0x000fea0003800000 */
[----:B------:R-:W1:Y:S01]  /*0710*/  S2UR UR5, SR_CgaCtaId ;  /* 0x00000000000579c3 */ /* 0x000e620000008800 */
[----:B------:R-:W-:Y:S01]  /*0720*/  UMOV UR4, 0x400 ;  /* 0x0000040000047882 */ /* 0x000fe20000000000 */
[----:B------:R-:W-:Y:S01]  /*0730*/  UMOV UR6, 0x20 ;  /* 0x0000002000067882 */ /* 0x000fe20000000000 */
[----:B------:R-:W-:Y:S01]  /*0740*/  UMOV UR7, 0x100 ;  /* 0x0000010000077882 */ /* 0x000fe20000000000 */
[----:B------:R-:W-:Y:S01]  /*0750*/  ELECT P1, URZ, PT ;  /* 0x00000000003f782f */ /* 0x000fe20003820000 */
[----:B-1----:R-:W-:Y:S02]  /*0760*/  ULEA UR8, UR5, UR4, 0x18 ;  /* 0x0000000405087291 */ /* 0x002fe4000f8ec03f */
[----:B------:R-:W-:-:S04]  /*0770*/  UIADD3 UR4, -UR6, 0x100000, URZ ;  /* 0x0010000006047890 */ /* 0x000fc8000fffe13f */
[----:B------:R-:W-:Y:S02]  /*0780*/  USHF.L.U32 UR5, UR4, 0xb, URZ ;  /* 0x0000000b04057899 */ /* 0x000fe4000800063f */
[----:B------:R-:W-:Y:S02]  /*0790*/  USHF.L.U32 UR4, UR4, 0x1, URZ ;  /* 0x0000000104047899 */ /* 0x000fe4000800063f */
[----:B------:R-:W-:-:S04]  /*07a0*/  UIADD3 UR6, -UR7, 0x100000, URZ ;  /* 0x0010000007067890 */ /* 0x000fc8000fffe13f */
[----:B------:R-:W-:Y:S02]  /*07b0*/  USHF.L.U32 UR7, UR6, 0xb, URZ ;  /* 0x0000000b06077899 */ /* 0x000fe4000800063f */
[----:B------:R-:W-:Y:S01]  /*07c0*/  USHF.L.U32 UR6, UR6, 0x1, URZ ;  /* 0x0000000106067899 */ /* 0x000fe2000800063f */
[----:B------:R-:W1:Y:S03]  /*07d0*/  FENCE.VIEW.ASYNC.S ;  /* 0x00000000000073c6 */ /* 0x000e660000000000 */
[----:B-1----:R1:W1:Y:S08]  /*07e0*/  SYNCS.EXCH.64 URZ, [UR8+0xa0], UR4 ;  /* 0x0000a004083f75b2 */ /* 0x0022700008000100 */
        /* <DEDUP_REMOVED lines=8> */
.L_x_8:
[----:B------:R-:W5:Y:S01]  /*0870*/  SHFL.IDX PT, R0, R0, RZ, 0x1f ;  /* 0x00001fff00007589 */ /* 0x000f6200000e0000 */
[----:B--2---:R-:W-:Y:S02]  /*0880*/  ISETP.NE.AND P6, PT, R2, 0x1, PT ;  /* 0x000000010200780c */ /* 0x004fe40003fc5270 */
[----:B------:R-:W-:Y:S01]  /*0890*/  ELECT P1, URZ, PT ;  /* 0x00000000003f782f */ /* 0x000fe20003820000 */
[----:B------:R-:W2:Y:S01]  /*08a0*/  S2UR UR36, SR_CgaCtaId ;  /* 0x00000000002479c3 */ /* 0x000ea20000008800 */
[----:B------:R-:W3:Y:S01]  /*08b0*/  S2R R7, SR_CTAID.Y ;  /* 0x0000000000077919 */ /* 0x000ee20000002600 */
[----:B-1----:R-:W-:Y:S01]  /*08c0*/  UMOV UR4, 0x20 ;  /* 0x0000002000047882 */ /* 0x002fe20000000000 */
[----:B------:R-:W-:Y:S01]  /*08d0*/  P2R R4, PR, RZ, 0x40 ;  /* 0x00000040ff047803 */ /* 0x000fe20000000000 */
[----:B------:R-:W-:Y:S01]  /*08e0*/  NOP ;  /* 0x0000000000007918 */ /* 0x000fe20000000000 */
[----:B------:R-:W1:Y:S01]  /*08f0*/  S2R R10, SR_CTAID.X ;  /* 0x00000000000a7919 */ /* 0x000e620000002500 */
[----:B------:R-:W-:Y:S01]  /*0900*/  ISETP.NE.AND P4, PT, R3, RZ, PT ;  /* 0x000000ff0300720c */ /* 0x000fe20003f85270 */
[----:B------:R-:W-:-:S03]  /*0910*/  IMAD.MOV.U32 R11, RZ, RZ, RZ ;  /* 0x000000ffff0b7224 */ /* 0x000fc600078e00ff */
[----:B------:R-:W1:Y:S01]  /*0920*/  @P6 LDC R17, c[0x0][0x10] ;  /* 0x00000400ff116b82 */ /* 0x000e620000000800 */
[----:B------:R-:W-:-:S07]  /*0930*/  @P6 IMAD.MOV.U32 R5, RZ, RZ, RZ ;  /* 0x000000ffff056224 */ /* 0x000fce00078e00ff */
[----:B------:R-:W4:Y:S01]  /*0940*/  @!P6 LDC R12, c[0x0][0xc] ;  /* 0x00000300ff0ceb82 */ /* 0x000f220000000800 */
[----:B-----5:R-:W-:Y:S02]  /*0950*/  ISETP.NE.OR P2, PT, R0, RZ, !P1 ;  /* 0x000000ff0000720c */ /* 0x020fe40004f45670 */
[----:B------:R-:W-:-:S04]  /*0960*/  ISETP.EQ.OR P1, PT, R3, 0x3, !P4 ;  /* 0x000000030300780c */ /* 0x000fc80006722670 */
[----:B------:R-:W-:-:S04]  /*0970*/  ISETP.EQ.AND P1, PT, R6, RZ, P1 ;  /* 0x000000ff0600720c */ /* 0x000fc80000f22270 */
[----:B------:R-:W-:Y:S02]  /*0980*/  SEL R19, RZ, 0x1, !P1 ;  /* 0x00000001ff137807 */ /* 0x000fe40004800000 */
[----:B---3--:R-:W-:Y:S01]  /*0990*/  @P6 MOV R4, R7 ;  /* 0x0000000700046202 */ /* 0x008fe20000000f00 */
[----:B------:R-:W-:Y:S01]  /*09a0*/  VOTEU.ALL UP0, P2 ;  /* 0x00000000003f7886 */ /* 0x000fe20001000000 */
[----:B------:R-:W-:-:S03]  /*09b0*/  VOTEU.ALL UP1, P2 ;  /* 0x00000000003f7886 */ /* 0x000fc60001020000 */
[----:B-1----:R-:W-:Y:S01]  /*09c0*/  @P6 IMAD.WIDE.U32 R16, R10, R17, R4 ;  /* 0x000000110a106225 */ /* 0x002fe200078e0004 */
[----:B------:R-:W-:Y:S01]  /*09d0*/  @!UP0 UMOV UR6, 0x400 ;  /* 0x0000040000068882 */ /* 0x000fe20000000000 */
[----:B------:R-:W-:-:S04]  /*09e0*/  @!UP0 UIADD3 UR4, -UR4, 0x100000, URZ ;  /* 0x0010000004048890 */ /* 0x000fc8000fffe13f */
[----:B------:R-:W-:Y:S02]  /*09f0*/  @!UP0 USHF.L.U32 UR5, UR4, 0xb, URZ ;  /* 0x0000000b04058899 */ /* 0x000fe4000800063f */
[----:B------:R-:W-:Y:S02]  /*0a00*/  @!UP0 USHF.L.U32 UR4, UR4, 0x1, URZ ;  /* 0x0000000104048899 */ /* 0x000fe4000800063f */
[----:B--2---:R-:W-:Y:S01]  /*0a10*/  @!UP0 ULEA UR8, UR36, UR6, 0x18 ;  /* 0x0000000624088291 */ /* 0x004fe2000f8ec03f */
[----:B------:R-:W-:Y:S01]  /*0a20*/  @P6 IMAD.MOV.U32 R5, RZ, RZ, RZ ;  /* 0x000000ffff056224 */ /* 0x000fe200078e00ff */
[----:B------:R-:W-:Y:S01]  /*0a30*/  VOTEU.ALL UP0, P2 ;  /* 0x00000000003f7886 */ /* 0x000fe20001000000 */
[C---:B------:R-:W-:Y:S01]  /*0a40*/  ISETP.NE.AND P2, PT, R6.reuse, RZ, PT ;  /* 0x000000ff0600720c */ /* 0x040fe20003f45270 */
[----:B------:R-:W-:Y:S01]  /*0a50*/  ULDC UR6, c[0x0][0xc] ;  /* 0x0000030000067ab9 */ /* 0x000fe20000000800 */
[----:B------:R-:W-:Y:S01]  /*0a60*/  ULDC UR7, c[0x0][0x10] ;  /* 0x0000040000077ab9 */ /* 0x000fe20000000800 */
[----:B------:R-:W-:Y:S01]  /*0a70*/  VIADD R6, R6, 0xffffffff ;  /* 0xffffffff06067836 */ /* 0x000fe20000000000 */
[----:B------:R-:W-:-:S02]  /*0a80*/  ISETP.EQ.AND P5, PT, R3, 0x2, !P2 ;  /* 0x000000020300780c */ /* 0x000fc400057a2270 */
[----:B------:R-:W-:Y:S01]  /*0a90*/  @P6 IADD3 R17, R17, R5, RZ ;  /* 0x0000000511116210 */ /* 0x000fe20007ffe0ff */
[----:B----4-:R-:W-:Y:S01]  /*0aa0*/  @!P6 IMAD.WIDE.U32 R4, R12, R7, R10 ;  /* 0x000000070c04e225 */ /* 0x010fe200078e000a */
[----:B------:R-:W-:Y:S01]  /*0ab0*/  ISETP.GE.U32.AND P1, PT, R6, 0x2, PT ;  /* 0x000000020600780c */ /* 0x000fe20003f26070 */
[----:B------:R-:W1:Y:S02]  /*0ac0*/  FENCE.VIEW.ASYNC.S ;  /* 0x00000000000073c6 */ /* 0x000e640000000000 */
[----:B-1----:R-:W1:Y:S01]  /*0ad0*/  @!UP0 SYNCS.EXCH.64 URZ, [UR8+0xe0], UR4 ;  /* 0x0000e004083f85b2 */ /* 0x002e620008000100 */
[----:B------:R-:W-:Y:S01]  /*0ae0*/  SEL R0, RZ, 0x1, !P5 ;  /* 0x00000001ff007807 */ /* 0x000fe20006800000 */
[----:B------:R-:W-:Y:S01]  /*0af0*/  @!P6 IMAD.MOV.U32 R17, RZ, RZ, R5 ;  /* 0x000000ffff11e224 */ /* 0x000fe200078e0005 */
[----:B------:R-:W-:Y:S02]  /*0b00*/  @!P6 MOV R16, R4 ;  /* 0x000000040010e202 */ /* 0x000fe40000000f00 */
[----:B------:R-:W-:-:S02]  /*0b10*/  SEL R0, R0, 0x2, P1 ;  /* 0x0000000200007807 */ /* 0x000fc40000800000 */
[----:B------:R-:W-:Y:S01]  /*0b20*/  SEL R19, R19, 0x2, P1 ;  /* 0x0000000213137807 */ /* 0x000fe20000800000 */
[----:B------:R2:W1:Y:S01]  /*0b30*/  @!UP1 SYNCS.EXCH.64 URZ, [UR8+0xe8], UR4 ;  /* 0x0000e804083f95b2 */ /* 0x0004620008000100 */
[----:B------:R-:W-:Y:S01]  /*0b40*/  NOP ;  /* 0x0000000000007918 */ /* 0x000fe20000000000 */
[----:B--2---:R-:W-:-:S03]  /*0b50*/  UIMAD.WIDE.U32 UR4, UR6, UR7, URZ ;  /* 0x00000007060472a5 */ /* 0x004fc6000f8e003f */
[----:B------:R-:W-:Y:S02]  /*0b60*/  ULDC UR6, c[0x0][0x14] ;  /* 0x0000050000067ab9 */ /* 0x000fe40000000800 */
[----:B------:R-:W-:Y:S02]  /*0b70*/  UIMAD.WIDE.U32 UR38, UR4, UR6, URZ ;  /* 0x00000006042672a5 */ /* 0x000fe4000f8e003f */
[----:B------:R-:W-:-:S04]  /*0b80*/  UIMAD UR37, UR5, UR6, URZ ;  /* 0x00000006052572a4 */ /* 0x000fc8000f8e023f */
[----:B------:R-:W-:Y:S01]  /*0b90*/  UIADD3 UR37, UR39, UR37, URZ ;  /* 0x0000002527257290 */ /* 0x000fe2000fffe03f */
[----:B-1----:R-:W-:Y:S06]  /*0ba0*/  BAR.SYNC.DEFER_BLOCKING 0x0 ;  /* 0x0000000000007b1d */ /* 0x002fec0000010000 */
[----:B------:R-:W-:Y:S05]  /*0bb0*/  @!P2 BRA `(.L_x_9) ;  /* 0x000000bc00a0a947 */ /* 0x000fea0003800000 */
[----:B------:R-:W-:-:S13]  /*0bc0*/  ISETP.GT.U32.AND P0, PT, R6, 0x1, PT ;  /* 0x000000010600780c */ /* 0x000fda0003f04070 */
[----:B------:R-:W-:Y:S05]  /*0bd0*/  @P0 EXIT ;  /* 0x000000000000094d */ /* 0x000fea0003800000 */
[----:B------:R-:W-:Y:S01]  /*0be0*/  ULDC.64 UR4, c[0x0][0x8f8] ;  /* 0x00023e0000047ab9 */ /* 0x000fe20000000a00 */
[----:B------:R-:W-:Y:S01]  /*0bf0*/  UMOV UR47, 0xffffffff ;  /* 0xffffffff002f7882 */ /* 0x000fe20000000000 */
[----:B------:R-:W-:Y:S01]  /*0c00*/  ISETP.GE.U32.AND P0, PT, R16, UR4, PT ;  /* 0x0000000410007c0c */ /* 0x000fe2000bf06070 */
[----:B------:R-:W-:Y:S01]  /*0c10*/  IMAD.MOV.U32 R3, RZ, RZ, -0x1 ;  /* 0xffffffffff037424 */ /* 0x000fe200078e00ff */
[----:B------:R-:W-:Y:S02]  /*0c20*/  PRMT R22, RZ, 0x7610, R22 ;  /* 0x00007610ff167816 */ /* 0x000fe40000000016 */
[----:B------:R-:W-:Y:S02]  /*0c30*/  ISETP.GE.U32.AND.EX P0, PT, R17, UR5, PT, P0 ;  /* 0x0000000511007c0c */ /* 0x000fe4000bf06100 */
[----:B------:R-:W-:Y:S02]  /*0c40*/  MOV R8, 0xffffffff ;  /* 0xffffffff00087802 */ /* 0x000fe40000000f00 */
[----:B------:R-:W-:-:S09]  /*0c50*/  PRMT R6, RZ, 0x7610, R6 ;  /* 0x00007610ff067816 */ /* 0x000fd20000000006 */
[----:B------:R-:W-:Y:S05]  /*0c60*/  @P0 BRA `(.L_x_10) ;  /* 0x0000000400580947 */ /* 0x000fea0003800000 */
[----:B------:R-:W1:Y:S01]  /*0c70*/  LDC.64 R20, c[0x0][0x8d0] ;  /* 0x00023400ff147b82 */ /* 0x000e620000000a00 */
[----:B------:R-:W-:Y:S02]  /*0c80*/  IMAD.MOV.U32 R4, RZ, RZ, R16 ;  /* 0x000000ffff047224 */ /* 0x000fe400078e0010 */
[----:B------:R-:W-:-:S05]  /*0c90*/  IMAD.MOV.U32 R5, RZ, RZ, R17 ;  /* 0x000000ffff057224 */ /* 0x000fca00078e0011 */
[----:B------:R-:W2:Y:S08]  /*0ca0*/  LDC R6, c[0x0][0x8d8] ;  /* 0x00023600ff067b82 */ /* 0x000eb00000000800 */
[----:B------:R-:W3:Y:S01]  /*0cb0*/  LDC.64 R24, c[0x0][0x8c8] ;  /* 0x00023200ff187b82 */ /* 0x000ee20000000a00 */
[----:B-1----:R-:W-:-:S04]  /*0cc0*/  ISETP.NE.U32.AND P0, PT, R20, RZ, PT ;  /* 0x000000ff1400720c */ /* 0x002fc80003f05070 */
[----:B------:R-:W-:-:S13]  /*0cd0*/  ISETP.NE.AND.EX P0, PT, R21, RZ, PT, P0 ;  /* 0x000000ff1500720c */ /* 0x000fda0003f05300 */
[----:B--23--:R-:W-:Y:S05]  /*0ce0*/  @!P0 BRA `(.L_x_11) ;  /* 0x0000000000288947 */ /* 0x00cfea0003800000 */
[----:B------:R-:W1:Y:S02]  /*0cf0*/  LDC R3, c[0x0][0x8dc] ;  /* 0x00023700ff037b82 */ /* 0x000e640000000800 */
[----:B-1----:R-:W-:-:S04]  /*0d00*/  IADD3 R3, P0, R16, R3, RZ ;  /* 0x0000000310037210 */ /* 0x002fc80007f1e0ff */
[----:B------:R-:W-:-:S05]  /*0d10*/  IADD3.X R15, RZ, R17, RZ, P0, !PT ;  /* 0x00000011ff0f7210 */ /* 0x000fca00007fe4ff */
[----:B------:R-:W-:-:S04]  /*0d20*/  IMAD.WIDE.U32 R4, R15, R20, RZ ;  /* 0x000000140f047225 */ /* 0x000fc800078e00ff */
[----:B------:R-:W-:-:S04]  /*0d30*/  IMAD.WIDE.U32 R8, P0, R3, R21, R4 ;  /* 0x0000001503087225 */ /* 0x000fc80007800004 */
[----:B------:R-:W-:-:S04]  /*0d40*/  IMAD.WIDE.U32 R4, R3, R20, RZ ;  /* 0x0000001403047225 */ /* 0x000fc800078e00ff */
[----:B------:R-:W-:Y:S01]  /*0d50*/  IMAD.X R13, RZ, RZ, RZ, P0 ;  /* 0x000000ffff0d7224 */ /* 0x000fe200000e06ff */
[----:B------:R-:W-:Y:S01]  /*0d60*/  IADD3 RZ, P0, R5, R8, RZ ;  /* 0x0000000805ff7210 */ /* 0x000fe20007f1e0ff */
[----:B------:R-:W-:-:S04]  /*0d70*/  IMAD.MOV.U32 R12, RZ, RZ, R9 ;  /* 0x000000ffff0c7224 */ /* 0x000fc800078e0009 */
[----:B------:R-:W-:-:S08]  /*0d80*/  IMAD.WIDE.U32.X R4, R15, R21, R12, P0 ;  /* 0x000000150f047225 */ /* 0x000fd000000e040c */
.L_x_11:
[-CC-:B------:R-:W-:Y:S01]  /*0d90*/  SHF.R.U64 R30, R4, R6.reuse, R5.reuse ;  /* 0x00000006041e7219 */ /* 0x180fe20000001205 */
[----:B------:R-:W1:Y:S01]  /*0da0*/  LDC.64 R26, c[0x0][0x8e8] ;  /* 0x00023a00ff1a7b82 */ /* 0x000e620000000a00 */
[----:B------:R-:W-:Y:S01]  /*0db0*/  SHF.R.U32.HI R4, RZ, R6, R5 ;  /* 0x00000006ff047219 */ /* 0x000fe20000011605 */
[----:B------:R-:W-:Y:S01]  /*0dc0*/  ULDC UR4, c[0x0][0x150] ;  /* 0x0000540000047ab9 */ /* 0x000fe20000000800 */
[----:B------:R-:W-:Y:S02]  /*0dd0*/  IADD3 R11, P0, RZ, -R30, RZ ;  /* 0x8000001eff0b7210 */ /* 0x000fe40007f1e0ff */
[----:B------:R-:W-:Y:S02]  /*0de0*/  I2FP.F32.U32 R3, R10 ;  /* 0x0000000a00037245 */ /* 0x000fe40000201000 */
[----:B------:R-:W-:Y:S01]  /*0df0*/  IADD3.X R13, RZ, ~R4, RZ, P0, !PT ;  /* 0x80000004ff0d7210 */ /* 0x000fe200007fe4ff */
[----:B------:R-:W2:Y:S01]  /*0e00*/  LDC R8, c[0x0][0x8c0] ;  /* 0x00023000ff087b82 */ /* 0x000ea20000000800 */
[----:B------:R-:W-:-:S04]  /*0e10*/  IMAD.WIDE.U32 R4, R11, R24, R16 ;  /* 0x000000180b047225 */ /* 0x000fc800078e0010 */
[----:B------:R-:W-:Y:S01]  /*0e20*/  FMUL R3, R3, UR4 ;  /* 0x0000000403037c20 */ /* 0x000fe20008400000 */
[----:B------:R-:W-:Y:S01]  /*0e30*/  ULDC UR4, c[0x0][0x154] ;  /* 0x0000550000047ab9 */ /* 0x000fe20000000800 */
[----:B------:R-:W-:Y:S02]  /*0e40*/  IMAD R6, R13, R24, RZ ;  /* 0x000000180d067224 */ /* 0x000fe400078e02ff */
[----:B------:R-:W3:Y:S02]  /*0e50*/  LDC R13, c[0x0][0x8b0] ;  /* 0x00022c00ff0d7b82 */ /* 0x000ee40000000800 */
[----:B------:R-:W-:Y:S01]  /*0e60*/  IMAD R11, R11, R25, R6 ;  /* 0x000000190b0b7224 */ /* 0x000fe200078e0206 */
[----:B------:R-:W4:Y:S03]  /*0e70*/  F2I.U32.TRUNC.NTZ R3, R3 ;  /* 0x0000000300037305 */ /* 0x000f26000020f000 */
[----:B------:R-:W-:-:S02]  /*0e80*/  IMAD.IADD R5, R5, 0x1, R11 ;  /* 0x0000000105057824 */ /* 0x000fc400078e020b */
[----:B------:R-:W5:Y:S01]  /*0e90*/  LDC R15, c[0x0][0x900] ;  /* 0x00024000ff0f7b82 */ /* 0x000f620000000800 */
[----:B-1----:R-:W-:-:S04]  /*0ea0*/  ISETP.NE.U32.AND P0, PT, R26, RZ, PT ;  /* 0x000000ff1a00720c */ /* 0x002fc80003f05070 */
[----:B------:R-:W-:-:S03]  /*0eb0*/  ISETP.NE.AND.EX P0, PT, R27, RZ, PT, P0 ;  /* 0x000000ff1b00720c */ /* 0x000fc60003f05300 */
[----:B------:R-:W1:Y:S01]  /*0ec0*/  LDC R9, c[0x0][0x144] ;  /* 0x00005100ff097b82 */ /* 0x000e620000000800 */
[-CC-:B--2---:R-:W-:Y:S02]  /*0ed0*/  SHF.R.U64 R21, R4, R8.reuse, R5.reuse ;  /* 0x0000000804157219 */ /* 0x184fe40000001205 */
[----:B------:R-:W-:Y:S02]  /*0ee0*/  I2FP.F32.U32 R4, R7 ;  /* 0x0000000700047245 */ /* 0x000fe40000201000 */
[----:B------:R-:W-:Y:S02]  /*0ef0*/  SHF.R.U32.HI R6, RZ, R8, R5 ;  /* 0x00000008ff067219 */ /* 0x000fe40000011605 */
[----:B----4-:R-:W-:Y:S01]  /*0f00*/  IADD3 R11, -R3, RZ, RZ ;  /* 0x000000ff030b7210 */ /* 0x010fe20007ffe1ff */
[----:B------:R-:W2:Y:S01]  /*0f10*/  LDC R14, c[0x0][0x148] ;  /* 0x00005200ff0e7b82 */ /* 0x000ea20000000800 */
[----:B------:R-:W-:Y:S01]  /*0f20*/  FMUL R5, R4, UR4 ;  /* 0x0000000404057c20 */ /* 0x000fe20008400000 */
[-CC-:B---3--:R-:W-:Y:S01]  /*0f30*/  SHF.R.U64 R29, R21, R13.reuse, R6.reuse ;  /* 0x0000000d151d7219 */ /* 0x188fe20000001206 */
[----:B------:R-:W-:Y:S01]  /*0f40*/  IMAD.MOV.U32 R4, RZ, RZ, -0x1 ;  /* 0xffffffffff047424 */ /* 0x000fe200078e00ff */
[----:B------:R-:W-:-:S02]  /*0f50*/  SHF.R.U32.HI R6, RZ, R13, R6 ;  /* 0x0000000dff067219 */ /* 0x000fc40000011606 */
[----:B------:R-:W-:Y:S01]  /*0f60*/  MOV R8, 0x1 ;  /* 0x0000000100087802 */ /* 0x000fe20000000f00 */
[----:B------:R3:W4:Y:S01]  /*0f70*/  F2I.U32.TRUNC.NTZ R13, R5 ;  /* 0x00000005000d7305 */ /* 0x000722000020f000 */
[----:B------:R-:W2:Y:S01]  /*0f80*/  LDC R23, c[0x0][0x8a8] ;  /* 0x00022a00ff177b82 */ /* 0x000ea20000000800 */
[-C--:B-----5:R-:W-:Y:S02]  /*0f90*/  SHF.L.U32 R4, R4, R15.reuse, RZ ;  /* 0x0000000f04047219 */ /* 0x0a0fe400000006ff */
[----:B------:R-:W-:Y:S02]  /*0fa0*/  SHF.R.U64 R28, R29, R15, R6 ;  /* 0x0000000f1d1c7219 */ /* 0x000fe40000001206 */
[----:B------:R-:W-:-:S03]  /*0fb0*/  LOP3.LUT R12, RZ, R4, RZ, 0x33, !PT ;  /* 0x00000004ff0c7212 */ /* 0x000fc600078e33ff */
[----:B------:R-:W2:Y:S01]  /*0fc0*/  LDC R20, c[0x0][0x8f0] ;  /* 0x00023c00ff147b82 */ /* 0x000ea20000000800 */
[----:B---3--:R-:W-:Y:S01]  /*0fd0*/  SHF.R.U32.HI R5, RZ, R15, R6 ;  /* 0x0000000fff057219 */ /* 0x008fe20000011606 */
[----:B-1----:R-:W-:Y:S01]  /*0fe0*/  IMAD R3, R9, R11, R10 ;  /* 0x0000000b09037224 */ /* 0x002fe200078e020a */
[----:B------:R-:W-:Y:S01]  /*0ff0*/  SHF.L.U32 R6, R8, R15, RZ ;  /* 0x0000000f08067219 */ /* 0x000fe200000006ff */
[----:B------:R-:W-:-:S04]  /*1000*/  IMAD.MOV.U32 R4, RZ, RZ, R28 ;  /* 0x000000ffff047224 */ /* 0x000fc800078e001c */
[----:B------:R-:W1:Y:S08]  /*1010*/  LDC R24, c[0x0][0x8e0] ;  /* 0x00023800ff187b82 */ /* 0x000e700000000800 */
[----:B------:R-:W3:Y:S01]  /*1020*/  LDC R25, c[0x0][0x8b8] ;  /* 0x00022e00ff197b82 */ /* 0x000ee20000000800 */
[----:B----4-:R-:W-:Y:S05]  /*1030*/  @!P0 BRA `(.L_x_12) ;  /* 0x0000000000288947 */ /* 0x010fea0003800000 */
[----:B------:R-:W4:Y:S02]  /*1040*/  LDC R11, c[0x0][0x8f4] ;  /* 0x00023d00ff0b7b82 */ /* 0x000f240000000800 */
[----:B----4-:R-:W-:-:S04]  /*1050*/  IADD3 R11, P0, R28, R11, RZ ;  /* 0x0000000b1c0b7210 */ /* 0x010fc80007f1e0ff */
[----:B------:R-:W-:-:S05]  /*1060*/  IADD3.X R15, RZ, R5, RZ, P0, !PT ;  /* 0x00000005ff0f7210 */ /* 0x000fca00007fe4ff */
[----:B------:R-:W-:-:S04]  /*1070*/  IMAD.WIDE.U32 R4, R15, R26, RZ ;  /* 0x0000001a0f047225 */ /* 0x000fc800078e00ff */
[----:B------:R-:W-:-:S04]  /*1080*/  IMAD.WIDE.U32 R8, P0, R11, R27, R4 ;  /* 0x0000001b0b087225 */ /* 0x000fc80007800004 */
[----:B------:R-:W-:Y:S01]  /*1090*/  IMAD.WIDE.U32 R4, R11, R26, RZ ;  /* 0x0000001a0b047225 */ /* 0x000fe200078e00ff */
[----:B------:R-:W-:-:S03]  /*10a0*/  MOV R10, R9 ;  /* 0x00000009000a7202 */ /* 0x000fc60000000f00 */
[----:B------:R-:W-:Y:S01]  /*10b0*/  IMAD.X R11, RZ, RZ, RZ, P0 ;  /* 0x000000ffff0b7224 */ /* 0x000fe200000e06ff */
[----:B------:R-:W-:-:S05]  /*10c0*/  IADD3 RZ, P0, R5, R8, RZ ;  /* 0x0000000805ff7210 */ /* 0x000fca0007f1e0ff */
[----:B------:R-:W-:-:S08]  /*10d0*/  IMAD.WIDE.U32.X R4, R15, R27, R10, P0 ;  /* 0x0000001b0f047225 */ /* 0x000fd000000e040a */
.L_x_12:
[----:B--2---:R-:W-:Y:S01]  /*10e0*/  SHF.R.U64 R4, R4, R20, R5 ;  /* 0x0000001404047219 */ /* 0x004fe20000001205 */
[----:B------:R-:W-:Y:S01]  /*10f0*/  IMAD.MOV R13, RZ, RZ, -R13 ;  /* 0x000000ffff0d7224 */ /* 0x000fe200078e0a0d */
[----:B------:R-:W-:Y:S02]  /*1100*/  LOP3.LUT R5, R29, R12, RZ, 0xc0, !PT ;  /* 0x0000000c1d057212 */ /* 0x000fe400078ec0ff */
[----:B------:R-:W-:Y:S01]  /*1110*/  IADD3 R8, R23, -0x1, RZ ;  /* 0xffffffff17087810 */ /* 0x000fe20007ffe0ff */
[----:B------:R-:W-:Y:S01]  /*1120*/  IMAD.MOV R9, RZ, RZ, -R4 ;  /* 0x000000ffff097224 */ /* 0x000fe200078e0a04 */
[----:B------:R-:W-:Y:S01]  /*1130*/  R2UR UR47, R30 ;  /* 0x000000001e2f72ca */ /* 0x000fe200000e0000 */
[----:B------:R-:W-:Y:S01]  /*1140*/  IMAD R6, R6, R4, R5 ;  /* 0x0000000406067224 */ /* 0x000fe200078e0205 */
[----:B------:R-:W-:Y:S01]  /*1150*/  LOP3.LUT R8, R21, R8, RZ, 0xc0, !PT ;  /* 0x0000000815087212 */ /* 0x000fe200078ec0ff */
[----:B------:R-:W-:Y:S02]  /*1160*/  @P6 IMAD R3, R14, R13, R7 ;  /* 0x0000000d0e036224 */ /* 0x000fe400078e0207 */
[----:B-1----:R-:W-:-:S02]  /*1170*/  IMAD R4, R9, R24, R28 ;  /* 0x0000001809047224 */ /* 0x002fc400078e021c */
[----:B---3--:R-:W-:Y:S01]  /*1180*/  IMAD R3, R6, R25, R3 ;  /* 0x0000001906037224 */ /* 0x008fe200078e0203 */
[----:B------:R-:W-:Y:S01]  /*1190*/  MOV R6, 0x1 ;  /* 0x0000000100067802 */ /* 0x000fe20000000f00 */
[----:B------:R-:W-:-:S05]  /*11a0*/  IMAD R4, R4, R23, R8 ;  /* 0x0000001704047224 */ /* 0x000fca00078e0208 */
[----:B------:R-:W-:Y:S02]  /*11b0*/  SEL R8, R4, R3, !P6 ;  /* 0x0000000304087207 */ /* 0x000fe40007000000 */
[----:B------:R-:W-:-:S07]  /*11c0*/  SEL R3, R3, R4, !P6 ;  /* 0x0000000403037207 */ /* 0x000fce0007000000 */
.L_x_10:
[----:B------:R-:W-:-:S08]  /*11d0*/  NOP ;  /* 0x0000000000007918 */ /* 0x000fd00000000000 */
[----:B------:R-:W1:Y:S02]  /*11e0*/  USETMAXREG.TRY_ALLOC.CTAPOOL UP0, 0xe8 ;  /* 0x000000e8000079c8 */ /* 0x000e640008000600 */
[----:B-1----:R-:W-:-:S13]  /*11f0*/  PLOP3.LUT P0, PT, PT, PT, UP0, 0x80, 0x0 ;  /* 0x000000000000781c */ /* 0x002fda0003f0f008 */
[----:B------:R-:W-:Y:S05]  /*1200*/  @!P0 BRA `(.L_x_10) ;  /* 0xfffffffc00f08947 */ /* 0x000fea000383ffff */
[----:B------:R-:W-:Y:S02]  /*1210*/  ULDC.64 UR4, c[0x0][0x590] ;  /* 0x0001640000047ab9 */ /* 0x000fe40000000a00 */
[----:B------:R-:W-:-:S04]  /*1220*/  ISETP.NE.U32.AND P0, PT, RZ, UR4, PT ;  /* 0x00000004ff007c0c */ /* 0x000fc8000bf05070 */
[----:B------:R-:W-:-:S13]  /*1230*/  ISETP.NE.AND.EX P0, PT, RZ, UR5, PT, P0 ;  /* 0x00000005ff007c0c */ /* 0x000fda000bf05300 */
[----:B------:R-:W-:Y:S05]  /*1240*/  @P0 BRA `(.L_x_13) ;  /* 0x00000000002c0947 */ /* 0x000fea0003800000 */
[----:B------:R-:W-:Y:S02]  /*1250*/  ULDC.64 UR4, c[0x0][0x588] ;  /* 0x0001620000047ab9 */ /* 0x000fe40000000a00 */
[----:B------:R-:W-:-:S04]  /*1260*/  ISETP.NE.U32.AND P0, PT, RZ, UR4, PT ;  /* 0x00000004ff007c0c */ /* 0x000fc8000bf05070 */
[----:B------:R-:W-:-:S13]  /*1270*/  ISETP.NE.AND.EX P0, PT, RZ, UR5, PT, P0 ;  /* 0x00000005ff007c0c */ /* 0x000fda000bf05300 */
[----:B------:R-:W-:Y:S05]  /*1280*/  @!P0 BRA `(.L_x_14) ;  /* 0x0000000000108947 */ /* 0x000fea0003800000 */
[----:B------:R-:W1:Y:S02]  /*1290*/  LDC.64 R88, c[0x0][0x588] ;  /* 0x00016200ff587b82 */ /* 0x000e640000000a00 */
[----:B-1----:R1:W5:Y:S01]  /*12a0*/  LDG.E R88, desc[UR40][R88.64] ;  /* 0x0000002858587981 */ /* 0x002362000c1e1900 */
[----:B------:R-:W-:Y:S01]  /*12b0*/  IMAD.MOV.U32 R22, RZ, RZ, 0x1 ;  /* 0x00000001ff167424 */ /* 0x000fe200078e00ff */
[----:B------:R-:W-:Y:S06]  /*12c0*/  BRA `(.L_x_13) ;  /* 0x00000000000c7947 */ /* 0x000fec0003800000 */
.L_x_14:
[----:B------:R-:W-:Y:S01]  /*12d0*/  ULDC UR4, c[0x0][0x580] ;  /* 0x0001600000047ab9 */ /* 0x000fe20000000800 */
[----:B------:R-:W-:Y:S01]  /*12e0*/  MOV R22, 0x1 ;  /* 0x0000000100167802 */ /* 0x000fe20000000f00 */
[----:B------:R-:W-:-:S07]  /*12f0*/  IMAD.U32 R88, RZ, RZ, UR4 ;  /* 0x00000004ff587e24 */ /* 0x000fce000f8e00ff */
.L_x_13:
        /* <DEDUP_REMOVED lines=8> */
[----:B------:R-:W2:Y:S02]  /*1380*/  LDC.64 R4, c[0x0][0x5a8] ;  /* 0x00016a00ff047b82 */ /* 0x000ea40000000a00 */
[----:B--2---:R2:W5:Y:S01]  /*1390*/  LDG.E R23, desc[UR40][R4.64] ;  /* 0x0000002804177981 */ /* 0x004562000c1e1900 */
[----:B------:R-:W-:Y:S05]  /*13a0*/  BRA `(.L_x_15) ;  /* 0x0000000000087947 */ /* 0x000fea0003800000 */
.L_x_16:
[----:B------:R-:W-:Y:S02]  /*13b0*/  ULDC UR4, c[0x0][0x5a0] ;  /* 0x0001680000047ab9 */ /* 0x000fe40000000800 */
[----:B------:R-:W-:-:S07]  /*13c0*/  MOV R23, UR4 ;  /* 0x0000000400177c02 */ /* 0x000fce0008000f00 */
.L_x_15:
[----:B------:R-:W-:-:S13]  /*13d0*/  LOP3.LUT P0, RZ, R6, 0xff, RZ, 0xc0, !PT ;  /* 0x000000ff06ff7812 */ /* 0x000fda000780c0ff */
[----:B------:R-:W-:Y:S05]  /*13e0*/  @!P0 EXIT ;  /* 0x000000000000894d */ /* 0x000fea0003800000 */
[----:B------:R-:W-:Y:S01]  /*13f0*/  ULDC UR4, c[0x0][0x28c] ;  /* 0x0000a30000047ab9 */ /* 0x000fe20000000800 */
[----:B-1----:R-:W-:Y:S01]  /*1400*/  LOP3.LUT R89, R0, 0x1, RZ, 0xfc, !PT ;  /* 0x0000000100597812 */ /* 0x002fe200078efcff */
[----:B------:R-:W-:Y:S01]  /*1410*/  UIADD3 UR4, UR4, 0x3f, URZ ;  /* 0x0000003f04047890 */ /* 0x000fe2000fffe03f */
[----:B------:R-:W-:Y:S01]  /*1420*/  LOP3.LUT R152, R19, 0x1, RZ, 0xfc, !PT ;  /* 0x0000000113987812 */ /* 0x000fe200078efcff */
[----:B------:R-:W-:Y:S01]  /*1430*/  IMAD.MOV.U32 R115, RZ, RZ, RZ ;  /* 0x000000ffff737224 */ /* 0x000fe200078e00ff */
[----:B------:R-:W-:Y:S01]  /*1440*/  MOV R116, RZ ;  /* 0x000000ff00747202 */ /* 0x000fe20000000f00 */
[----:B------:R-:W-:Y:S01]  /*1450*/  USHF.R.S32.HI UR5, URZ, 0x1f, UR4 ;  /* 0x0000001f3f057899 */ /* 0x000fe20008011404 */
[----:B------:R-:W-:Y:S01]  /*1460*/  ULDC.64 UR42, c[0x0][0x198] ;  /* 0x00006600002a7ab9 */ /* 0x000fe20000000a00 */
[----:B------:R-:W-:Y:S02]  /*1470*/  UMOV UR48, URZ ;  /* 0x0000003f00307c82 */ /* 0x000fe40008000000 */
[----:B------:R-:W-:-:S03]  /*1480*/  ULEA.HI UR5, UR5, UR4, URZ, 0x6 ;  /* 0x0000000405057291 */ /* 0x000fc6000f8f303f */
[----:B------:R-:W-:Y:S01]  /*1490*/  UMOV UR4, URZ ;  /* 0x0000003f00047c82 */ /* 0x000fe20008000000 */
[----:B------:R-:W-:-:S12]  /*14a0*/  USHF.R.S32.HI UR49, URZ, 0x6, UR5 ;  /* 0x000000063f317899 */ /* 0x000fd80008011405 */
.L_x_94:
[----:B------:R-:W-:Y:S01]  /*14b0*/  LOP3.LUT R0, R18, 0x80, RZ, 0xc0, !PT ;  /* 0x0000008012007812 */ /* 0x000fe200078ec0ff */
[----:B------:R-:W1:Y:S01]  /*14c0*/  S2UR UR9, SR_CgaCtaId ;  /* 0x00000000000979c3 */ /* 0x000e620000008800 */
[----:B------:R-:W-:Y:S01]  /*14d0*/  UMOV UR50, 0x400 ;  /* 0x0000040000327882 */ /* 0x000fe20000000000 */
[----:B------:R-:W-:Y:S01]  /*14e0*/  UMOV UR6, URZ ;  /* 0x0000003f00067c82 */ /* 0x000fe20008000000 */
[----:B------:R-:W-:Y:S01]  /*14f0*/  SHF.R.U32.HI R0, RZ, 0x7, R0 ;  /* 0x00000007ff007819 */ /* 0x000fe20000011600 */
[----:B------:R-:W-:Y:S01]  /*1500*/  UMOV UR5, URZ ;  /* 0x0000003f00057c82 */ /* 0x000fe20008000000 */
[----:B------:R-:W-:Y:S01]  /*1510*/  UMOV UR13, UR4 ;  /* 0x00000004000d7c82 */ /* 0x000fe20008000000 */
[----:B------:R-:W-:Y:S02]  /*1520*/  CS2R R90, SRZ ;  /* 0x00000000005a7805 */ /* 0x000fe4000001ff00 */
[----:B------:R-:W-:Y:S01]  /*1530*/  CS2R R92, SRZ ;  /* 0x00000000005c7805 */ /* 0x000fe2000001ff00 */
[----:B--2---:R-:W2:Y:S01]  /*1540*/  LDC R4, c[0x0][0x28c] ;  /* 0x0000a300ff047b82 */ /* 0x004ea20000000800 */
[----:B------:R-:W3:Y:S01]  /*1550*/  SHFL.IDX PT, R0, R0, RZ, 0x1f ;  /* 0x00001fff00007589 */ /* 0x000ee200000e0000 */
[----:B------:R-:W-:-:S02]  /*1560*/  CS2R R94, SRZ ;  /* 0x00000000005e7805 */ /* 0x000fc4000001ff00 */
[----:B------:R-:W-:Y:S02]  /*1570*/  CS2R R96, SRZ ;  /* 0x0000000000607805 */ /* 0x000fe4000001ff00 */
[----:B------:R-:W-:Y:S02]  /*1580*/  CS2R R98, SRZ ;  /* 0x0000000000627805 */ /* 0x000fe4000001ff00 */
[----:B------:R-:W-:Y:S02]  /*1590*/  CS2R R100, SRZ ;  /* 0x0000000000647805 */ /* 0x000fe4000001ff00 */
[----:B------:R-:W-:Y:S02]  /*15a0*/  CS2R R102, SRZ ;  /* 0x0000000000667805 */ /* 0x000fe4000001ff00 */
[----:B------:R-:W-:Y:S02]  /*15b0*/  CS2R R104, SRZ ;  /* 0x0000000000687805 */ /* 0x000fe4000001ff00 */
[----:B------:R-:W-:-:S02]  /*15c0*/  CS2R R124, SRZ ;  /* 0x00000000007c7805 */ /* 0x000fc4000001ff00 */
[----:B------:R-:W-:Y:S02]  /*15d0*/  CS2R R126, SRZ ;  /* 0x00000000007e7805 */ /* 0x000fe4000001ff00 */
[----:B------:R-:W-:Y:S02]  /*15e0*/  CS2R R128, SRZ ;  /* 0x0000000000807805 */ /* 0x000fe4000001ff00 */
[----:B------:R-:W-:Y:S02]  /*15f0*/  CS2R R132, SRZ ;  /* 0x0000000000847805 */ /* 0x000fe4000001ff00 */
[----:B------:R-:W-:Y:S02]  /*1600*/  CS2R R130, SRZ ;  /* 0x0000000000827805 */ /* 0x000fe4000001ff00 */
[----:B------:R-:W-:Y:S02]  /*1610*/  CS2R R134, SRZ ;  /* 0x0000000000867805 */ /* 0x000fe4000001ff00 */
[----:B------:R-:W-:-:S02]  /*1620*/  CS2R R136, SRZ ;  /* 0x0000000000887805 */ /* 0x000fc4000001ff00 */
[----:B------:R-:W-:Y:S01]  /*1630*/  CS2R R138, SRZ ;  /* 0x00000000008a7805 */ /* 0x000fe2000001ff00 */
[----:B-1----:R-:W-:Y:S01]  /*1640*/  ULEA UR50, UR9, UR50, 0x18 ;  /* 0x0000003209327291 */ /* 0x002fe2000f8ec03f */
[----:B------:R-:W-:Y:S02]  /*1650*/  CS2R R108, SRZ ;  /* 0x00000000006c7805 */ /* 0x000fe4000001ff00 */
[----:B------:R-:W-:Y:S02]  /*1660*/  CS2R R106, SRZ ;  /* 0x00000000006a7805 */ /* 0x000fe4000001ff00 */
[----:B------:R-:W-:Y:S01]  /*1670*/  CS2R R110, SRZ ;  /* 0x00000000006e7805 */ /* 0x000fe2000001ff00 */
[----:B------:R-:W-:Y:S01]  /*1680*/  IMAD.MOV.U32 R114, RZ, RZ, RZ ;  /* 0x000000ffff727224 */ /* 0x000fe200078e00ff */
[----:B------:R-:W-:Y:S02]  /*1690*/  CS2R R112, SRZ ;  /* 0x0000000000707805 */ /* 0x000fe4000001ff00 */
[----:B------:R-:W-:-:S02]  /*16a0*/  MOV R117, RZ ;  /* 0x000000ff00757202 */ /* 0x000fc40000000f00 */
[----:B------:R-:W-:Y:S02]  /*16b0*/  CS2R R118, SRZ ;  /* 0x0000000000767805 */ /* 0x000fe4000001ff00 */
[----:B--2---:R-:W-:Y:S02]  /*16c0*/  ISETP.GE.AND P0, PT, R4, 0x1, PT ;  /* 0x000000010400780c */ /* 0x004fe40003f06270 */
[----:B------:R-:W-:Y:S02]  /*16d0*/  CS2R R120, SRZ ;  /* 0x0000000000787805 */ /* 0x000fe4000001ff00 */
[----:B---3--:R-:W-:Y:S02]  /*16e0*/  R2UR UR7, R0 ;  /* 0x00000000000772ca */ /* 0x008fe400000e0000 */
[----:B------:R-:W-:Y:S02]  /*16f0*/  CS2R R122, SRZ ;  /* 0x00000000007a7805 */ /* 0x000fe4000001ff00 */
[----:B------:R-:W-:-:S02]  /*1700*/  CS2R R142, SRZ ;  /* 0x00000000008e7805 */ /* 0x000fc4000001ff00 */
[----:B------:R-:W-:Y:S02]  /*1710*/  CS2R R144, SRZ ;  /* 0x0000000000907805 */ /* 0x000fe4000001ff00 */
[----:B------:R-:W-:Y:S02]  /*1720*/  CS2R R146, SRZ ;  /* 0x0000000000927805 */ /* 0x000fe4000001ff00 */
[----:B------:R-:W-:Y:S02]  /*1730*/  CS2R R148, SRZ ;  /* 0x0000000000947805 */ /* 0x000fe4000001ff00 */
[----:B------:R-:W-:Y:S02]  /*1740*/  CS2R R150, SRZ ;  /* 0x0000000000967805 */ /* 0x000fe4000001ff00 */
[----:B------:R-:W-:Y:S01]  /*1750*/  CS2R R154, SRZ ;  /* 0x00000000009a7805 */ /* 0x000fe2000001ff00 */
[----:B------:R-:W-:Y:S01]  /*1760*/  IMAD.MOV.U32 R153, RZ, RZ, RZ ;  /* 0x000000ffff997224 */ /* 0x000fe200078e00ff */
[----:B------:R-:W-:-:S02]  /*1770*/  MOV R156, RZ ;  /* 0x000000ff009c7202 */ /* 0x000fc40000000f00 */
[----:B------:R-:W-:Y:S01]  /*1780*/  CS2R R140, SRZ ;  /* 0x00000000008c7805 */ /* 0x000fe2000001ff00 */
[----:B------:R-:W-:Y:S01]  /*1790*/  IMAD.U32 R6, RZ, RZ, UR48 ;  /* 0x00000030ff067e24 */ /* 0x000fe2000f8e00ff */
[----:B------:R-:W-:Y:S01]  /*17a0*/  CS2R R56, SRZ ;  /* 0x0000000000387805 */ /* 0x000fe2000001ff00 */
[----:B------:R-:W-:Y:S01]  /*17b0*/  ULEA.HI UR8, UR7, UR7, URZ, 0x1 ;  /* 0x0000000707087291 */ /* 0x000fe2000f8f083f */
[----:B------:R-:W-:Y:S02]  /*17c0*/  CS2R R58, SRZ ;  /* 0x00000000003a7805 */ /* 0x000fe4000001ff00 */
[----:B------:R-:W-:Y:S02]  /*17d0*/  CS2R R60, SRZ ;  /* 0x00000000003c7805 */ /* 0x000fe4000001ff00 */
[----:B------:R-:W-:Y:S01]  /*17e0*/  CS2R R62, SRZ ;  /* 0x00000000003e7805 */ /* 0x000fe2000001ff00 */
[----:B------:R-:W-:Y:S01]  /*17f0*/  ULOP3.LUT UR8, UR8, 0xffffe, URZ, 0xc0, !UPT ;  /* 0x000ffffe08087892 */ /* 0x000fe2000f8ec03f */
[----:B------:R-:W-:-:S02]  /*1800*/  CS2R R64, SRZ ;  /* 0x0000000000407805 */ /* 0x000fc4000001ff00 */
[----:B------:R-:W-:Y:S02]  /*1810*/  CS2R R66, SRZ ;  /* 0x0000000000427805 */ /* 0x000fe4000001ff00 */
[----:B------:R-:W-:Y:S01]  /*1820*/  CS2R R68, SRZ ;  /* 0x0000000000447805 */ /* 0x000fe2000001ff00 */
[----:B------:R-:W-:Y:S01]  /*1830*/  UIADD3 UR8, UR7, -UR8, URZ ;  /* 0x8000000807087290 */ /* 0x000fe2000fffe03f */
[----:B------:R-:W-:Y:S02]  /*1840*/  CS2R R70, SRZ ;  /* 0x0000000000467805 */ /* 0x000fe4000001ff00 */
[----:B------:R-:W-:Y:S01]  /*1850*/  CS2R R72, SRZ ;  /* 0x0000000000487805 */ /* 0x000fe2000001ff00 */
[----:B------:R-:W-:Y:S01]  /*1860*/  UMOV UR7, URZ ;  /* 0x0000003f00077c82 */ /* 0x000fe20008000000 */
[----:B------:R-:W-:Y:S01]  /*1870*/  ULEA UR8, UR8, UR50, 0xc ;  /* 0x0000003208087291 */ /* 0x000fe2000f8e603f */
[----:B------:R-:W-:Y:S02]  /*1880*/  CS2R R74, SRZ ;  /* 0x00000000004a7805 */ /* 0x000fe4000001ff00 */
[----:B------:R-:W-:-:S02]  /*1890*/  CS2R R76, SRZ ;  /* 0x00000000004c7805 */ /* 0x000fc4000001ff00 */
[----:B------:R-:W-:Y:S01]  /*18a0*/  CS2R R78, SRZ ;  /* 0x00000000004e7805 */ /* 0x000fe2000001ff00 */
[----:B------:R-:W-:Y:S01]  /*18b0*/  UIADD3 UR8, UR8, 0x6200, URZ ;  /* 0x0000620008087890 */ /* 0x000fe2000fffe03f */
[----:B------:R-:W-:Y:S02]  /*18c0*/  CS2R R80, SRZ ;  /* 0x0000000000507805 */ /* 0x000fe4000001ff00 */
[----:B------:R-:W-:Y:S02]  /*18d0*/  CS2R R82, SRZ ;  /* 0x0000000000527805 */ /* 0x000fe4000001ff00 */
[----:B------:R-:W-:Y:S01]  /*18e0*/  CS2R R84, SRZ ;  /* 0x0000000000547805 */ /* 0x000fe2000001ff00 */
[----:B------:R-:W-:Y:S01]  /*18f0*/  USHF.R.U32.HI UR8, URZ, 0x4, UR8 ;  /* 0x000000043f087899 */ /* 0x000fe20008011608 */
[----:B------:R-:W-:Y:S02]  /*1900*/  CS2R R86, SRZ ;  /* 0x0000000000567805 */ /* 0x000fe4000001ff00 */
[----:B------:R-:W-:-:S02]  /*1910*/  CS2R R24, SRZ ;  /* 0x0000000000187805 */ /* 0x000fc4000001ff00 */
[----:B------:R-:W-:Y:S01]  /*1920*/  CS2R R26, SRZ ;  /* 0x00000000001a7805 */ /* 0x000fe2000001ff00 */
[----:B------:R-:W-:Y:S01]  /*1930*/  ULOP3.LUT UR12, UR8, 0x3fff, URZ, 0xc0, !UPT ;  /* 0x00003fff080c7892 */ /* 0x000fe2000f8ec03f */
        /* <DEDUP_REMOVED lines=13> */
[----:B------:R-:W-:Y:S01]  /*1a10*/  CS2R R54, SRZ ;  /* 0x0000000000367805 */ /* 0x000fe2000001ff00 */
[----:B------:R-:W-:Y:S06]  /*1a20*/  @!P0 BRA `(.L_x_17) ;  /* 0x0000000800748947 */ /* 0x000fec0003800000 */
[----:B------:R-:W-:-:S13]  /*1a30*/  ISETP.NE.AND P1, PT, R152, 0x3, PT ;  /* 0x000000039800780c */ /* 0x000fda0003f25270 */
[----:B------:R-:W-:Y:S05]  /*1a40*/  @!P1 BRA `(.L_x_18) ;  /* 0x0000000000049947 */ /* 0x000fea0003800000 */
[----:B------:R-:W-:Y:S01]  /*1a50*/  BPT.TRAP 0x1 ;  /* 0x000000040000795c */ /* 0x000fe20000300000 */
.L_x_18:
[----:B------:R-:W-:Y:S01]  /*1a60*/  ULEA UR5, UR4, UR50, 0x3 ;  /* 0x0000003204057291 */ /* 0x000fe2000f8e183f */
[----:B------:R-:W-:-:S04]  /*1a70*/  MOV R0, UR48 ;  /* 0x0000003000007c02 */ /* 0x000fc80008000f00 */
[----:B------:R-:W-:-:S04]  /*1a80*/  SHF.L.U32 R0, R0, 0x1f, RZ ;  /* 0x0000001f00007819 */ /* 0x000fc800000006ff */
[----:B------:R1:W2:Y:S01]  /*1a90*/  SYNCS.PHASECHK.TRANS64.TRYWAIT P0, [UR5], R0 ;  /* 0x00000000ff0075a7 */ /* 0x0002a20008000145 */
[----:B------:R-:W-:Y:S05]  /*1aa0*/  @!P1 BRA `(.L_x_19) ;  /* 0x0000000000049947 */ /* 0x000fea0003800000 */
[----:B------:R-:W-:Y:S01]  /*1ab0*/  BPT.TRAP 0x1 ;  /* 0x000000040000795c */ /* 0x000fe20000300000 */
.L_x_19:
[----:B--2---:R-:W-:Y:S05]  /*1ac0*/  @P0 BRA `(.L_x_20) ;  /* 0x0000000000080947 */ /* 0x004fea0003800000 */
[----:B------:R-:W2:Y:S02]  /*1ad0*/  SYNCS.PHASECHK.TRANS64.TRYWAIT P0, [UR5], R0 ;  /* 0x00000000ff0075a7 */ /* 0x000ea40008000145 */
[----:B--2---:R-:W-:Y:S05]  /*1ae0*/  @!P0 BRA `(.L_x_21) ;  /* 0x000000d800d48947 */ /* 0x004fea0003800000 */
.L_x_20:
[----:B------:R-:W-:Y:S01]  /*1af0*/  UIADD3 UR5, UR50, 0x2e200, URZ ;  /* 0x0002e20032057890 */ /* 0x000fe2000fffe03f */
[----:B------:R-:W-:Y:S01]  /*1b00*/  WARPGROUP.ARRIVE ;  /* 0x00000000000079c5 */ /* 0x000fe20000000000 */
[----:B------:R-:W-:Y:S01]  /*1b10*/  ULOP3.LUT UR7, UR12, 0x10000, URZ, 0xfc, !UPT ;  /* 0x000100000c077892 */ /* 0x000fe2000f8efc3f */
[----:B------:R-:W-:Y:S01]  /*1b20*/  CS2R R90, SRZ ;  /* 0x00000000005a7805 */ /* 0x000fe2000001ff00 */
[----:B------:R-:W-:Y:S01]  /*1b30*/  USHF.R.U32.HI UR5, URZ, 0x4, UR5 ;  /* 0x000000043f057899 */ /* 0x000fe20008011605 */
[----:B------:R-:W-:Y:S01]  /*1b40*/  CS2R R92, SRZ ;  /* 0x00000000005c7805 */ /* 0x000fe2000001ff00 */
[----:B------:R-:W-:Y:S01]  /*1b50*/  ULEA UR7, UR4, UR7, 0xa ;  /* 0x0000000704077291 */ /* 0x000fe2000f8e503f */
[----:B------:R-:W-:Y:S01]  /*1b60*/  CS2R R94, SRZ ;  /* 0x00000000005e7805 */ /* 0x000fe2000001ff00 */
[----:B------:R-:W-:Y:S01]  /*1b70*/  ULOP3.LUT UR5, UR5, 0x3fff, URZ, 0xc0, !UPT ;  /* 0x00003fff05057892 */ /* 0x000fe2000f8ec03f */
[----:B------:R-:W-:Y:S01]  /*1b80*/  CS2R R96, SRZ ;  /* 0x0000000000607805 */ /* 0x000fe2000001ff00 */
[----:B------:R-:W-:Y:S01]  /*1b90*/  UMOV UR9, 0x80000020 ;  /* 0x8000002000097882 */ /* 0x000fe20000000000 */
[----:B------:R-:W-:Y:S01]  /*1ba0*/  UMOV UR11, 0x80000020 ;  /* 0x80000020000b7882 */ /* 0x000fe20000000000 */
[----:B------:R-:W-:Y:S01]  /*1bb0*/  ULOP3.LUT UR5, UR5, 0x10000, URZ, 0xfc, !UPT ;  /* 0x0001000005057892 */ /* 0x000fe2000f8efc3f */
[----:B------:R-:W-:Y:S01]  /*1bc0*/  CS2R R98, SRZ ;  /* 0x0000000000627805 */ /* 0x000fe2000001ff00 */
[----:B------:R-:W-:Y:S01]  /*1bd0*/  UMOV UR8, UR7 ;  /* 0x0000000700087c82 */ /* 0x000fe20008000000 */
[----:B------:R-:W-:Y:S01]  /*1be0*/  CS2R R100, SRZ ;  /* 0x0000000000647805 */ /* 0x000fe2000001ff00 */
[----:B------:R-:W-:Y:S01]  /*1bf0*/  ULEA UR6, UR4, UR5, 0x8 ;  /* 0x0000000504067291 */ /* 0x000fe2000f8e403f */
[----:B------:R-:W-:Y:S01]  /*1c00*/  CS2R R102, SRZ ;  /* 0x0000000000667805 */ /* 0x000fe2000001ff00 */
[----:B------:R-:W-:Y:S01]  /*1c10*/  UIADD3 UR5, UR7, 0x200, URZ ;  /* 0x0000020007057890 */ /* 0x000fe2000fffe03f */
[----:B------:R-:W-:-:S02]  /*1c20*/  CS2R R104, SRZ ;  /* 0x0000000000687805 */ /* 0x000fc4000001ff00 */
[----:B------:R-:W-:Y:S02]  /*1c30*/  CS2R R124, SRZ ;  /* 0x00000000007c7805 */ /* 0x000fe4000001ff00 */
[----:B------:R-:W-:Y:S02]  /*1c40*/  CS2R R126, SRZ ;  /* 0x00000000007e7805 */ /* 0x000fe4000001ff00 */
[----:B------:R-:W-:Y:S01]  /*1c50*/  CS2R R128, SRZ ;  /* 0x0000000000807805 */ /* 0x000fe2000001ff00 */
[----:B------:R-:W-:Y:S01]  /*1c60*/  UMOV UR10, UR6 ;  /* 0x00000006000a7c82 */ /* 0x000fe20008000000 */
[----:B------:R-:W-:Y:S01]  /*1c70*/  CS2R R132, SRZ ;  /* 0x0000000000847805 */ /* 0x000fe2000001ff00 */
[----:B------:R-:W-:Y:S01]  /*1c80*/  QGMMA.64x64x32.F32.E4M3.E4M3 R56, gdesc[UR8], RZ, !UPT, gsb0 ;  /* 0x00e00000083879f3 */ /* 0x000fe2000c0008ff */
[----:B------:R-:W-:Y:S01]  /*1c90*/  UMOV UR8, UR5 ;  /* 0x0000000500087c82 */ /* 0x000fe20008000000 */
[----:B------:R-:W-:Y:S01]  /*1ca0*/  UMOV UR9, 0x80000020 ;  /* 0x8000002000097882 */ /* 0x000fe20000000000 */
[----:B------:R-:W-:Y:S01]  /*1cb0*/  UMOV UR5, 0x2 ;  /* 0x0000000200057882 */ /* 0x000fe20000000000 */
[----:B------:R-:W-:-:S02]  /*1cc0*/  CS2R R130, SRZ ;  /* 0x0000000000827805 */ /* 0x000fc4000001ff00 */
[----:B------:R-:W-:Y:S02]  /*1cd0*/  CS2R R134, SRZ ;  /* 0x0000000000867805 */ /* 0x000fe4000001ff00 */
[----:B------:R-:W-:Y:S02]  /*1ce0*/  CS2R R136, SRZ ;  /* 0x0000000000887805 */ /* 0x000fe4000001ff00 */
[----:B------:R-:W-:Y:S02]  /*1cf0*/  CS2R R138, SRZ ;  /* 0x00000000008a7805 */ /* 0x000fe4000001ff00 */
[----:B------:R-:W-:Y:S02]  /*1d00*/  CS2R R108, SRZ ;  /* 0x00000000006c7805 */ /* 0x000fe4000001ff00 */
[----:B------:R-:W-:Y:S02]  /*1d10*/  CS2R R106, SRZ ;  /* 0x00000000006a7805 */ /* 0x000fe4000001ff00 */
[----:B------:R-:W-:Y:S01]  /*1d20*/  CS2R R110, SRZ ;  /* 0x00000000006e7805 */ /* 0x000fe2000001ff00 */
[----:B------:R-:W-:Y:S01]  /*1d30*/  IMAD.MOV.U32 R114, RZ, RZ, RZ ;  /* 0x000000ffff727224 */ /* 0x000fe200078e00ff */
[----:B------:R-:W-:-:S02]  /*1d40*/  CS2R R112, SRZ ;  /* 0x0000000000707805 */ /* 0x000fc4000001ff00 */
[----:B------:R-:W-:Y:S02]  /*1d50*/  MOV R117, RZ ;  /* 0x000000ff00757202 */ /* 0x000fe40000000f00 */
        /* <DEDUP_REMOVED lines=8> */
[----:B------:R-:W-:Y:S01]  /*1de0*/  CS2R R154, SRZ ;  /* 0x00000000009a7805 */ /* 0x000fe2000001ff00 */
[----:B------:R-:W-:Y:S01]  /*1df0*/  IMAD.MOV.U32 R153, RZ, RZ, RZ ;  /* 0x000000ffff997224 */ /* 0x000fe200078e00ff */
[----:B------:R-:W-:Y:S02]  /*1e00*/  MOV R156, RZ ;  /* 0x000000ff009c7202 */ /* 0x000fe40000000f00 */
[----:B------:R-:W-:Y:S01]  /*1e10*/  CS2R R140, SRZ ;  /* 0x00000000008c7805 */ /* 0x000fe2000001ff00 */
[----:B------:R-:W-:-:S02]  /*1e20*/  WARPGROUP.DEPBAR.LE gsb0, 0x0 ;  /* 0x00008000000079c5 */ /* 0x000fc40000010000 */
[----:B------:R-:W-:-:S06]  /*1e30*/  WARPGROUP.ARRIVE ;  /* 0x00000000000079c5 */ /* 0x000fcc0000000000 */
[----:B------:R-:W-:Y:S01]  /*1e40*/  QGMMA.64x64x32.F32.E4M3.E4M3 R24, gdesc[UR8], RZ, !UPT, gsb0 ;  /* 0x00e00000081879f3 */ /* 0x000fe2000c0008ff */
[----:B------:R-:W-:Y:S02]  /*1e50*/  UIADD3 UR8, UR7, 0x2, URZ ;  /* 0x0000000207087890 */ /* 0x000fe4000fffe03f */
[----:B------:R-:W-:Y:S01]  /*1e60*/  UIADD3 UR10, UR6, 0x2, URZ ;  /* 0x00000002060a7890 */ /* 0x000fe2000fffe03f */
[----:B------:R-:W-:Y:S01]  /*1e70*/  UMOV UR9, 0x80000020 ;  /* 0x8000002000097882 */ /* 0x000fe20000000000 */
[----:B------:R-:W-:Y:S01]  /*1e80*/  UMOV UR11, 0x80000020 ;  /* 0x80000020000b7882 */ /* 0x000fe20000000000 */
[----:B------:R-:W-:Y:S01]  /*1e90*/  UIADD3 UR7, UR7, 0x202, URZ ;  /* 0x0000020207077890 */ /* 0x000fe2000fffe03f */
[----:B------:R-:W-:Y:S02]  /*1ea0*/  ULDC UR6, c[0x0][0x50c] ;  /* 0x0001430000067ab9 */ /* 0x000fe40000000800 */
[----:B------:R-:W-:-:S04]  /*1eb0*/  UISETP.NE.AND UP0, UPT, UR6, 0x2, UPT ;  /* 0x000000020600788c */ /* 0x000fc8000bf05270 */
[----:B------:R-:W-:-:S06]  /*1ec0*/  USEL UR6, URZ, 0x1, UP0 ;  /* 0x000000013f067887 */ /* 0x000fcc0008000000 */
[----:B------:R-:W-:Y:S01]  /*1ed0*/  ISETP.NE.AND P0, PT, RZ, UR6, PT ;  /* 0x00000006ff007c0c */ /* 0x000fe2000bf05270 */
[----:B------:R-:W-:Y:S02]  /*1ee0*/  WARPGROUP.DEPBAR.LE gsb0, 0x0 ;  /* 0x00008000000079c5 */ /* 0x000fe40000010000 */
[----:B------:R-:W-:-:S06]  /*1ef0*/  WARPGROUP.ARRIVE ;  /* 0x00000000000079c5 */ /* 0x000fcc0000000000 */
[----:B------:R-:W-:Y:S01]  /*1f00*/  QGMMA.64x64x32.F32.E4M3.E4M3 R56, gdesc[UR8], R56, gsb0 ;  /* 0x00e00000083879f3 */ /* 0x000fe20008000838 */
[----:B------:R-:W-:Y:S01]  /*1f10*/  UMOV UR8, UR7 ;  /* 0x0000000700087c82 */ /* 0x000fe20008000000 */
[----:B------:R-:W-:Y:S01]  /*1f20*/  UMOV UR9, 0x80000020 ;  /* 0x8000002000097882 */ /* 0x000fe20000000000 */
[----:B------:R-:W-:Y:S02]  /*1f30*/  WARPGROUP.DEPBAR.LE gsb0, 0x0 ;  /* 0x00008000000079c5 */ /* 0x000fe40000010000 */
[----:B------:R-:W-:-:S06]  /*1f40*/  WARPGROUP.ARRIVE ;  /* 0x00000000000079c5 */ /* 0x000fcc0000000000 */
[----:B------:R-:W-:Y:S03]  /*1f50*/  QGMMA.64x64x32.F32.E4M3.E4M3 R24, gdesc[UR8], R24, gsb0 ;  /* 0x00e00000081879f3 */ /* 0x000fe60008000818 */
[----:B------:R-:W-:Y:S02]  /*1f60*/  WARPGROUP.DEPBAR.LE gsb0, 0x0 ;  /* 0x00008000000079c5 */ /* 0x000fe40000010000 */
[----:B------:R-:W-:Y:S05]  /*1f70*/  @!P0 BRA `(.L_x_22) ;  /* 0x0000000400048947 */ /* 0x000fea0003800000 */
[----:B------:R-:W-:Y:S01]  /*1f80*/  FADD R141, RZ, R56 ;  /* 0x00000038ff8d7221 */ /* 0x000fe20000000000 */
[----:B------:R-:W-:-:S01]  /*1f90*/  FADD R140, RZ, R57 ;  /* 0x00000039ff8c7221 */ /* 0x000fc20000000000 */
        /* <DEDUP_REMOVED lines=62> */
[----:B------:R-:W-:-:S06]  /*2380*/  UMOV UR5, URZ ;  /* 0x0000003f00057c82 */ /* 0x000fcc0008000000 */
.L_x_22:
[----:B------:R-:W-:-:S04]  /*2390*/  UIADD3 UR13, UR4, 0x1, URZ ;  /* 0x00000001040d7890 */ /* 0x000fc8000fffe03f */
[----:B------:R-:W-:-:S04]  /*23a0*/  UISETP.NE.AND UP0, UPT, UR13, 0xa, UPT ;  /* 0x0000000a0d00788c */ /* 0x000fc8000bf05270 */
[----:B------:R-:W-:Y:S02]  /*23b0*/  USEL UR7, URZ, 0x1, UP0 ;  /* 0x000000013f077887 */ /* 0x000fe40008000000 */
[----:B------:R-:W-:Y:S02]  /*23c0*/  USEL UR13, UR13, URZ, UP0 ;  /* 0x0000003f0d0d7287 */ /* 0x000fe40008000000 */
[----:B------:R-:W-:-:S06]  /*23d0*/  ULOP3.LUT UR7, UR48, UR7, URZ, 0x3c, !UPT ;  /* 0x0000000730077292 */ /* 0x000fcc000f8e3c3f */
[----:B------:R-:W-:Y:S01]  /*23e0*/  IMAD.U32 R6, RZ, RZ, UR7 ;  /* 0x00000007ff067e24 */ /* 0x000fe2000f8e00ff */
[----:B------:R-:W-:-:S06]  /*23f0*/  UMOV UR7, 0x1 ;  /* 0x0000000100077882 */ /* 0x000fcc0000000000 */
.L_x_17:
[----:B------:R-:W-:-:S04]  /*2400*/  UISETP.LT.AND UP0, UPT, UR49, 0x1, UPT ;  /* 0x000000013100788c */ /* 0x000fc8000bf01270 */
[----:B------:R-:W-:-:S04]  /*2410*/  USEL UR8, UR49, 0x1, UP0 ;  /* 0x0000000131087887 */ /* 0x000fc80008000000 */
[----:B------:R-:W-:-:S04]  /*2420*/  UIADD3 UR8, UR49, -UR8, URZ ;  /* 0x8000000831087290 */ /* 0x000fc8000fffe03f */
[----:B------:R-:W-:-:S06]  /*2430*/  UISETP.GE.AND UP0, UPT, UR8, 0x1, UPT ;  /* 0x000000010800788c */ /* 0x000fcc000bf06270 */
[----:B------:R-:W-:-:S13]  /*2440*/  PLOP3.LUT P0, PT, PT, PT, UP0, 0x80, 0x0 ;  /* 0x000000000000781c */ /* 0x000fda0003f0f008 */
[----:B------:R-:W-:Y:S05]  /*2450*/  @!P0 BRA `(.L_x_23) ;  /* 0x0000000800348947 */ /* 0x000fea0003800000 */
[----:B-12---:R-:W-:Y:S01]  /*2460*/  MOV R0, UR8 ;  /* 0x0000000800007c02 */ /* 0x006fe20008000f00 */
[----:B------:R-:W-:Y:S01]  /*2470*/  UMOV UR14, UR4 ;  /* 0x00000004000e7c82 */ /* 0x000fe20008000000 */
[----:B------:R-:W-:-:S05]  /*2480*/  ULDC UR16, c[0x0][0x50c] ;  /* 0x0001430000107ab9 */ /* 0x000fca0000000800 */
.L_x_31:
[----:B------:R-:W-:-:S13]  /*2490*/  ISETP.NE.AND P1, PT, R152, 0x3, PT ;  /* 0x000000039800780c */ /* 0x000fda0003f25270 */
[----:B-12---:R-:W-:Y:S05]  /*24a0*/  @!P1 BRA `(.L_x_24) ;  /* 0x0000000000049947 */ /* 0x006fea0003800000 */
[----:B------:R-:W-:Y:S01]  /*24b0*/  BPT.TRAP 0x1 ;  /* 0x000000040000795c */ /* 0x000fe20000300000 */
.L_x_24:
[----:B------:R-:W-:Y:S01]  /*24c0*/  ULEA UR8, UR13, UR50, 0x3 ;  /* 0x000000320d087291 */ /* 0x000fe2000f8e183f */
[----:B------:R-:W-:-:S08]  /*24d0*/  SHF.L.U32 R4, R6, 0x1f, RZ ;  /* 0x0000001f06047819 */ /* 0x000fd000000006ff */
[----:B------:R1:W2:Y:S01]  /*24e0*/  SYNCS.PHASECHK.TRANS64.TRYWAIT P0, [UR8], R4 ;  /* 0x00000004ff0075a7 */ /* 0x0002a20008000148 */
[----:B------:R-:W-:Y:S05]  /*24f0*/  @!P1 BRA `(.L_x_25) ;  /* 0x0000000000049947 */ /* 0x000fea0003800000 */
[----:B------:R-:W-:Y:S01]  /*2500*/  BPT.TRAP 0x1 ;  /* 0x000000040000795c */ /* 0x000fe20000300000 */
.L_x_25:
[----:B--2---:R-:W-:Y:S05]  /*2510*/  @P0 BRA `(.L_x_26) ;  /* 0x0000000000080947 */ /* 0x004fea0003800000 */
[----:B------:R-:W2:Y:S02]  /*2520*/  SYNCS.PHASECHK.TRANS64.TRYWAIT P0, [UR8], R4 ;  /* 0x00000004ff0075a7 */ /* 0x000ea40008000148 */
[----:B--2---:R-:W-:Y:S05]  /*2530*/  @!P0 BRA `(.L_x_27) ;  /* 0x000000d000588947 */ /* 0x004fea0003800000 */
.L_x_26:
[----:B------:R-:W-:Y:S01]  /*2540*/  UIADD3 UR8, UR50, 0x2e200, URZ ;  /* 0x0002e20032087890 */ /* 0x000fe2000fffe03f */
[----:B------:R-:W-:Y:S01]  /*2550*/  WARPGROUP.ARRIVE ;  /* 0x00000000000079c5 */ /* 0x000fe20000000000 */
[----:B------:R-:W-:Y:S02]  /*2560*/  UISETP.NE.AND UP0, UPT, UR6, URZ, UPT ;  /* 0x0000003f0600728c */ /* 0x000fe4000bf05270 */
[----:B------:R-:W-:Y:S02]  /*2570*/  USHF.R.U32.HI UR8, URZ, 0x4, UR8 ;  /* 0x000000043f087899 */ /* 0x000fe40008011608 */
[----:B------:R-:W-:Y:S02]  /*2580*/  USEL UR7, UR7, URZ, !UP0 ;  /* 0x0000003f07077287 */ /* 0x000fe4000c000000 */
[----:B------:R-:W-:Y:S02]  /*2590*/  ULOP3.LUT UR8, UR8, 0x3fff, URZ, 0xc0, !UPT ;  /* 0x00003fff08087892 */ /* 0x000fe4000f8ec03f */
[----:B------:R-:W-:-:S02]  /*25a0*/  ULOP3.LUT UR6, UR12, 0x10000, URZ, 0xfc, !UPT ;  /* 0x000100000c067892 */ /* 0x000fc4000f8efc3f */
[----:B------:R-:W-:Y:S02]  /*25b0*/  ULOP3.LUT UR8, UR8, 0x10000, URZ, 0xfc, !UPT ;  /* 0x0001000008087892 */ /* 0x000fe4000f8efc3f */
[----:B------:R-:W-:Y:S02]  /*25c0*/  UISETP.NE.U32.AND UP0, UPT, UR7, URZ, UPT ;  /* 0x0000003f0700728c */ /* 0x000fe4000bf05070 */
[----:B------:R-:W-:Y:S02]  /*25d0*/  ULEA UR7, UR13, UR6, 0xa ;  /* 0x000000060d077291 */ /* 0x000fe4000f8e503f */
[----:B------:R-:W-:Y:S01]  /*25e0*/  ULEA UR6, UR13, UR8, 0x8 ;  /* 0x000000080d067291 */ /* 0x000fe2000f8e403f */
[----:B------:R-:W-:Y:S01]  /*25f0*/  UMOV UR9, 0x80000020 ;  /* 0x8000002000097882 */ /* 0x000fe20000000000 */
[----:B------:R-:W-:Y:S01]  /*2600*/  UMOV UR11, 0x80000020 ;  /* 0x80000020000b7882 */ /* 0x000fe20000000000 */
[----:B------:R-:W-:Y:S02]  /*2610*/  UIADD3 UR15, UR7, 0x200, URZ ;  /* 0x00000200070f7890 */ /* 0x000fe4000fffe03f */
[----:B------:R-:W-:-:S02]  /*2620*/  UMOV UR8, UR7 ;  /* 0x0000000700087c82 */ /* 0x000fc40008000000 */
[----:B------:R-:W-:Y:S01]  /*2630*/  UMOV UR10, UR6 ;  /* 0x00000006000a7c82 */ /* 0x000fe20008000000 */
[----:B------:R-:W-:Y:S01]  /*2640*/  UIADD3 UR5, UR5, 0x2, URZ ;  /* 0x0000000205057890 */ /* 0x000fe2000fffe03f */
[----:B------:R-:W-:Y:S01]  /*2650*/  QGMMA.64x64x32.F32.E4M3.E4M3 R56, gdesc[UR8], R56, UP0, gsb0 ;  /* 0x00e00000083879f3 */ /* 0x000fe2000b800838 */
[----:B------:R-:W-:Y:S01]  /*2660*/  UMOV UR9, 0x80000020 ;  /* 0x8000002000097882 */ /* 0x000fe20000000000 */
[----:B------:R-:W-:Y:S01]  /*2670*/  UMOV UR8, UR15 ;  /* 0x0000000f00087c82 */ /* 0x000fe20008000000 */
[----:B------:R-:W-:Y:S02]  /*2680*/  WARPGROUP.DEPBAR.LE gsb0, 0x0 ;  /* 0x00008000000079c5 */ /* 0x000fe40000010000 */
[----:B------:R-:W-:-:S06]  /*2690*/  WARPGROUP.ARRIVE ;  /* 0x00000000000079c5 */ /* 0x000fcc0000000000 */
[----:B------:R-:W-:Y:S01]  /*26a0*/  QGMMA.64x64x32.F32.E4M3.E4M3 R24, gdesc[UR8], R24, UP0, gsb0 ;  /* 0x00e00000081879f3 */ /* 0x000fe2000b800818 */
[----:B------:R-:W-:Y:S02]  /*26b0*/  UIADD3 UR8, UR7, 0x2, URZ ;  /* 0x0000000207087890 */ /* 0x000fe4000fffe03f */
[----:B------:R-:W-:Y:S01]  /*26c0*/  UIADD3 UR10, UR6, 0x2, URZ ;  /* 0x00000002060a7890 */ /* 0x000fe2000fffe03f */
[----:B------:R-:W-:Y:S01]  /*26d0*/  UMOV UR9, 0x80000020 ;  /* 0x8000002000097882 */ /* 0x000fe20000000000 */
[----:B------:R-:W-:Y:S01]  /*26e0*/  UMOV UR11, 0x80000020 ;  /* 0x80000020000b7882 */ /* 0x000fe20000000000 */
[----:B------:R-:W-:Y:S02]  /*26f0*/  UIADD3 UR7, UR7, 0x202, URZ ;  /* 0x0000020207077890 */ /* 0x000fe4000fffe03f */
[----:B------:R-:W-:-:S04]  /*2700*/  UISETP.NE.AND UP0, UPT, UR5, UR16, UPT ;  /* 0x000000100500728c */ /* 0x000fc8000bf05270 */
        /* <DEDUP_REMOVED lines=12> */
[----:B------:R-:W-:Y:S01]  /*27d0*/  FADD R141, R56, R141 ;  /* 0x0000008d388d7221 */ /* 0x000fe20000000000 */
[----:B------:R-:W-:-:S01]  /*27e0*/  FADD R140, R57, R140 ;  /* 0x0000008c398c7221 */ /* 0x000fc20000000000 */
        /* <DEDUP_REMOVED lines=62> */
[----:B------:R-:W-:-:S06]  /*2bd0*/  UMOV UR5, URZ ;  /* 0x0000003f00057c82 */ /* 0x000fcc0008000000 */
.L_x_28:
[----:B------:R-:W-:Y:S05]  /*2be0*/  @!P1 BRA `(.L_x_29) ;  /* 0x0000000000049947 */ /* 0x000fea0003800000 */
[----:B------:R-:W-:Y:S01]  /*2bf0*/  BPT.TRAP 0x1 ;  /* 0x000000040000795c */ /* 0x000fe20000300000 */
.L_x_29:
[----:B------:R-:W-:Y:S01]  /*2c00*/  ULEA UR7, UR14, UR50, 0x3 ;  /* 0x000000320e077291 */ /* 0x000fe2000f8e183f */
[----:B------:R-:W-:-:S03]  /*2c10*/  ISETP.GT.U32.AND P0, PT, R19, 0x1, PT ;  /* 0x000000011300780c */ /* 0x000fc60003f04070 */
[----:B------:R-:W-:-:S04]  /*2c20*/  UIADD3 UR7, UR7, 0x50, URZ ;  /* 0x0000005007077890 */ /* 0x000fc8000fffe03f */
[----:B------:R-:W-:-:S09]  /*2c30*/  UPRMT UR7, URZ, 0x654, UR7 ;  /* 0x000006543f077896 */ /* 0x000fd20008000007 */
[----:B------:R-:W-:Y:S01]  /*2c40*/  SYNCS.ARRIVE.TRANS64.RED.A1T0 RZ, [UR7], RZ ;  /* 0x000000ffffff79a7 */ /* 0x000fe20008100407 */
[----:B------:R-:W-:Y:S05]  /*2c50*/  @P0 BRA `(.L_x_30) ;  /* 0x0000000000040947 */ /* 0x000fea0003800000 */
[----:B------:R-:W-:Y:S01]  /*2c60*/  BPT.TRAP 0x1 ;  /* 0x000000040000795c */ /* 0x000fe20000300000 */
.L_x_30:
[----:B------:R-:W-:Y:S01]  /*2c70*/  UIADD3 UR13, UR13, 0x1, URZ ;  /* 0x000000010d0d7890 */ /* 0x000fe2000fffe03f */
[C---:B------:R-:W-:Y:S01]  /*2c80*/  ISETP.GT.AND P0, PT, R0.reuse, 0x1, PT ;  /* 0x000000010000780c */ /* 0x040fe20003f04270 */
[----:B------:R-:W-:Y:S01]  /*2c90*/  UIADD3 UR14, UR14, 0x1, URZ ;  /* 0x000000010e0e7890 */ /* 0x000fe2000fffe03f */
[----:B------:R-:W-:Y:S01]  /*2ca0*/  VIADD R0, R0, 0xffffffff ;  /* 0xffffffff00007836 */ /* 0x000fe20000000000 */
[----:B------:R-:W-:Y:S02]  /*2cb0*/  UISETP.NE.AND UP0, UPT, UR13, 0xa, UPT ;  /* 0x0000000a0d00788c */ /* 0x000fe4000bf05270 */
[----:B------:R-:W-:Y:S02]  /*2cc0*/  UISETP.NE.AND UP1, UPT, UR14, 0xa, UPT ;  /* 0x0000000a0e00788c */ /* 0x000fe4000bf25270 */
[----:B------:R-:W-:Y:S02]  /*2cd0*/  USEL UR7, URZ, 0x1, UP0 ;  /* 0x000000013f077887 */ /* 0x000fe40008000000 */
[----:B------:R-:W-:-:S02]  /*2ce0*/  USEL UR13, UR13, URZ, UP0 ;  /* 0x0000003f0d0d7287 */ /* 0x000fc40008000000 */
[----:B------:R-:W-:Y:S02]  /*2cf0*/  USEL UR14, UR14, URZ, UP1 ;  /* 0x0000003f0e0e7287 */ /* 0x000fe40008800000 */
[----:B------:R-:W-:Y:S01]  /*2d00*/  LOP3.LUT R6, R6, UR7, RZ, 0x3c, !PT ;  /* 0x0000000706067c12 */ /* 0x000fe2000f8e3cff */
[----:B------:R-:W-:Y:S01]  /*2d10*/  UMOV UR7, 0x1 ;  /* 0x0000000100077882 */ /* 0x000fe20000000000 */
[----:B------:R-:W-:Y:S08]  /*2d20*/  @P0 BRA `(.L_x_31) ;  /* 0xfffffff400d80947 */ /* 0x000ff0000383ffff */
.L_x_23:
[----:B------:R-:W-:Y:S01]  /*2d30*/  UISETP.NE.AND UP0, UPT, UR5, URZ, UPT ;  /* 0x0000003f0500728c */ /* 0x000fe2000bf05270 */
[----:B-12---:R-:W1:Y:S03]  /*2d40*/  LDC R0, c[0x0][0x28c] ;  /* 0x0000a300ff007b82 */ /* 0x006e660000000800 */
[----:B------:R-:W-:-:S06]  /*2d50*/  USEL UR5, URZ, 0x1, !UP0 ;  /* 0x000000013f057887 */ /* 0x000fcc000c000000 */
[----:B------:R-:W-:Y:S02]  /*2d60*/  ISETP.NE.AND P0, PT, RZ, UR5, PT ;  /* 0x00000005ff007c0c */ /* 0x000fe4000bf05270 */
[----:B-1----:R-:W-:-:S11]  /*2d70*/  ISETP.GE.AND P1, PT, R0, 0x1, PT ;  /* 0x000000010000780c */ /* 0x002fd60003f26270 */
[----:B------:R-:W-:Y:S05]  /*2d80*/  @!P0 BRA `(.L_x_32) ;  /* 0x0000000400008947 */ /* 0x000fea0003800000 */
[----:B------:R-:W-:Y:S01]  /*2d90*/  FADD R141, R56, R141 ;  /* 0x0000008d388d7221 */ /* 0x000fe20000000000 */
        /* <DEDUP_REMOVED lines=62> */
[----:B------:R-:W-:-:S07]  /*3180*/  FADD R90, R90, R55 ;  /* 0x000000375a5a7221 */ /* 0x000fce0000000000 */
.L_x_32:
[----:B------:R-:W-:Y:S05]  /*3190*/  @!P1 BRA `(.L_x_33) ;  /* 0x0000000000409947 */ /* 0x000fea0003800000 */
[----:B------:R-:W-:-:S13]  /*31a0*/  ISETP.NE.AND P0, PT, R152, 0x3, PT ;  /* 0x000000039800780c */ /* 0x000fda0003f05270 */
[----:B------:R-:W-:Y:S05]  /*31b0*/  @!P0 BRA `(.L_x_34) ;  /* 0x0000000000048947 */ /* 0x000fea0003800000 */
[----:B------:R-:W-:Y:S01]  /*31c0*/  BPT.TRAP 0x1 ;  /* 0x000000040000795c */ /* 0x000fe20000300000 */
.L_x_34:
[----:B------:R-:W-:Y:S01]  /*31d0*/  UISETP.LT.AND UP0, UPT, UR49, 0x1, UPT ;  /* 0x000000013100788c */ /* 0x000fe2000bf01270 */
[----:B------:R-:W-:-:S03]  /*31e0*/  ISETP.GT.U32.AND P0, PT, R19, 0x1, PT ;  /* 0x000000011300780c */ /* 0x000fc60003f04070 */
[----:B------:R-:W-:-:S04]  /*31f0*/  USEL UR5, UR49, 0x1, UP0 ;  /* 0x0000000131057887 */ /* 0x000fc80008000000 */
[----:B------:R-:W-:-:S04]  /*3200*/  UIADD3 UR5, UR4, UR49, -UR5 ;  /* 0x0000003104057290 */ /* 0x000fc8000fffe805 */
[----:B------:R-:W-:-:S04]  /*3210*/  UIMAD.WIDE.U32 UR6, UR5, -0x33333333, URZ ;  /* 0xcccccccd050678a5 */ /* 0x000fc8000f8e003f */
[----:B------:R-:W-:-:S04]  /*3220*/  USHF.R.U32.HI UR6, URZ, 0x3, UR7 ;  /* 0x000000033f067899 */ /* 0x000fc80008011607 */
[----:B------:R-:W-:-:S04]  /*3230*/  UIMAD UR5, UR6, -0xa, UR5 ;  /* 0xfffffff6060578a4 */ /* 0x000fc8000f8e0205 */
[----:B------:R-:W-:-:S04]  /*3240*/  ULEA UR5, UR5, UR50, 0x3 ;  /* 0x0000003205057291 */ /* 0x000fc8000f8e183f */
[----:B------:R-:W-:-:S04]  /*3250*/  UIADD3 UR5, UR5, 0x50, URZ ;  /* 0x0000005005057890 */ /* 0x000fc8000fffe03f */
[----:B------:R-:W-:-:S09]  /*3260*/  UPRMT UR5, URZ, 0x654, UR5 ;  /* 0x000006543f057896 */ /* 0x000fd20008000005 */
[----:B------:R-:W-:Y:S01]  /*3270*/  SYNCS.ARRIVE.TRANS64.RED.A1T0 RZ, [UR5], RZ ;  /* 0x000000ffffff79a7 */ /* 0x000fe20008100405 */
[----:B------:R-:W-:Y:S05]  /*3280*/  @P0 BRA `(.L_x_33) ;  /* 0x0000000000040947 */ /* 0x000fea0003800000 */
[----:B------:R-:W-:Y:S01]  /*3290*/  BPT.TRAP 0x1 ;  /* 0x000000040000795c */ /* 0x000fe20000300000 */
.L_x_33:
[----:B------:R-:W-:Y:S01]  /*32a0*/  UIADD3 UR6, UR50, 0x100, URZ ;  /* 0x0000010032067890 */ /* 0x000fe2000fffe03f */
[----:B------:R-:W-:Y:S01]  /*32b0*/  R2UR UR46, R3 ;  /* 0x00000000032e72ca */ /* 0x000fe200000e0000 */
[----:B------:R-:W-:Y:S01]  /*32c0*/  UIADD3 UR51, UR49, UR4, URZ ;  /* 0x0000000431337290 */ /* 0x000fe2000fffe03f */
[----:B------:R-:W-:Y:S01]  /*32d0*/  R2UR UR45, R8 ;  /* 0x00000000082d72ca */ /* 0x000fe200000e0000 */
[----:B------:R-:W-:Y:S02]  /*32e0*/  UISETP.GE.U32.AND UP1, UPT, UR49, 0xa, UPT ;  /* 0x0000000a3100788c */ /* 0x000fe4000bf26070 */
[----:B------:R-:W-:Y:S02]  /*32f0*/  ULOP3.LUT UP2, URZ, UR6, 0x9f, URZ, 0xc0, !UPT ;  /* 0x0000009f063f7892 */ /* 0x000fe4000f84c03f */
[----:B------:R-:W-:-:S04]  /*3300*/  UISETP.GT.U32.AND UP0, UPT, UR51, 0x9, UPT ;  /* 0x000000093300788c */ /* 0x000fc8000bf04070 */
[----:B------:R-:W-:Y:S01]  /*3310*/  UISETP.LT.U32.AND UP0, UPT, UR49, 0xa, UP0 ;  /* 0x0000000a3100788c */ /* 0x000fe20008701070 */
[----:B------:R-:W-:Y:S01]  /*3320*/  PLOP3.LUT P0, PT, PT, PT, UP2, 0x80, 0x0 ;  /* 0x000000000000781c */ /* 0x000fe20003f0f028 */
[----:B------:R-:W-:Y:S02]  /*3330*/  USHF.L.U32 UR46, UR46, 0x8, URZ ;  /* 0x000000082e2e7899 */ /* 0x000fe4000800063f */
[----:B------:R-:W-:Y:S02]  /*3340*/  @UP1 UIMAD.WIDE.U32 UR4, UR51, -0x33333333, URZ ;  /* 0xcccccccd330418a5 */ /* 0x000fe4000f8e003f */
[----:B------:R-:W-:Y:S02]  /*3350*/  USEL UR6, URZ, 0x1, !UP0 ;  /* 0x000000013f067887 */ /* 0x000fe4000c000000 */
[----:B------:R-:W-:Y:S02]  /*3360*/  @UP1 USHF.R.U32.HI UR4, URZ, 0x3, UR5 ;  /* 0x000000033f041899 */ /* 0x000fe40008011605 */
[----:B------:R-:W-:-:S02]  /*3370*/  ULOP3.LUT UR48, UR48, UR6, URZ, 0x3c, !UPT ;  /* 0x0000000630307292 */ /* 0x000fc4000f8e3c3f */
[----:B------:R-:W-:Y:S02]  /*3380*/  USHF.L.U32 UR45, UR45, 0x6, URZ ;  /* 0x000000062d2d7899 */ /* 0x000fe4000800063f */
[----:B------:R-:W-:Y:S01]  /*3390*/  @UP1 ULOP3.LUT UR48, UR48, 0x1, UR4, 0x78, !UPT ;  /* 0x0000000130301892 */ /* 0x000fe2000f8e7804 */
[----:B------:R-:W-:Y:S11]  /*33a0*/  @!P0 BRA `(.L_x_35) ;  /* 0x0000000000408947 */ /* 0x000ff60003800000 */
[----:B------:R-:W-:Y:S01]  /*33b0*/  MOV R0, 0x0 ;  /* 0x0000000000007802 */ /* 0x000fe20000000f00 */
[----:B------:R-:W-:Y:S01]  /*33c0*/  ULDC.64 UR4, c[0x4][0x70] ;  /* 0x01001c0000047ab9 */ /* 0x000fe20000000a00 */
[----:B------:R-:W-:Y:S01]  /*33d0*/  ULDC.64 UR6, c[0x4][0x8] ;  /* 0x0100020000067ab9 */ /* 0x000fe20000000a00 */
[----:B------:R-:W-:Y:S01]  /*33e0*/  MOV R4, UR4 ;  /* 0x0000000400047c02 */ /* 0x000fe20008000f00 */
[----:B------:R1:W2:Y:S01]  /*33f0*/  LDC.64 R14, c[0x4][R0] ;  /* 0x01000000000e7b82 */ /* 0x0002a20000000a00 */
[----:B------:R-:W-:Y:S01]  /*3400*/  IMAD.U32 R5, RZ, RZ, UR5 ;  /* 0x00000005ff057e24 */ /* 0x000fe2000f8e00ff */
[----:B------:R-:W-:Y:S01]  /*3410*/  ULDC.64 UR4, c[0x4][0x78] ;  /* 0x01001e0000047ab9 */ /* 0x000fe20000000a00 */
[----:B------:R-:W-:Y:S01]  /*3420*/  MOV R10, UR6 ;  /* 0x00000006000a7c02 */ /* 0x000fe20008000f00 */
[----:B------:R-:W-:Y:S01]  /*3430*/  IMAD.U32 R7, RZ, RZ, UR5 ;  /* 0x00000005ff077e24 */ /* 0x000fe2000f8e00ff */
[----:B------:R-:W-:Y:S01]  /*3440*/  MOV R6, UR4 ;  /* 0x0000000400067c02 */ /* 0x000fe20008000f00 */
[----:B------:R-:W-:Y:S01]  /*3450*/  IMAD.U32 R11, RZ, RZ, UR7 ;  /* 0x00000007ff0b7e24 */ /* 0x000fe2000f8e00ff */
[----:B------:R-:W-:Y:S01]  /*3460*/  MOV R8, 0x70 ;  /* 0x0000007000087802 */ /* 0x000fe20000000f00 */
[----:B------:R-:W-:Y:S01]  /*3470*/  IMAD.MOV.U32 R12, RZ, RZ, 0x1 ;  /* 0x00000001ff0c7424 */ /* 0x000fe200078e00ff */
[----:B-1----:R-:W-:-:S07]  /*3480*/  MOV R13, RZ ;  /* 0x000000ff000d7202 */ /* 0x002fce0000000f00 */
[----:B------:R-:W-:-:S07]  /*3490*/  LEPC R20, `(.L_x_35) ;  /* 0x000000001014794e */ /* 0x000fce0000000000 */
[----:B--2--5:R-:W-:Y:S05]  /*34a0*/  CALL.ABS.NOINC R14 ;  /* 0x000000000e007343 */ /* 0x024fea0003c00000 */
.L_x_35:
[----:B------:R-:W-:-:S04]  /*34b0*/  UIADD3 UR4, UR50, 0x4100, URZ ;  /* 0x0000410032047890 */ /* 0x000fc8000fffe03f */
[----:B------:R-:W-:-:S06]  /*34c0*/  ULOP3.LUT UP0, URZ, UR4, 0x9f, URZ, 0xc0, !UPT ;  /* 0x0000009f043f7892 */ /* 0x000fcc000f80c03f */
[----:B------:R-:W-:-:S13]  /*34d0*/  PLOP3.LUT P0, PT, PT, PT, UP0, 0x80, 0x0 ;  /* 0x000000000000781c */ /* 0x000fda0003f0f008 */
[----:B------:R-:W-:Y:S05]  /*34e0*/  @!P0 BRA `(.L_x_36) ;  /* 0x0000000000408947 */ /* 0x000fea0003800000 */
[----:B------:R-:W-:Y:S01]  /*34f0*/  MOV R0, 0x0 ;  /* 0x0000000000007802 */ /* 0x000fe20000000f00 */
[----:B------:R-:W-:Y:S01]  /*3500*/  ULDC.64 UR4, c[0x4][0x70] ;  /* 0x01001c0000047ab9 */ /* 0x000fe20000000a00 */
[----:B------:R-:W-:Y:S01]  /*3510*/  ULDC.64 UR6, c[0x4][0x78] ;  /* 0x01001e0000067ab9 */ /* 0x000fe20000000a00 */
[----:B------:R-:W-:Y:S01]  /*3520*/  IMAD.U32 R4, RZ, RZ, UR4 ;  /* 0x00000004ff047e24 */ /* 0x000fe2000f8e00ff */
[----:B------:R1:W2:Y:S01]  /*3530*/  LDC.64 R14, c[0x4][R0] ;  /* 0x01000000000e7b82 */ /* 0x0002a20000000a00 */
[----:B------:R-:W-:Y:S01]  /*3540*/  MOV R5, UR5 ;  /* 0x0000000500057c02 */ /* 0x000fe20008000f00 */
[----:B------:R-:W-:Y:S01]  /*3550*/  ULDC.64 UR4, c[0x4][0x10] ;  /* 0x0100040000047ab9 */ /* 0x000fe20000000a00 */
[----:B------:R-:W-:Y:S01]  /*3560*/  IMAD.U32 R6, RZ, RZ, UR6 ;  /* 0x00000006ff067e24 */ /* 0x000fe2000f8e00ff */
[----:B------:R-:W-:Y:S01]  /*3570*/  MOV R7, UR7 ;  /* 0x0000000700077c02 */ /* 0x000fe20008000f00 */
[----:B------:R-:W-:Y:S01]  /*3580*/  IMAD.U32 R10, RZ, RZ, UR4 ;  /* 0x00000004ff0a7e24 */ /* 0x000fe2000f8e00ff */
[----:B------:R-:W-:Y:S01]  /*3590*/  MOV R11, UR5 ;  /* 0x00000005000b7c02 */ /* 0x000fe20008000f00 */
[----:B------:R-:W-:Y:S01]  /*35a0*/  IMAD.MOV.U32 R8, RZ, RZ, 0x70 ;  /* 0x00000070ff087424 */ /* 0x000fe200078e00ff */
[----:B------:R-:W-:Y:S01]  /*35b0*/  MOV R12, 0x1 ;  /* 0x00000001000c7802 */ /* 0x000fe20000000f00 */
[----:B-1----:R-:W-:-:S07]  /*35c0*/  IMAD.MOV.U32 R13, RZ, RZ, RZ ;  /* 0x000000ffff0d7224 */ /* 0x002fce00078e00ff */
[----:B------:R-:W-:-:S07]  /*35d0*/  LEPC R20, `(.L_x_36) ;  /* 0x000000001014794e */ /* 0x000fce0000000000 */
[----:B--2--5:R-:W-:Y:S05]  /*35e0*/  CALL.ABS.NOINC R14 ;  /* 0x000000000e007343 */ /* 0x024fea0003c00000 */
.L_x_36:
[----:B------:R-:W1:Y:S02]  /*35f0*/  LDC.64 R8, c[0x0][0x590] ;  /* 0x00016400ff087b82 */ /* 0x000e640000000a00 */
[----:B-1----:R-:W-:-:S04]  /*3600*/  ISETP.NE.U32.AND P0, PT, R8, RZ, PT ;  /* 0x000000ff0800720c */ /* 0x002fc80003f05070 */
[----:B------:R-:W-:-:S13]  /*3610*/  ISETP.NE.AND.EX P0, PT, R9, RZ, PT, P0 ;  /* 0x000000ff0900720c */ /* 0x000fda0003f05300 */
[----:B------:R-:W-:Y:S05]  /*3620*/  @!P0 BRA `(.L_x_37) ;  /* 0x0000000000348947 */ /* 0x000fea0003800000 */
[----:B------:R-:W-:Y:S02]  /*3630*/  ULDC.64 UR4, c[0x0][0x588] ;  /* 0x0001620000047ab9 */ /* 0x000fe40000000a00 */
[----:B------:R-:W-:-:S04]  /*3640*/  ISETP.NE.U32.AND P1, PT, RZ, UR4, PT ;  /* 0x00000004ff007c0c */ /* 0x000fc8000bf25070 */
[----:B------:R-:W-:-:S13]  /*3650*/  ISETP.NE.AND.EX P1, PT, RZ, UR5, PT, P1 ;  /* 0x00000005ff007c0c */ /* 0x000fda000bf25310 */
[----:B------:R-:W-:Y:S05]  /*3660*/  @!P1 BRA `(.L_x_38) ;  /* 0x0000000000189947 */ /* 0x000fea0003800000 */
[----:B------:R-:W1:Y:S01]  /*3670*/  LDC.64 R4, c[0x0][0x588] ;  /* 0x00016200ff047b82 */ /* 0x000e620000000a00 */
[----:B------:R-:W-:-:S04]  /*3680*/  IMAD R3, R8, UR47, RZ ;  /* 0x0000002f08037c24 */ /* 0x000fc8000f8e02ff */
[----:B-1----:R-:W-:-:S05]  /*3690*/  IMAD.WIDE R4, R3, 0x4, R4 ;  /* 0x0000000403047825 */ /* 0x002fca00078e0204 */
[----:B-----5:R1:W5:Y:S01]  /*36a0*/  LDG.E R88, desc[UR40][R4.64] ;  /* 0x0000002804587981 */ /* 0x020362000c1e1900 */
[----:B------:R-:W-:Y:S01]  /*36b0*/  MOV R22, 0x1 ;  /* 0x0000000100167802 */ /* 0x000fe20000000f00 */
[----:B------:R-:W-:Y:S06]  /*36c0*/  BRA `(.L_x_37) ;  /* 0x00000000000c7947 */ /* 0x000fec0003800000 */
.L_x_38:
[----:B------:R-:W-:Y:S01]  /*36d0*/  ULDC UR4, c[0x0][0x580] ;  /* 0x0001600000047ab9 */ /* 0x000fe20000000800 */
[----:B------:R-:W-:Y:S01]  /*36e0*/  IMAD.MOV.U32 R22, RZ, RZ, 0x1 ;  /* 0x00000001ff167424 */ /* 0x000fe200078e00ff */
[----:B-----5:R-:W-:-:S07]  /*36f0*/  MOV R88, UR4 ;  /* 0x0000000400587c02 */ /* 0x020fce0008000f00 */
.L_x_37:
[----:B------:R-:W2:Y:S02]  /*3700*/  LDC.64 R6, c[0x0][0x5b0] ;  /* 0x00016c00ff067b82 */ /* 0x000ea40000000a00 */
[----:B--2---:R-:W-:-:S04]  /*3710*/  ISETP.NE.U32.AND P1, PT, R6, RZ, PT ;  /* 0x000000ff0600720c */ /* 0x004fc80003f25070 */
[----:B------:R-:W-:-:S13]  /*3720*/  ISETP.NE.AND.EX P1, PT, R7, RZ, PT, P1 ;  /* 0x000000ff0700720c */ /* 0x000fda0003f25310 */
[----:B------:R-:W-:Y:S05]  /*3730*/  @!P1 BRA `(.L_x_39) ;  /* 0x00000000002c9947 */ /* 0x000fea0003800000 */
[----:B------:R-:W-:Y:S02]  /*3740*/  ULDC.64 UR4, c[0x0][0x5a8] ;  /* 0x00016a0000047ab9 */ /* 0x000fe40000000a00 */
[----:B------:R-:W-:-:S04]  /*3750*/  ISETP.NE.U32.AND P1, PT, RZ, UR4, PT ;  /* 0x00000004ff007c0c */ /* 0x000fc8000bf25070 */
[----:B------:R-:W-:-:S13]  /*3760*/  ISETP.NE.AND.EX P1, PT, RZ, UR5, PT, P1 ;  /* 0x00000005ff007c0c */ /* 0x000fda000bf25310 */
[----:B------:R-:W-:Y:S05]  /*3770*/  @!P1 BRA `(.L_x_40) ;  /* 0x0000000000149947 */ /* 0x000fea0003800000 */
[----:B-1----:R-:W1:Y:S01]  /*3780*/  LDC.64 R4, c[0x0][0x5a8] ;  /* 0x00016a00ff047b82 */ /* 0x002e620000000a00 */
[----:B------:R-:W-:-:S04]  /*3790*/  IMAD R3, R6, UR47, RZ ;  /* 0x0000002f06037c24 */ /* 0x000fc8000f8e02ff */
[----:B-1----:R-:W-:-:S05]  /*37a0*/  IMAD.WIDE R4, R3, 0x4, R4 ;  /* 0x0000000403047825 */ /* 0x002fca00078e0204 */
[----:B-----5:R2:W5:Y:S01]  /*37b0*/  LDG.E R23, desc[UR40][R4.64] ;  /* 0x0000002804177981 */ /* 0x020562000c1e1900 */
[----:B------:R-:W-:Y:S05]  /*37c0*/  BRA `(.L_x_39) ;  /* 0x0000000000087947 */ /* 0x000fea0003800000 */
.L_x_40:
[----:B------:R-:W-:Y:S02]  /*37d0*/  ULDC UR4, c[0x0][0x5a0] ;  /* 0x0001680000047ab9 */ /* 0x000fe40000000800 */
[----:B-----5:R-:W-:-:S07]  /*37e0*/  IMAD.U32 R23, RZ, RZ, UR4 ;  /* 0x00000004ff177e24 */ /* 0x020fce000f8e00ff */
.L_x_39:
[----:B------:R-:W-:Y:S01]  /*37f0*/  ULDC.64 UR4, c[0x0][0x588] ;  /* 0x0001620000047ab9 */ /* 0x000fe20000000a00 */
[----:B------:R-:W-:Y:S01]  /*3800*/  ISETP.NE.U32.AND P1, PT, R8, RZ, PT ;  /* 0x000000ff0800720c */ /* 0x000fe20003f25070 */
[----:B------:R-:W-:Y:S02]  /*3810*/  UISETP.NE.U32.AND UP0, UPT, UR4, URZ, UPT ;  /* 0x0000003f0400728c */ /* 0x000fe4000bf05070 */
[----:B------:R-:W-:Y:S02]  /*3820*/  ISETP.NE.U32.AND P4, PT, RZ, UR4, PT ;  /* 0x00000004ff007c0c */ /* 0x000fe4000bf85070 */
[----:B------:R-:W-:Y:S01]  /*3830*/  ISETP.NE.AND.EX P1, PT, R9, RZ, PT, P1 ;  /* 0x000000ff0900720c */ /* 0x000fe20003f25310 */
[----:B------:R-:W-:Y:S02]  /*3840*/  UISETP.NE.AND.EX UP0, UPT, UR5, URZ, UPT, UP0 ;  /* 0x0000003f0500728c */ /* 0x000fe4000bf05300 */
[----:B------:R-:W-:Y:S02]  /*3850*/  ISETP.NE.AND.EX P4, PT, RZ, UR5, PT, P4 ;  /* 0x00000005ff007c0c */ /* 0x000fe4000bf85340 */
[----:B------:R-:W-:-:S02]  /*3860*/  PLOP3.LUT P3, PT, PT, PT, PT, 0x8, 0x0 ;  /* 0x000000000000781c */ /* 0x000fc40003f6e170 */
[----:B------:R-:W-:-:S04]  /*3870*/  PLOP3.LUT P2, PT, PT, PT, UP0, 0x80, 0x0 ;  /* 0x000000000000781c */ /* 0x000fc80003f4f008 */
[----:B------:R-:W-:-:S05]  /*3880*/  PLOP3.LUT P2, PT, P2, PT, PT, 0x8, 0x0 ;  /* 0x000000000000781c */ /* 0x000fca000174e170 */
[----:B------:R-:W-:Y:S08]  /*3890*/  @P4 BRA P1, `(.L_x_41) ;  /* 0x0000000000244947 */ /* 0x000ff00000800000 */
[----:B------:R-:W-:Y:S04]  /*38a0*/  BSSY B0, `(.L_x_41) ;  /* 0x0000008000007945 */ /* 0x000fe80003800000 */
[----:B------:R-:W-:Y:S05]  /*38b0*/  @!P0 BRA `(.L_x_42) ;  /* 0x0000000000148947 */ /* 0x000fea0003800000 */
[----:B------:R-:W-:Y:S02]  /*38c0*/  LOP3.LUT P1, RZ, R22, 0xff, RZ, 0xc0, !PT ;  /* 0x000000ff16ff7812 */ /* 0x000fe4000782c0ff */
[----:B------:R-:W-:-:S11]  /*38d0*/  PLOP3.LUT P3, PT, P2, PT, PT, 0x80, 0x0 ;  /* 0x000000000000781c */ /* 0x000fd6000176f070 */
[----:B------:R-:W-:Y:S05]  /*38e0*/  @!P1 BRA `(.L_x_43) ;  /* 0x00000000000c9947 */ /* 0x000fea0003800000 */
[----:B-----5:R-:W-:Y:S01]  /*38f0*/  FSETP.EQ.AND P3, PT, R88, RZ, PT ;  /* 0x000000ff5800720b */ /* 0x020fe20003f62000 */
[----:B------:R-:W-:-:S12]  /*3900*/  BRA `(.L_x_43) ;  /* 0x0000000000047947 */ /* 0x000fd80003800000 */
.L_x_42:
[----:B-----5:R-:W-:-:S13]  /*3910*/  FSETP.EQ.AND P3, PT, R88, RZ, PT ;  /* 0x000000ff5800720b */ /* 0x020fda0003f62000 */
.L_x_43:
[----:B------:R-:W-:Y:S05]  /*3920*/  BSYNC B0 ;  /* 0x0000000000007941 */ /* 0x000fea0003800000 */
.L_x_41:
[----:B------:R-:W-:Y:S04]  /*3930*/  BSSY B0, `(.L_x_44) ;  /* 0x0000007000007945 */ /* 0x000fe80003800000 */
[----:B------:R-:W-:Y:S05]  /*3940*/  @!P0 BRA `(.L_x_45) ;  /* 0x0000000000108947 */ /* 0x000fea0003800000 */
[----:B------:R-:W-:-:S13]  /*3950*/  LOP3.LUT P0, RZ, R22, 0xff, RZ, 0xc0, !PT ;  /* 0x000000ff16ff7812 */ /* 0x000fda000780c0ff */
[----:B------:R-:W-:Y:S05]  /*3960*/  @!P0 BRA `(.L_x_46) ;  /* 0x00000000000c8947 */ /* 0x000fea0003800000 */
[----:B-----5:R-:W-:Y:S01]  /*3970*/  FSETP.EQ.AND P2, PT, R88, RZ, PT ;  /* 0x000000ff5800720b */ /* 0x020fe20003f42000 */
[----:B------:R-:W-:-:S12]  /*3980*/  BRA `(.L_x_46) ;  /* 0x0000000000047947 */ /* 0x000fd80003800000 */
.L_x_45:
[----:B-----5:R-:W-:-:S13]  /*3990*/  FSETP.EQ.AND P2, PT, R88, RZ, PT ;  /* 0x000000ff5800720b */ /* 0x020fda0003f42000 */
.L_x_46:
[----:B------:R-:W-:Y:S05]  /*39a0*/  BSYNC B0 ;  /* 0x0000000000007941 */ /* 0x000fea0003800000 */
.L_x_44:
[----:B------:R-:W-:Y:S01]  /*39b0*/  BSSY B0, `(.L_x_47) ;  /* 0x0000041000007945 */ /* 0x000fe20003800000 */
[----:B------:R-:W-:Y:S01]  /*39c0*/  MOV R0, RZ ;  /* 0x000000ff00007202 */ /* 0x000fe20000000f00 */
[----:B------:R-:W-:Y:S01]  /*39d0*/  IMAD.MOV.U32 R3, RZ, RZ, RZ ;  /* 0x000000ffff037224 */ /* 0x000fe200078e00ff */
[----:B-12---:R-:W-:Y:S01]  /*39e0*/  CS2R R4, SRZ ;  /* 0x0000000000047805 */ /* 0x006fe2000001ff00 */
[----:B------:R-:W-:Y:S06]  /*39f0*/  @P3 BRA `(.L_x_48) ;  /* 0x0000000000f03947 */ /* 0x000fec0003800000 */
[----:B------:R-:W-:-:S13]  /*3a00*/  ISETP.NE.AND P1, PT, R89, 0x3, PT ;  /* 0x000000035900780c */ /* 0x000fda0003f25270 */
[----:B------:R-:W-:Y:S05]  /*3a10*/  @!P1 BRA `(.L_x_49) ;  /* 0x0000000000049947 */ /* 0x000fea0003800000 */
[----:B------:R-:W-:Y:S01]  /*3a20*/  BPT.TRAP 0x1 ;  /* 0x000000040000795c */ /* 0x000fe20000300000 */
.L_x_49:
[----:B------:R-:W-:Y:S01]  /*3a30*/  LEA R13, R116, UR50, 0x3 ;  /* 0x00000032740d7c11 */ /* 0x000fe2000f8e18ff */
[----:B------:R-:W-:Y:S01]  /*3a40*/  BSSY B1, `(.L_x_50) ;  /* 0x0000006000017945 */ /* 0x000fe20003800000 */
[----:B------:R-:W-:Y:S01]  /*3a50*/  SHF.L.U32 R4, R115, 0x1f, RZ ;  /* 0x0000001f73047819 */ /* 0x000fe200000006ff */
[----:B------:R-:W-:Y:S01]  /*3a60*/  IMAD.MOV.U32 R3, RZ, RZ, RZ ;  /* 0x000000ffff037224 */ /* 0x000fe200078e00ff */
[----:B------:R-:W-:Y:S02]  /*3a70*/  MOV R0, RZ ;  /* 0x000000ff00007202 */ /* 0x000fe40000000f00 */
[----:B------:R-:W1:Y:S02]  /*3a80*/  SYNCS.PHASECHK.TRANS64.TRYWAIT P0, [R13+URZ+0xa0], R4 ;  /* 0x0000a0040d0075a7 */ /* 0x000e64000800017f */
[----:B-1----:R-:W-:Y:S05]  /*3a90*/  @!P0 BRA `(.L_x_51) ;  /* 0x000000bc00188947 */ /* 0x002fea0003800000 */
.L_x_173:
[----:B------:R-:W-:Y:S05]  /*3aa0*/  BSYNC B1 ;  /* 0x0000000000017941 */ /* 0x000fea0003800000 */
.L_x_50:
[----:B------:R-:W-:Y:S01]  /*3ab0*/  BSSY B1, `(.L_x_52) ;  /* 0x000001f000017945 */ /* 0x000fe20003800000 */
[----:B-1----:R-:W-:-:S03]  /*3ac0*/  CS2R R4, SRZ ;  /* 0x0000000000047805 */ /* 0x002fc6000001ff00 */
[----:B------:R-:W-:Y:S05]  /*3ad0*/  @P2 BRA `(.L_x_53) ;  /* 0x0000000000702947 */ /* 0x000fea0003800000 */
[C---:B------:R-:W-:Y:S01]  /*3ae0*/  SHF.L.U32 R0, R18.reuse, 0x4, RZ ;  /* 0x0000000412007819 */ /* 0x040fe200000006ff */
[C---:B------:R-:W-:Y:S01]  /*3af0*/  IMAD.SHL.U32 R3, R18.reuse, 0x2, RZ ;  /* 0x0000000212037824 */ /* 0x040fe200078e00ff */
[----:B------:R-:W-:Y:S02]  /*3b00*/  SHF.L.U32 R5, R18, 0x3, RZ ;  /* 0x0000000312057819 */ /* 0x000fe400000006ff */
[----:B------:R-:W-:Y:S02]  /*3b10*/  LOP3.LUT R0, R0, 0xe00, RZ, 0xc0, !PT ;  /* 0x00000e0000007812 */ /* 0x000fe400078ec0ff */
[----:B------:R-:W-:Y:S02]  /*3b20*/  LOP3.LUT R7, R5, 0x80, RZ, 0xc0, !PT ;  /* 0x0000008005077812 */ /* 0x000fe400078ec0ff */
[----:B------:R-:W-:Y:S02]  /*3b30*/  LOP3.LUT R0, R0, 0x6, R3, 0xf8, !PT ;  /* 0x0000000600007812 */ /* 0x000fe400078ef803 */
[----:B------:R-:W-:-:S02]  /*3b40*/  LOP3.LUT R7, R7, 0x10, R18, 0xf8, !PT ;  /* 0x0000001007077812 */ /* 0x000fc400078ef812 */
[----:B------:R-:W-:Y:S02]  /*3b50*/  LOP3.LUT R0, R0, 0x60, R5, 0xf8, !PT ;  /* 0x0000006000007812 */ /* 0x000fe400078ef805 */
[----:B------:R-:W-:Y:S02]  /*3b60*/  SHF.R.U32.HI R3, RZ, 0x4, R18 ;  /* 0x00000004ff037819 */ /* 0x000fe40000011612 */
[----:B------:R-:W-:Y:S02]  /*3b70*/  LOP3.LUT R7, R0, R7, RZ, 0xfc, !PT ;  /* 0x0000000700077212 */ /* 0x000fe400078efcff */
[----:B------:R-:W-:-:S03]  /*3b80*/  LOP3.LUT P0, RZ, R3, 0x1, RZ, 0xc0, !PT ;  /* 0x0000000103ff7812 */ /* 0x000fc6000780c0ff */
[----:B------:R-:W-:-:S05]  /*3b90*/  IMAD R7, R116, 0x1000, R7 ;  /* 0x0000100074077824 */ /* 0x000fca00078e0207 */
[----:B------:R-:W-:Y:S01]  /*3ba0*/  IADD3 R0, R7, UR50, RZ ;  /* 0x0000003207007c10 */ /* 0x000fe2000fffe0ff */
[----:B------:R-:W-:Y:S03]  /*3bb0*/  LDS.U16 R4, [R7+UR50+0x200] ;  /* 0x0002003207047984 */ /* 0x000fe60008000400 */
[C---:B------:R-:W-:Y:S01]  /*3bc0*/  IADD3 R6, R0.reuse, 0x110, RZ ;  /* 0x0000011000067810 */ /* 0x040fe20007ffe0ff */
[----:B------:R-:W-:Y:S01]  /*3bd0*/  VIADD R3, R0, 0x100 ;  /* 0x0000010000037836 */ /* 0x000fe20000000000 */
[----:B------:R-:W-:Y:S03]  /*3be0*/  LDS.U16 R5, [R7+UR50+0x208] ;  /* 0x0002083207057984 */ /* 0x000fe60008000400 */
[----:B------:R-:W-:Y:S01]  /*3bf0*/  @P0 VIADD R6, R3, 0xfffffff0 ;  /* 0xfffffff003060836 */ /* 0x000fe20000000000 */
[----:B------:R-:W1:Y:S04]  /*3c00*/  LDS.U16 R0, [R7+UR50+0x108] ;  /* 0x0001083207007984 */ /* 0x000e680008000400 */
[----:B------:R-:W2:Y:S04]  /*3c10*/  LDS.U16 R3, [R7+UR50+0x100] ;  /* 0x0001003207037984 */ /* 0x000ea80008000400 */
[----:B------:R-:W-:Y:S04]  /*3c20*/  LDS.U16 R8, [R6+0x100] ;  /* 0x0001000006087984 */ /* 0x000fe80000000400 */
[----:B------:R-:W3:Y:S04]  /*3c30*/  LDS.U16 R9, [R6] ;  /* 0x0000000006097984 */ /* 0x000ee80000000400 */
[----:B------:R-:W-:Y:S04]  /*3c40*/  LDS.U16 R10, [R6+0x108] ;  /* 0x00010800060a7984 */ /* 0x000fe80000000400 */
[----:B------:R-:W4:Y:S01]  /*3c50*/  LDS.U16 R11, [R6+0x8] ;  /* 0x00000800060b7984 */ /* 0x000f220000000400 */
[----:B-1----:R-:W-:-:S02]  /*3c60*/  PRMT R5, R0, 0x5410, R5 ;  /* 0x0000541000057816 */ /* 0x002fc40000000005 */
[----:B--2---:R-:W-:Y:S02]  /*3c70*/  PRMT R4, R3, 0x5410, R4 ;  /* 0x0000541003047816 */ /* 0x004fe40000000004 */
[----:B---3--:R-:W-:Y:S02]  /*3c80*/  PRMT R3, R9, 0x5410, R8 ;  /* 0x0000541009037816 */ /* 0x008fe40000000008 */
[----:B----4-:R-:W-:-:S07]  /*3c90*/  PRMT R0, R11, 0x5410, R10 ;  /* 0x000054100b007816 */ /* 0x010fce000000000a */
.L_x_53:
[----:B------:R-:W-:Y:S05]  /*3ca0*/  BSYNC B1 ;  /* 0x0000000000017941 */ /* 0x000fea0003800000 */
.L_x_52:
[----:B------:R-:W-:Y:S01]  /*3cb0*/  @!PT LDS RZ, [RZ] ;  /* 0x00000000fffff984 */ /* 0x000fe20000000800 */
[----:B------:R-:W-:Y:S01]  /*3cc0*/  @!PT LDS RZ, [RZ] ;  /* 0x00000000fffff984 */ /* 0x000fe20000000800 */
[----:B------:R-:W-:Y:S01]  /*3cd0*/  @!PT LDS RZ, [RZ] ;  /* 0x00000000fffff984 */ /* 0x000fe20000000800 */
[----:B------:R-:W-:Y:S01]  /*3ce0*/  @!PT LDS RZ, [RZ] ;  /* 0x00000000fffff984 */ /* 0x000fe20000000800 */
[----:B------:R1:W-:Y:S06]  /*3cf0*/  MEMBAR.ALL.CTA ;  /* 0x0000000000007992 */ /* 0x0003ec0000008000 */
[----:B-1----:R-:W1:Y:S01]  /*3d00*/  FENCE.VIEW.ASYNC.S ;  /* 0x00000000000073c6 */ /* 0x002e620000000000 */
[----:B------:R-:W-:Y:S05]  /*3d10*/  @!P1 BRA `(.L_x_54) ;  /* 0x0000000000049947 */ /* 0x000fea0003800000 */
[----:B------:R-:W-:Y:S01]  /*3d20*/  BPT.TRAP 0x1 ;  /* 0x000000040000795c */ /* 0x000fe20000300000 */
.L_x_54:
[----:B------:R-:W2:Y:S01]  /*3d30*/  S2R R7, SR_CgaCtaId ;  /* 0x0000000000077919 */ /* 0x000ea20000008800 */
[----:B------:R-:W-:Y:S01]  /*3d40*/  IADD3 R6, R13, 0xc0, RZ ;  /* 0x000000c00d067810 */ /* 0x000fe20007ffe0ff */
[----:B------:R-:W-:-:S05]  /*3d50*/  VIADD R116, R116, 0x1 ;  /* 0x0000000174747836 */ /* 0x000fca0000000000 */
[----:B------:R-:W-:-:S04]  /*3d60*/  ISETP.NE.AND P0, PT, R116, 0x4, PT ;  /* 0x000000047400780c */ /* 0x000fc80003f05270 */
[----:B------:R-:W-:Y:S02]  /*3d70*/  SEL R116, R116, RZ, P0 ;  /* 0x000000ff74747207 */ /* 0x000fe40000000000 */
[----:B--2---:R-:W-:-:S04]  /*3d80*/  PRMT R6, R7, 0x654, R6 ;  /* 0x0000065407067816 */ /* 0x004fc80000000006 */
[----:B-1----:R1:W-:Y:S02]  /*3d90*/  SYNCS.ARRIVE.TRANS64.RED.A1T0 RZ, [R6+URZ], RZ ;  /* 0x000000ff06ff79a7 */ /* 0x0023e4000810043f */
[----:B-1----:R-:W-:-:S04]  /*3da0*/  SEL R6, RZ, 0x1, P0 ;  /* 0x00000001ff067807 */ /* 0x002fc80000000000 */
[----:B------:R-:W-:-:S07]  /*3db0*/  LOP3.LUT R115, R115, R6, RZ, 0x3c, !PT ;  /* 0x0000000673737212 */ /* 0x000fce00078e3cff */
.L_x_48:
[----:B------:R-:W-:Y:S05]  /*3dc0*/  BSYNC B0 ;  /* 0x0000000000007941 */ /* 0x000fea0003800000 */
.L_x_47:
[----:B------:R-:W-:Y:S01]  /*3dd0*/  F2FP.F16.E4M3.UNPACK_B R6, R4.H1 ;  /* 0x00000004ff06723e */ /* 0x000fe200030006ff */
[C---:B-----5:R-:W-:Y:S01]  /*3de0*/  FMUL R14, R23.reuse, R156 ;  /* 0x0000009c170e7220 */ /* 0x060fe20000400000 */
[----:B------:R-:W-:Y:S01]  /*3df0*/  F2FP.F16.E4M3.UNPACK_B R8, R5 ;  /* 0x00000005ff08723e */ /* 0x000fe200020006ff */
[C---:B------:R-:W-:Y:S01]  /*3e00*/  FMUL R20, R23.reuse, R154 ;  /* 0x0000009a17147220 */ /* 0x040fe20000400000 */
[C---:B------:R-:W-:Y:S01]  /*3e10*/  FMUL R155, R23.reuse, R155 ;  /* 0x0000009b179b7220 */ /* 0x040fe20000400000 */
[----:B------:R-:W-:Y:S02]  /*3e20*/  HADD2.F32 R7, -RZ, R6.H1_H1 ;  /* 0x30000006ff077230 */ /* 0x000fe40000004100 */
[C---:B------:R-:W-:Y:S01]  /*3e30*/  FMUL R151, R23.reuse, R151 ;  /* 0x0000009717977220 */ /* 0x040fe20000400000 */
[----:B------:R-:W-:Y:S02]  /*3e40*/  HADD2.F32 R9, -RZ, R8.H1_H1 ;  /* 0x30000008ff097230 */ /* 0x000fe40000004100 */
[----:B------:R-:W-:Y:S01]  /*3e50*/  FMUL R150, R23, R150 ;  /* 0x0000009617967220 */ /* 0x000fe20000400000 */
[----:B------:R-:W-:-:S02]  /*3e60*/  HADD2.F32 R13, -RZ, R6.H0_H0 ;  /* 0x20000006ff0d7230 */ /* 0x000fc40000004100 */
[----:B------:R-:W-:Y:S01]  /*3e70*/  FMUL R6, R23, R153 ;  /* 0x0000009917067220 */ /* 0x000fe20000400000 */
[----:B------:R-:W-:Y:S02]  /*3e80*/  HADD2.F32 R15, -RZ, R8.H0_H0 ;  /* 0x20000008ff0f7230 */ /* 0x000fe40000004100 */
[C---:B------:R-:W-:Y:S01]  /*3e90*/  FFMA R14, R88.reuse, R7, R14 ;  /* 0x00000007580e7223 */ /* 0x040fe2000000000e */
[C---:B------:R-:W-:Y:S01]  /*3ea0*/  FFMA R20, R88.reuse, R9, R20 ;  /* 0x0000000958147223 */ /* 0x040fe20000000014 */
[C---:B------:R-:W-:Y:S01]  /*3eb0*/  FFMA R13, R88.reuse, R13, R155 ;  /* 0x0000000d580d7223 */ /* 0x040fe2000000009b */
[----:B------:R-:W-:Y:S02]  /*3ec0*/  IMAD.MOV.U32 R7, RZ, RZ, 0x3aae005b ;  /* 0x3aae005bff077424 */ /* 0x000fe400078e00ff */
[----:B------:R-:W-:Y:S01]  /*3ed0*/  FFMA R15, R88, R15, R6 ;  /* 0x0000000f580f7223 */ /* 0x000fe20000000006 */
[----:B------:R-:W-:Y:S01]  /*3ee0*/  FMUL R37, R14, 0.70710676908493041992 ;  /* 0x3f3504f30e257820 */ /* 0x000fe20000400000 */
[----:B------:R-:W-:Y:S01]  /*3ef0*/  FMUL R47, R20, 0.70710676908493041992 ;  /* 0x3f3504f3142f7820 */ /* 0x000fe20000400000 */
[----:B------:R-:W-:Y:S01]  /*3f00*/  FMUL R40, R13, 0.70710676908493041992 ;  /* 0x3f3504f30d287820 */ /* 0x000fe20000400000 */
[----:B------:R-:W-:Y:S01]  /*3f10*/  FMUL R42, R15, 0.70710676908493041992 ;  /* 0x3f3504f30f2a7820 */ /* 0x000fe20000400000 */
[----:B------:R-:W-:Y:S01]  /*3f20*/  FMUL R10, R37, R37 ;  /* 0x00000025250a7220 */ /* 0x000fe20000400000 */
[----:B------:R-:W-:Y:S01]  /*3f30*/  FMUL R12, R47, R47 ;  /* 0x0000002f2f0c7220 */ /* 0x000fe20000400000 */
[----:B------:R-:W-:Y:S01]  /*3f40*/  FSETP.GE.AND P1, PT, |R37|, 1.0029599666595458984, PT ;  /* 0x3f8060fe2500780b */ /* 0x000fe20003f26200 */
[----:B------:R-:W-:Y:S01]  /*3f50*/  FMUL R9, R40, R40 ;  /* 0x0000002828097220 */ /* 0x000fe20000400000 */
[----:B------:R-:W-:Y:S01]  /*3f60*/  FMUL R11, R42, R42 ;  /* 0x0000002a2a0b7220 */ /* 0x000fe20000400000 */
[----:B------:R-:W-:Y:S01]  /*3f70*/  FSETP.GE.AND P5, PT, |R47|, 1.0029599666595458984, PT ;  /* 0x3f8060fe2f00780b */ /* 0x000fe20003fa6200 */
[C---:B------:R-:W-:Y:S01]  /*3f80*/  FMUL R149, R23.reuse, R149 ;  /* 0x0000009517957220 */ /* 0x040fe20000400000 */
[----:B------:R-:W-:Y:S01]  /*3f90*/  MOV R6, 0x38eb4c3a ;  /* 0x38eb4c3a00067802 */ /* 0x000fe20000000f00 */
[C---:B------:R-:W-:Y:S01]  /*3fa0*/  FMUL R147, R23.reuse, R147 ;  /* 0x0000009317937220 */ /* 0x040fe20000400000 */
[----:B------:R-:W-:Y:S01]  /*3fb0*/  FSETP.GE.AND P0, PT, |R40|, 1.0029599666595458984, PT ;  /* 0x3f8060fe2800780b */ /* 0x000fe20003f06200 */
[C---:B------:R-:W-:Y:S01]  /*3fc0*/  FMUL R145, R23.reuse, R145 ;  /* 0x0000009117917220 */ /* 0x040fe20000400000 */
[----:B------:R-:W-:Y:S01]  /*3fd0*/  FSETP.GE.AND P4, PT, |R42|, 1.0029599666595458984, PT ;  /* 0x3f8060fe2a00780b */ /* 0x000fe20003f86200 */
[----:B------:R-:W-:Y:S01]  /*3fe0*/  FMUL R141, R23, R141 ;  /* 0x0000008d178d7220 */ /* 0x000fe20000400000 */
[----:B------:R-:W-:Y:S01]  /*3ff0*/  FSEL R25, |R37|, R10, P1 ;  /* 0x0000000a25197208 */ /* 0x000fe20000800200 */
[----:B------:R-:W-:Y:S01]  /*4000*/  FMUL R143, R23, R143 ;  /* 0x0000008f178f7220 */ /* 0x000fe20000400000 */
[----:B------:R-:W-:Y:S01]  /*4010*/  FSEL R31, |R47|, R12, P5 ;  /* 0x0000000c2f1f7208 */ /* 0x000fe20002800200 */
[----:B------:R-:W-:Y:S01]  /*4020*/  FMUL R20, R20, 0.5 ;  /* 0x3f00000014147820 */ /* 0x000fe20000400000 */
[----:B------:R-:W-:Y:S01]  /*4030*/  FSEL R21, |R40|, R9, P0 ;  /* 0x0000000928157208 */ /* 0x000fe20000000200 */
[----:B------:R-:W-:Y:S01]  /*4040*/  IMAD.MOV.U32 R9, RZ, RZ, 0x3d24d99a ;  /* 0x3d24d99aff097424 */ /* 0x000fe200078e00ff */
[----:B------:R-:W-:Y:S01]  /*4050*/  FSEL R27, |R42|, R11, P4 ;  /* 0x0000000b2a1b7208 */ /* 0x000fe20002000200 */
[----:B------:R-:W-:Y:S01]  /*4060*/  IMAD.MOV.U32 R11, RZ, RZ, 0x3f69b4f9 ;  /* 0x3f69b4f9ff0b7424 */ /* 0x000fe200078e00ff */
[----:B------:R-:W-:-:S02]  /*4070*/  FSEL R10, R6, 8.4834944573231041431e-05, P0 ;  /* 0x38b1e96a060a7808 */ /* 0x000fc40000000000 */
[C---:B------:R-:W-:Y:S02]  /*4080*/  FSEL R12, -R7.reuse, -0.00082130916416645050049, P0 ;  /* 0xba574d20070c7808 */ /* 0x040fe40000000100 */
[C---:B------:R-:W-:Y:S02]  /*4090*/  FSEL R28, R6.reuse, 8.4834944573231041431e-05, P4 ;  /* 0x38b1e96a061c7808 */ /* 0x040fe40002000000 */
[----:B------:R-:W-:Y:S01]  /*40a0*/  FSEL R30, -R7, -0.00082130916416645050049, P4 ;  /* 0xba574d20071e7808 */ /* 0x000fe20002000100 */
[----:B------:R-:W-:Y:S01]  /*40b0*/  FFMA R10, R21, R10, R12 ;  /* 0x0000000a150a7223 */ /* 0x000fe2000000000c */
[----:B------:R-:W-:Y:S02]  /*40c0*/  MOV R8, 0x3c09919f ;  /* 0x3c09919f00087802 */ /* 0x000fe40000000f00 */
[----:B------:R-:W-:Y:S01]  /*40d0*/  FSEL R24, R6, 8.4834944573231041431e-05, P1 ;  /* 0x38b1e96a06187808 */ /* 0x000fe20000800000 */
[----:B------:R-:W-:Y:S01]  /*40e0*/  FFMA R32, R27, R28, R30 ;  /* 0x0000001c1b207223 */ /* 0x000fe2000000001e */
[----:B------:R-:W-:-:S02]  /*40f0*/  FSEL R26, -R7, -0.00082130916416645050049, P1 ;  /* 0xba574d20071a7808 */ /* 0x000fc40000800100 */
[C---:B------:R-:W-:Y:S02]  /*4100*/  FSEL R12, R8.reuse, 0.0052134888246655464172, P0 ;  /* 0x3baad5ea080c7808 */ /* 0x040fe40000000000 */
[----:B------:R-:W-:Y:S01]  /*4110*/  FSEL R28, R8, 0.0052134888246655464172, P1 ;  /* 0x3baad5ea081c7808 */ /* 0x000fe20000800000 */
[----:B------:R-:W-:Y:S01]  /*4120*/  FFMA R26, R25, R24, R26 ;  /* 0x00000018191a7223 */ /* 0x000fe2000000001a */
[----:B------:R-:W-:Y:S01]  /*4130*/  FSEL R34, R6, 8.4834944573231041431e-05, P5 ;  /* 0x38b1e96a06227808 */ /* 0x000fe20002800000 */
[----:B------:R-:W-:Y:S01]  /*4140*/  FFMA R12, R21, R10, R12 ;  /* 0x0000000a150c7223 */ /* 0x000fe2000000000c */
[----:B------:R-:W-:Y:S01]  /*4150*/  FSEL R36, -R7, -0.00082130916416645050049, P5 ;  /* 0xba574d2007247808 */ /* 0x000fe20002800100 */
[----:B------:R-:W-:Y:S01]  /*4160*/  FFMA R26, R25, R26, R28 ;  /* 0x0000001a191a7223 */ /* 0x000fe2000000001c */
[C---:B------:R-:W-:Y:S02]  /*4170*/  FSEL R30, -R9.reuse, -0.026868773624300956726, P1 ;  /* 0xbcdc1be7091e7808 */ /* 0x040fe40000800100 */
[----:B------:R-:W-:Y:S01]  /*4180*/  FSEL R24, -R9, -0.026868773624300956726, P0 ;  /* 0xbcdc1be709187808 */ /* 0x000fe20000000100 */
[----:B------:R-:W-:Y:S01]  /*4190*/  FFMA R38, R31, R34, R36 ;  /* 0x000000221f267223 */ /* 0x000fe20000000024 */
[----:B------:R-:W-:Y:S01]  /*41a0*/  MOV R10, 0x3e235519 ;  /* 0x3e235519000a7802 */ /* 0x000fe20000000f00 */
[----:B------:R-:W-:Y:S01]  /*41b0*/  FFMA R30, R25, R26, R30 ;  /* 0x0000001a191e7223 */ /* 0x000fe2000000001e */
[----:B------:R-:W-:Y:S01]  /*41c0*/  FSEL R34, R8, 0.0052134888246655464172, P4 ;  /* 0x3baad5ea08227808 */ /* 0x000fe20002000000 */
[----:B------:R-:W-:Y:S01]  /*41d0*/  FFMA R24, R21, R12, R24 ;  /* 0x0000000c15187223 */ /* 0x000fe20000000018 */
[----:B------:R-:W-:-:S02]  /*41e0*/  FSEL R26, R10, 0.11284004896879196167, P0 ;  /* 0x3de718af0a1a7808 */ /* 0x000fc40000000000 */
[----:B------:R-:W-:Y:S01]  /*41f0*/  MOV R12, 0x3f210a14 ;  /* 0x3f210a14000c7802 */ /* 0x000fe20000000f00 */
[----:B------:R-:W-:Y:S01]  /*4200*/  FFMA R34, R27, R32, R34 ;  /* 0x000000201b227223 */ /* 0x000fe20000000022 */
[----:B------:R-:W-:Y:S01]  /*4210*/  FSEL R32, R10, 0.11284004896879196167, P1 ;  /* 0x3de718af0a207808 */ /* 0x000fe20000800000 */
[----:B------:R-:W-:Y:S01]  /*4220*/  FFMA R24, R21, R24, R26 ;  /* 0x0000001815187223 */ /* 0x000fe2000000001a */
[----:B------:R-:W-:Y:S02]  /*4230*/  FSEL R28, R11, -0.37612664699554443359, P0 ;  /* 0xbec093ac0b1c7808 */ /* 0x000fe40000000000 */
[----:B------:R-:W-:Y:S01]  /*4240*/  FSEL R36, -R9, -0.026868773624300956726, P4 ;  /* 0xbcdc1be709247808 */ /* 0x000fe20002000100 */
[----:B------:R-:W-:Y:S01]  /*4250*/  FFMA R30, R25, R30, R32 ;  /* 0x0000001e191e7223 */ /* 0x000fe20000000020 */
[----:B------:R-:W-:Y:S01]  /*4260*/  FSEL R26, R12, 0.12837915122509002686, P0 ;  /* 0x3e0375d30c1a7808 */ /* 0x000fe20000000000 */
[----:B------:R-:W-:Y:S01]  /*4270*/  FFMA R24, R21, R24, R28 ;  /* 0x0000001815187223 */ /* 0x000fe2000000001c */
[----:B------:R-:W-:Y:S01]  /*4280*/  FSEL R32, R11, -0.37612664699554443359, P1 ;  /* 0xbec093ac0b207808 */ /* 0x000fe20000800000 */
[----:B------:R-:W-:Y:S01]  /*4290*/  FFMA R34, R27, R34, R36 ;  /* 0x000000221b227223 */ /* 0x000fe20000000024 */
[----:B------:R-:W-:Y:S01]  /*42a0*/  FSEL R36, R10, 0.11284004896879196167, P4 ;  /* 0x3de718af0a247808 */ /* 0x000fe20002000000 */
[----:B------:R-:W-:Y:S01]  /*42b0*/  FFMA R21, R21, R24, R26 ;  /* 0x0000001815157223 */ /* 0x000fe2000000001a */
[----:B------:R-:W-:Y:S01]  /*42c0*/  FSEL R24, R12, 0.12837915122509002686, P1 ;  /* 0x3e0375d30c187808 */ /* 0x000fe20000800000 */
[----:B------:R-:W-:Y:S01]  /*42d0*/  FFMA R30, R25, R30, R32 ;  /* 0x0000001e191e7223 */ /* 0x000fe20000000020 */
[----:B------:R-:W-:Y:S01]  /*42e0*/  FSEL R26, R11, -0.37612664699554443359, P4 ;  /* 0xbec093ac0b1a7808 */ /* 0x000fe20002000000 */
[----:B------:R-:W-:Y:S01]  /*42f0*/  FFMA R34, R27, R34, R36 ;  /* 0x000000221b227223 */ /* 0x000fe20000000024 */
[----:B------:R-:W-:Y:S01]  /*4300*/  FSEL R32, R8, 0.0052134888246655464172, P5 ;  /* 0x3baad5ea08207808 */ /* 0x000fe20002800000 */
[----:B------:R-:W-:Y:S01]  /*4310*/  FFMA R24, R25, R30, R24 ;  /* 0x0000001e19187223 */ /* 0x000fe20000000018 */
[----:B------:R-:W-:Y:S01]  /*4320*/  FSEL R25, -|R37|, R37, P1 ;  /* 0x0000002525197208 */ /* 0x000fe20000800300 */
[----:B------:R-:W-:Y:S01]  /*4330*/  FFMA R26, R27, R34, R26 ;  /* 0x000000221b1a7223 */ /* 0x000fe2000000001a */
[----:B------:R-:W-:Y:S01]  /*4340*/  FSEL R28, -|R40|, R40, P0 ;  /* 0x00000028281c7208 */ /* 0x000fe20000000300 */
[----:B------:R-:W-:Y:S01]  /*4350*/  FFMA R38, R31, R38, R32 ;  /* 0x000000261f267223 */ /* 0x000fe20000000020 */
[----:B------:R-:W-:Y:S01]  /*4360*/  FSEL R30, R12, 0.12837915122509002686, P4 ;  /* 0x3e0375d30c1e7808 */ /* 0x000fe20002000000 */
[----:B------:R-:W-:Y:S01]  /*4370*/  FFMA R24, R24, R25, R25 ;  /* 0x0000001918187223 */ /* 0x000fe20000000019 */
[----:B------:R-:W-:Y:S01]  /*4380*/  FSEL R34, -R9, -0.026868773624300956726, P5 ;  /* 0xbcdc1be709227808 */ /* 0x000fe20002800100 */
[----:B------:R-:W-:Y:S01]  /*4390*/  FFMA R21, R21, R28, R28 ;  /* 0x0000001c15157223 */ /* 0x000fe2000000001c */
[----:B------:R-:W-:Y:S01]  /*43a0*/  FSEL R25, -|R42|, R42, P4 ;  /* 0x0000002a2a197208 */ /* 0x000fe20002000300 */
[----:B------:R-:W-:Y:S01]  /*43b0*/  FFMA R26, R27, R26, R30 ;  /* 0x0000001a1b1a7223 */ /* 0x000fe2000000001e */
[----:B------:R-:W-:Y:S01]  /*43c0*/  FSEL R30, R10, 0.11284004896879196167, P5 ;  /* 0x3de718af0a1e7808 */ /* 0x000fe20002800000 */
[C---:B------:R-:W-:Y:S01]  /*43d0*/  FFMA R34, R31.reuse, R38, R34 ;  /* 0x000000261f227223 */ /* 0x040fe20000000022 */
[----:B------:R-:W1:Y:S01]  /*43e0*/  @P0 MUFU.EX2 R28, R21 ;  /* 0x00000015001c0308 */ /* 0x000e620000000800 */
[----:B------:R-:W-:Y:S01]  /*43f0*/  FFMA R25, R26, R25, R25 ;  /* 0x000000191a197223 */ /* 0x000fe20000000019 */
[----:B------:R-:W-:Y:S01]  /*4400*/  F2FP.F16.E4M3.UNPACK_B R26, R5.H1 ;  /* 0x00000005ff1a723e */ /* 0x000fe200030006ff */
[----:B------:R-:W-:Y:S01]  /*4410*/  FFMA R30, R31, R34, R30 ;  /* 0x000000221f1e7223 */ /* 0x000fe2000000001e */
[----:B------:R-:W-:-:S02]  /*4420*/  FSEL R34, R11, -0.37612664699554443359, P5 ;  /* 0xbec093ac0b227808 */ /* 0x000fc40002800000 */
[----:B------:R-:W-:Y:S01]  /*4430*/  FSEL R36, R12, 0.12837915122509002686, P5 ;  /* 0x3e0375d30c247808 */ /* 0x000fe20002800000 */
[--C-:B------:R-:W-:Y:S01]  /*4440*/  HADD2.F32 R27, -RZ, R26.reuse.H0_H0 ;  /* 0x2000001aff1b7230 */ /* 0x100fe20000004100 */
[----:B------:R-:W2:Y:S01]  /*4450*/  @P1 MUFU.EX2 R32, R24 ;  /* 0x0000001800201308 */ /* 0x000ea20000000800 */
[----:B------:R-:W-:Y:S02]  /*4460*/  HADD2.F32 R29, -RZ, R26.H1_H1 ;  /* 0x3000001aff1d7230 */ /* 0x000fe40000004100 */
[----:B------:R-:W-:Y:S01]  /*4470*/  FFMA R34, R31, R30, R34 ;  /* 0x0000001e1f227223 */ /* 0x000fe20000000022 */
[----:B------:R-:W-:Y:S01]  /*4480*/  F2FP.F16.E4M3.UNPACK_B R30, R3 ;  /* 0x00000003ff1e723e */ /* 0x000fe200020006ff */
[C---:B------:R-:W-:Y:S01]  /*4490*/  FFMA R26, R88.reuse, R27, R151 ;  /* 0x0000001b581a7223 */ /* 0x040fe20000000097 */
[----:B------:R-:W-:Y:S01]  /*44a0*/  FSEL R35, -|R47|, R47, P5 ;  /* 0x0000002f2f237208 */ /* 0x000fe20002800300 */
[----:B------:R-:W-:Y:S01]  /*44b0*/  FFMA R27, R88, R29, R150 ;  /* 0x0000001d581b7223 */ /* 0x000fe20000000096 */
[----:B------:R-:W-:Y:S01]  /*44c0*/  FFMA R34, R31, R34, R36 ;  /* 0x000000221f227223 */ /* 0x000fe20000000024 */
[----:B------:R-:W3:Y:S01]  /*44d0*/  @P4 MUFU.EX2 R33, R25 ;  /* 0x0000001900214308 */ /* 0x000ee20000000800 */
[----:B------:R-:W-:-:S02]  /*44e0*/  HADD2.F32 R29, -RZ, R30.H0_H0 ;  /* 0x2000001eff1d7230 */ /* 0x000fc40000004100 */
[----:B-1----:R-:W-:Y:S01]  /*44f0*/  @P0 FADD R31, -R28, 1 ;  /* 0x3f8000001c1f0421 */ /* 0x002fe20000000100 */
[----:B------:R-:W-:Y:S01]  /*4500*/  FMUL R44, R27, 0.70710676908493041992 ;  /* 0x3f3504f31b2c7820 */ /* 0x000fe20000400000 */
[C---:B------:R-:W-:Y:S01]  /*4510*/  FMUL R49, R26.reuse, 0.70710676908493041992 ;  /* 0x3f3504f31a317820 */ /* 0x040fe20000400000 */
[----:B------:R-:W-:Y:S01]  /*4520*/  FMUL R26, R26, 0.5 ;  /* 0x3f0000001a1a7820 */ /* 0x000fe20000400000 */
[----:B------:R-:W-:Y:S01]  /*4530*/  FFMA R28, R88, R29, R149 ;  /* 0x0000001d581c7223 */ /* 0x000fe20000000095 */
[----:B------:R-:W-:Y:S01]  /*4540*/  FFMA R29, R34, R35, R35 ;  /* 0x00000023221d7223 */ /* 0x000fe20000000023 */
[----:B------:R-:W-:Y:S01]  /*4550*/  @P0 LOP3.LUT R21, R31, 0x80000000, R40, 0xb8, !PT ;  /* 0x800000001f150812 */ /* 0x000fe200078eb828 */
[----:B------:R-:W-:Y:S02]  /*4560*/  HADD2.F32 R31, -RZ, R30.H1_H1 ;  /* 0x3000001eff1f7230 */ /* 0x000fe40000004100 */
[----:B--2---:R-:W-:Y:S01]  /*4570*/  @P1 FADD R32, -R32, 1 ;  /* 0x3f80000020201421 */ /* 0x004fe20000000100 */
[----:B------:R-:W1:Y:S01]  /*4580*/  @P5 MUFU.EX2 R30, R29 ;  /* 0x0000001d001e5308 */ /* 0x000e620000000800 */
[----:B------:R-:W-:Y:S01]  /*4590*/  FMUL R46, R28, 0.70710676908493041992 ;  /* 0x3f3504f31c2e7820 */ /* 0x000fe20000400000 */
[C---:B------:R-:W-:Y:S01]  /*45a0*/  FMUL R35, R44.reuse, R44 ;  /* 0x0000002c2c237220 */ /* 0x040fe20000400000 */
[----:B------:R-:W-:Y:S01]  /*45b0*/  FSETP.GE.AND P0, PT, |R44|, 1.0029599666595458984, PT ;  /* 0x3f8060fe2c00780b */ /* 0x000fe20003f06200 */
[----:B------:R-:W-:Y:S01]  /*45c0*/  FADD R21, R21, 1 ;  /* 0x3f80000015157421 */ /* 0x000fe20000000000 */
[----:B------:R-:W-:Y:S01]  /*45d0*/  @P1 LOP3.LUT R24, R32, 0x80000000, R37, 0xb8, !PT ;  /* 0x8000000020181812 */ /* 0x000fe200078eb825 */
[----:B---3--:R-:W-:Y:S01]  /*45e0*/  @P4 FADD R33, -R33, 1 ;  /* 0x3f80000021214421 */ /* 0x008fe20000000100 */
[----:B------:R-:W-:Y:S01]  /*45f0*/  FMUL R32, R49, R49 ;  /* 0x0000003131207220 */ /* 0x000fe20000400000 */
[C---:B------:R-:W-:Y:S01]  /*4600*/  FMUL R37, R46.reuse, R46 ;  /* 0x0000002e2e257220 */ /* 0x040fe20000400000 */
[----:B------:R-:W-:Y:S01]  /*4610*/  FSETP.GE.AND P1, PT, |R46|, 1.0029599666595458984, PT ;  /* 0x3f8060fe2e00780b */ /* 0x000fe20003f26200 */
[----:B------:R-:W-:Y:S01]  /*4620*/  FADD R24, R24, 1 ;  /* 0x3f80000018187421 */ /* 0x000fe20000000000 */
[----:B------:R-:W-:Y:S01]  /*4630*/  @P4 LOP3.LUT R25, R33, 0x80000000, R42, 0xb8, !PT ;  /* 0x8000000021194812 */ /* 0x000fe200078eb82a */
[----:B------:R-:W-:Y:S01]  /*4640*/  FMUL R33, R23, R148 ;  /* 0x0000009417217220 */ /* 0x000fe20000400000 */
[----:B------:R-:W-:Y:S01]  /*4650*/  FSETP.GE.AND P4, PT, |R49|, 1.0029599666595458984, PT ;  /* 0x3f8060fe3100780b */ /* 0x000fe20003f86200 */
[----:B------:R-:W-:Y:S01]  /*4660*/  FMUL R27, R27, 0.5 ;  /* 0x3f0000001b1b7820 */ /* 0x000fe20000400000 */
[----:B------:R-:W-:Y:S01]  /*4670*/  FSEL R36, |R44|, R35, P0 ;  /* 0x000000232c247208 */ /* 0x000fe20000000200 */
[----:B------:R-:W-:Y:S01]  /*4680*/  FADD R25, R25, 1 ;  /* 0x3f80000019197421 */ /* 0x000fe20000000000 */
[----:B------:R-:W-:-:S02]  /*4690*/  FSEL R39, R6, 8.4834944573231041431e-05, P0 ;  /* 0x38b1e96a06277808 */ /* 0x000fc40000000000 */
[----:B------:R-:W-:Y:S02]  /*46a0*/  FSEL R41, -R7, -0.00082130916416645050049, P0 ;  /* 0xba574d2007297808 */ /* 0x000fe40000000100 */
[----:B------:R-:W-:Y:S01]  /*46b0*/  FSEL R34, |R49|, R32, P4 ;  /* 0x0000002031227208 */ /* 0x000fe20002000200 */
[----:B-1----:R-:W-:Y:S01]  /*46c0*/  @P5 FADD R32, -R30, 1 ;  /* 0x3f8000001e205421 */ /* 0x002fe20000000100 */
[----:B------:R-:W-:Y:S01]  /*46d0*/  FSEL R38, |R46|, R37, P1 ;  /* 0x000000252e267208 */ /* 0x000fe20000800200 */
[----:B------:R-:W-:Y:S01]  /*46e0*/  FFMA R30, R88, R31, R33 ;  /* 0x0000001f581e7223 */ /* 0x000fe20000000021 */
[----:B------:R-:W-:Y:S01]  /*46f0*/  FSEL R35, R6, 8.4834944573231041431e-05, P4 ;  /* 0x38b1e96a06237808 */ /* 0x000fe20002000000 */
[----:B------:R-:W-:Y:S01]  /*4700*/  FFMA R39, R36, R39, R41 ;  /* 0x0000002724277223 */ /* 0x000fe20000000029 */
[C---:B------:R-:W-:Y:S01]  /*4710*/  FSEL R37, -R7.reuse, -0.00082130916416645050049, P4 ;  /* 0xba574d2007257808 */ /* 0x040fe20002000100 */
[----:B------:R-:W-:Y:S01]  /*4720*/  FMUL R48, R30, 0.70710676908493041992 ;  /* 0x3f3504f31e307820 */ /* 0x000fe20000400000 */
[----:B------:R-:W-:Y:S01]  /*4730*/  FSEL R33, R8, 0.0052134888246655464172, P0 ;  /* 0x3baad5ea08217808 */ /* 0x000fe20000000000 */
[----:B------:R-:W-:Y:S01]  /*4740*/  FMUL R30, R30, 0.5 ;  /* 0x3f0000001e1e7820 */ /* 0x000fe20000400000 */
[----:B------:R-:W-:Y:S01]  /*4750*/  FSEL R43, R6, 8.4834944573231041431e-05, P1 ;  /* 0x38b1e96a062b7808 */ /* 0x000fe20000800000 */
[----:B------:R-:W-:Y:S01]  /*4760*/  FFMA R35, R34, R35, R37 ;  /* 0x0000002322237223 */ /* 0x000fe20000000025 */
[----:B------:R-:W-:Y:S01]  /*4770*/  FSEL R45, -R7, -0.00082130916416645050049, P1 ;  /* 0xba574d20072d7808 */ /* 0x000fe20000800100 */
[----:B------:R-:W-:Y:S01]  /*4780*/  FFMA R39, R36, R39, R33 ;  /* 0x0000002724277223 */ /* 0x000fe20000000021 */
[----:B------:R-:W-:-:S02]  /*4790*/  FSEL R31, R8, 0.0052134888246655464172, P4 ;  /* 0x3baad5ea081f7808 */ /* 0x000fc40002000000 */
[----:B------:R-:W-:Y:S01]  /*47a0*/  FSEL R37, R8, 0.0052134888246655464172, P1 ;  /* 0x3baad5ea08257808 */ /* 0x000fe20000800000 */
[----:B------:R-:W-:Y:S01]  /*47b0*/  FFMA R43, R38, R43, R45 ;  /* 0x0000002b262b7223 */ /* 0x000fe2000000002d */
[C---:B------:R-:W-:Y:S01]  /*47c0*/  FSEL R33, -R9.reuse, -0.026868773624300956726, P4 ;  /* 0xbcdc1be709217808 */ /* 0x040fe20002000100 */
[----:B------:R-:W-:Y:S01]  /*47d0*/  FFMA R31, R34, R35, R31 ;  /* 0x00000023221f7223 */ /* 0x000fe2000000001f */
[----:B------:R-:W-:Y:S01]  /*47e0*/  FSEL R35, R10, 0.11284004896879196167, P4 ;  /* 0x3de718af0a237808 */ /* 0x000fe20002000000 */
[----:B------:R-:W-:Y:S01]  /*47f0*/  FFMA R43, R38, R43, R37 ;  /* 0x0000002b262b7223 */ /* 0x000fe20000000025 */
[----:B------:R-:W-:Y:S01]  /*4800*/  @P5 LOP3.LUT R29, R32, 0x80000000, R47, 0xb8, !PT ;  /* 0x80000000201d5812 */ /* 0x000fe200078eb82f */
[----:B------:R-:W-:Y:S01]  /*4810*/  FFMA R31, R34, R31, R33 ;  /* 0x0000001f221f7223 */ /* 0x000fe20000000021 */
[----:B------:R-:W-:Y:S01]  /*4820*/  FSEL R37, -R9, -0.026868773624300956726, P0 ;  /* 0xbcdc1be709257808 */ /* 0x000fe20000000100 */
[C---:B------:R-:W-:Y:S01]  /*4830*/  FMUL R32, R48.reuse, R48 ;  /* 0x0000003030207220 */ /* 0x040fe20000400000 */
[----:B------:R-:W-:Y:S01]  /*4840*/  FSETP.GE.AND P5, PT, |R48|, 1.0029599666595458984, PT ;  /* 0x3f8060fe3000780b */ /* 0x000fe20003fa6200 */
[----:B------:R-:W-:Y:S01]  /*4850*/  FFMA R31, R34, R31, R35 ;  /* 0x0000001f221f7223 */ /* 0x000fe20000000023 */
[----:B------:R-:W-:Y:S01]  /*4860*/  FSEL R33, R11, -0.37612664699554443359, P4 ;  /* 0xbec093ac0b217808 */ /* 0x000fe20002000000 */
[----:B------:R-:W-:Y:S01]  /*4870*/  FFMA R37, R36, R39, R37 ;  /* 0x0000002724257223 */ /* 0x000fe20000000025 */
[----:B------:R-:W-:Y:S01]  /*4880*/  FSEL R41, -R9, -0.026868773624300956726, P1 ;  /* 0xbcdc1be709297808 */ /* 0x000fe20000800100 */
[----:B------:R-:W-:Y:S01]  /*4890*/  FADD R29, R29, 1 ;  /* 0x3f8000001d1d7421 */ /* 0x000fe20000000000 */
[----:B------:R-:W-:Y:S01]  /*48a0*/  FSEL R35, R10, 0.11284004896879196167, P0 ;  /* 0x3de718af0a237808 */ /* 0x000fe20000000000 */
[----:B------:R-:W-:Y:S01]  /*48b0*/  FFMA R31, R34, R31, R33 ;  /* 0x0000001f221f7223 */ /* 0x000fe20000000021 */
[----:B------:R-:W-:Y:S01]  /*48c0*/  FSEL R40, |R48|, R32, P5 ;  /* 0x0000002030287208 */ /* 0x000fe20002800200 */
[----:B------:R-:W-:Y:S01]  /*48d0*/  FFMA R41, R38, R43, R41 ;  /* 0x0000002b26297223 */ /* 0x000fe20000000029 */
[----:B------:R-:W-:Y:S01]  /*48e0*/  FSEL R45, R6, 8.4834944573231041431e-05, P5 ;  /* 0x38b1e96a062d7808 */ /* 0x000fe20002800000 */
[----:B------:R-:W-:Y:S01]  /*48f0*/  FFMA R35, R36, R37, R35 ;  /* 0x0000002524237223 */ /* 0x000fe20000000023 */
[----:B------:R-:W-:Y:S01]  /*4900*/  FSEL R47, -R7, -0.00082130916416645050049, P5 ;  /* 0xba574d20072f7808 */ /* 0x000fe20002800100 */
[----:B------:R-:W-:Y:S01]  /*4910*/  FMUL R20, R29, R20 ;  /* 0x000000141d147220 */ /* 0x000fe20000400000 */
[----:B------:R-:W-:-:S02]  /*4920*/  FSEL R39, R11, -0.37612664699554443359, P0 ;  /* 0xbec093ac0b277808 */ /* 0x000fc40000000000 */
[----:B------:R-:W-:Y:S01]  /*4930*/  FSEL R33, R12, 0.12837915122509002686, P4 ;  /* 0x3e0375d30c217808 */ /* 0x000fe20002000000 */
[----:B------:R-:W-:Y:S01]  /*4940*/  FFMA R45, R40, R45, R47 ;  /* 0x0000002d282d7223 */ /* 0x000fe2000000002f */
[----:B------:R-:W-:Y:S01]  /*4950*/  FSEL R43, R10, 0.11284004896879196167, P1 ;  /* 0x3de718af0a2b7808 */ /* 0x000fe20000800000 */
[----:B------:R-:W-:Y:S01]  /*4960*/  FFMA R35, R36, R35, R39 ;  /* 0x0000002324237223 */ /* 0x000fe20000000027 */
[----:B------:R-:W-:Y:S01]  /*4970*/  FSEL R47, R8, 0.0052134888246655464172, P5 ;  /* 0x3baad5ea082f7808 */ /* 0x000fe20002800000 */
[----:B------:R-:W-:Y:S01]  /*4980*/  FFMA R31, R34, R31, R33 ;  /* 0x0000001f221f7223 */ /* 0x000fe20000000021 */
[----:B------:R-:W-:Y:S01]  /*4990*/  FSEL R32, -|R49|, R49, P4 ;  /* 0x0000003131207208 */ /* 0x000fe20002000300 */
[----:B------:R-:W-:Y:S01]  /*49a0*/  FFMA R41, R38, R41, R43 ;  /* 0x0000002926297223 */ /* 0x000fe2000000002b */
[----:B------:R-:W-:Y:S01]  /*49b0*/  FSEL R39, R11, -0.37612664699554443359, P1 ;  /* 0xbec093ac0b277808 */ /* 0x000fe20000800000 */
        /* <DEDUP_REMOVED lines=8> */
[----:B------:R-:W-:Y:S01]  /*4a40*/  FFMA R43, R40, R45, R43 ;  /* 0x0000002d282b7223 */ /* 0x000fe2000000002b */
[----:B------:R-:W-:Y:S01]  /*4a50*/  FSEL R33, R12, 0.12837915122509002686, P1 ;  /* 0x3e0375d30c217808 */ /* 0x000fe20000800000 */
[----:B------:R-:W-:Y:S01]  /*4a60*/  FFMA R32, R37, R32, R32 ;  /* 0x0000002025207223 */ /* 0x000fe20000000020 */
[----:B------:R-:W-:Y:S01]  /*4a70*/  FSEL R37, R11, -0.37612664699554443359, P5 ;  /* 0xbec093ac0b257808 */ /* 0x000fe20002800000 */
[----:B------:R-:W-:Y:S01]  /*4a80*/  FFMA R43, R40, R43, R41 ;  /* 0x0000002b282b7223 */ /* 0x000fe20000000029 */
[----:B------:R-:W-:Y:S01]  /*4a90*/  FSEL R34, -|R46|, R46, P1 ;  /* 0x0000002e2e227208 */ /* 0x000fe20000800300 */
[----:B------:R-:W-:Y:S01]  /*4aa0*/  FFMA R39, R38, R39, R33 ;  /* 0x0000002726277223 */ /* 0x000fe20000000021 */
[----:B------:R-:W-:Y:S01]  /*4ab0*/  FSEL R45, R12, 0.12837915122509002686, P5 ;  /* 0x3e0375d30c2d7808 */ /* 0x000fe20002800000 */
[----:B------:R-:W-:Y:S01]  /*4ac0*/  FFMA R37, R40, R43, R37 ;  /* 0x0000002b28257223 */ /* 0x000fe20000000025 */
[----:B------:R-:W-:Y:S01]  /*4ad0*/  F2FP.F16.E4M3.UNPACK_B R35, R3.H1 ;  /* 0x00000003ff23723e */ /* 0x000fe200030006ff */
[----:B------:R-:W1:Y:S01]  /*4ae0*/  @P4 MUFU.EX2 R36, R31 ;  /* 0x0000001f00244308 */ /* 0x000e620000000800 */
[----:B------:R-:W-:Y:S01]  /*4af0*/  FSEL R38, -|R48|, R48, P5 ;  /* 0x0000003030267208 */ /* 0x000fe20002800300 */
[----:B------:R-:W-:Y:S01]  /*4b00*/  FFMA R34, R39, R34, R34 ;  /* 0x0000002227227223 */ /* 0x000fe20000000022 */
[----:B------:R-:W-:Y:S01]  /*4b10*/  FFMA R45, R40, R37, R45 ;  /* 0x00000025282d7223 */ /* 0x000fe2000000002d */
[----:B------:R-:W-:-:S02]  /*4b20*/  HADD2.F32 R33, -RZ, R35.H0_H0 ;  /* 0x20000023ff217230 */ /* 0x000fc40000004100 */
[----:B------:R-:W-:Y:S01]  /*4b30*/  FMUL R39, R23, R146 ;  /* 0x0000009217277220 */ /* 0x000fe20000400000 */
[----:B------:R-:W-:Y:S02]  /*4b40*/  HADD2.F32 R37, -RZ, R35.H1_H1 ;  /* 0x30000023ff257230 */ /* 0x000fe40000004100 */
[----:B------:R-:W-:Y:S01]  /*4b50*/  FFMA R35, R45, R38, R38 ;  /* 0x000000262d237223 */ /* 0x000fe20000000026 */
[----:B------:R-:W2:Y:S01]  /*4b60*/  @P1 MUFU.EX2 R42, R34 ;  /* 0x00000022002a1308 */ /* 0x000ea20000000800 */
[----:B------:R-:W-:Y:S01]  /*4b70*/  F2FP.F16.E4M3.UNPACK_B R38, R0 ;  /* 0x00000000ff26723e */ /* 0x000fe200020006ff */
[----:B------:R-:W-:-:S04]  /*4b80*/  FFMA R33, R88, R33, R147 ;  /* 0x0000002158217223 */ /* 0x000fc80000000093 */
[C---:B------:R-:W-:Y:S01]  /*4b90*/  FMUL R53, R33.reuse, 0.70710676908493041992 ;  /* 0x3f3504f321357820 */ /* 0x040fe20000400000 */
[----:B------:R-:W-:Y:S01]  /*4ba0*/  FMUL R33, R33, 0.5 ;  /* 0x3f00000021217820 */ /* 0x000fe20000400000 */
[----:B------:R-:W3:Y:S01]  /*4bb0*/  @P5 MUFU.EX2 R43, R35 ;  /* 0x00000023002b5308 */ /* 0x000ee20000000800 */
[----:B-1----:R-:W-:Y:S01]  /*4bc0*/  @P4 FADD R40, -R36, 1 ;  /* 0x3f80000024284421 */ /* 0x002fe20000000100 */
[----:B------:R-:W-:Y:S01]  /*4bd0*/  FFMA R36, R88, R37, R39 ;  /* 0x0000002558247223 */ /* 0x000fe20000000027 */
[--C-:B------:R-:W-:Y:S02]  /*4be0*/  HADD2.F32 R37, -RZ, R38.reuse.H0_H0 ;  /* 0x20000026ff257230 */ /* 0x100fe40000004100 */
[----:B------:R-:W-:Y:S02]  /*4bf0*/  HADD2.F32 R39, -RZ, R38.H1_H1 ;  /* 0x30000026ff277230 */ /* 0x000fe40000004100 */
[----:B------:R-:W-:Y:S01]  /*4c00*/  FMUL R38, R23, R144 ;  /* 0x0000009017267220 */ /* 0x000fe20000400000 */
[----:B------:R-:W-:Y:S01]  /*4c10*/  FMUL R55, R36, 0.70710676908493041992 ;  /* 0x3f3504f324377820 */ /* 0x000fe20000400000 */
[----:B------:R-:W1:Y:S01]  /*4c20*/  @P0 MUFU.EX2 R41, R32 ;  /* 0x0000002000290308 */ /* 0x000e620000000800 */
[----:B--2---:R-:W-:Y:S01]  /*4c30*/  @P1 FADD R42, -R42, 1 ;  /* 0x3f8000002a2a1421 */ /* 0x004fe20000000100 */
[----:B------:R-:W-:Y:S01]  /*4c40*/  FFMA R38, R88, R39, R38 ;  /* 0x0000002758267223 */ /* 0x000fe20000000026 */
[C---:B------:R-:W-:Y:S01]  /*4c50*/  FMUL R39, R55.reuse, R55 ;  /* 0x0000003737277220 */ /* 0x040fe20000400000 */
[----:B------:R-:W-:Y:S01]  /*4c60*/  @P4 LOP3.LUT R31, R40, 0x80000000, R49, 0xb8, !PT ;  /* 0x80000000281f4812 */ /* 0x000fe200078eb831 */
[----:B------:R-:W-:Y:S01]  /*4c70*/  FFMA R37, R88, R37, R145 ;  /* 0x0000002558257223 */ /* 0x000fe20000000091 */
[----:B------:R-:W-:Y:S01]  /*4c80*/  @P1 LOP3.LUT R34, R42, 0x80000000, R46, 0xb8, !PT ;  /* 0x800000002a221812 */ /* 0x000fe200078eb82e */
[----:B------:R-:W-:Y:S01]  /*4c90*/  FMUL R60, R38, 0.70710676908493041992 ;  /* 0x3f3504f3263c7820 */ /* 0x000fe20000400000 */
[----:B------:R-:W-:Y:S01]  /*4ca0*/  FSETP.GE.AND P1, PT, |R55|, 1.0029599666595458984, PT ;  /* 0x3f8060fe3700780b */ /* 0x000fe20003f26200 */
[----:B---3--:R-:W-:Y:S01]  /*4cb0*/  @P5 FADD R43, -R43, 1 ;  /* 0x3f8000002b2b5421 */ /* 0x008fe20000000100 */
[C---:B------:R-:W-:Y:S01]  /*4cc0*/  FMUL R40, R53.reuse, R53 ;  /* 0x0000003535287220 */ /* 0x040fe20000400000 */
[----:B------:R-:W-:Y:S01]  /*4cd0*/  FSETP.GE.AND P4, PT, |R53|, 1.0029599666595458984, PT ;  /* 0x3f8060fe3500780b */ /* 0x000fe20003f86200 */
[----:B------:R-:W-:Y:S01]  /*4ce0*/  FMUL R56, R37, 0.70710676908493041992 ;  /* 0x3f3504f325387820 */ /* 0x000fe20000400000 */
[----:B------:R-:W-:Y:S01]  /*4cf0*/  FSEL R42, R6, 8.4834944573231041431e-05, P1 ;  /* 0x38b1e96a062a7808 */ /* 0x000fe20000800000 */
[----:B------:R-:W-:Y:S01]  /*4d00*/  FADD R34, R34, 1 ;  /* 0x3f80000022227421 */ /* 0x000fe20000000000 */
[----:B------:R-:W-:Y:S01]  /*4d10*/  @P5 LOP3.LUT R35, R43, 0x80000000, R48, 0xb8, !PT ;  /* 0x800000002b235812 */ /* 0x000fe200078eb830 */
[----:B------:R-:W-:Y:S01]  /*4d20*/  FADD R31, R31, 1 ;  /* 0x3f8000001f1f7421 */ /* 0x000fe20000000000 */
[----:B-1----:R-:W-:Y:S01]  /*4d30*/  @P0 FADD R41, -R41, 1 ;  /* 0x3f80000029290421 */ /* 0x002fe20000000100 */
[----:B------:R-:W-:Y:S01]  /*4d40*/  FSEL R43, |R55|, R39, P1 ;  /* 0x00000027372b7208 */ /* 0x000fe20000800200 */
[C---:B------:R-:W-:Y:S01]  /*4d50*/  FMUL R39, R60.reuse, R60 ;  /* 0x0000003c3c277220 */ /* 0x040fe20000400000 */
[----:B------:R-:W-:Y:S01]  /*4d60*/  FSETP.GE.AND P5, PT, |R60|, 1.0029599666595458984, PT ;  /* 0x3f8060fe3c00780b */ /* 0x000fe20003fa6200 */
[----:B------:R-:W-:Y:S01]  /*4d70*/  FADD R35, R35, 1 ;  /* 0x3f80000023237421 */ /* 0x000fe20000000000 */
[----:B------:R-:W-:Y:S01]  /*4d80*/  @P0 LOP3.LUT R32, R41, 0x80000000, R44, 0xb8, !PT ;  /* 0x8000000029200812 */ /* 0x000fe200078eb82c */
[----:B------:R-:W-:Y:S01]  /*4d90*/  FMUL R41, R56, R56 ;  /* 0x0000003838297220 */ /* 0x000fe20000400000 */
[----:B------:R-:W-:Y:S01]  /*4da0*/  FSEL R40, |R53|, R40, P4 ;  /* 0x0000002835287208 */ /* 0x000fe20002000200 */
[----:B------:R-:W-:Y:S01]  /*4db0*/  FMUL R36, R36, 0.5 ;  /* 0x3f00000024247820 */ /* 0x000fe20000400000 */
[----:B------:R-:W-:Y:S01]  /*4dc0*/  FSEL R45, R6, 8.4834944573231041431e-05, P4 ;  /* 0x38b1e96a062d7808 */ /* 0x000fe20002000000 */
[----:B------:R-:W-:Y:S01]  /*4dd0*/  FADD R32, R32, 1 ;  /* 0x3f80000020207421 */ /* 0x000fe20000000000 */
[C---:B------:R-:W-:Y:S01]  /*4de0*/  FSEL R47, -R7.reuse, -0.00082130916416645050049, P4 ;  /* 0xba574d20072f7808 */ /* 0x040fe20002000100 */
[----:B------:R-:W-:Y:S01]  /*4df0*/  FMUL R38, R38, 0.5 ;  /* 0x3f00000026267820 */ /* 0x000fe20000400000 */
[----:B------:R-:W-:Y:S01]  /*4e00*/  FSEL R44, -R7, -0.00082130916416645050049, P1 ;  /* 0xba574d20072c7808 */ /* 0x000fe20000800100 */
[----:B------:R-:W-:Y:S01]  /*4e10*/  FMUL R26, R31, R26 ;  /* 0x0000001a1f1a7220 */ /* 0x000fe20000400000 */
[----:B------:R-:W-:Y:S01]  /*4e20*/  FSETP.GE.AND P0, PT, |R56|, 1.0029599666595458984, PT ;  /* 0x3f8060fe3800780b */ /* 0x000fe20003f06200 */
[----:B------:R-:W-:Y:S01]  /*4e30*/  FFMA R45, R40, R45, R47 ;  /* 0x0000002d282d7223 */ /* 0x000fe2000000002f */
[----:B------:R-:W-:Y:S01]  /*4e40*/  FSEL R51, |R60|, R39, P5 ;  /* 0x000000273c337208 */ /* 0x000fe20002800200 */
[----:B------:R-:W-:Y:S01]  /*4e50*/  FFMA R42, R43, R42, R44 ;  /* 0x0000002a2b2a7223 */ /* 0x000fe2000000002c */
[----:B------:R-:W-:Y:S01]  /*4e60*/  FSEL R39, R8, 0.0052134888246655464172, P4 ;  /* 0x3baad5ea08277808 */ /* 0x000fe20002000000 */
[----:B------:R-:W-:Y:S01]  /*4e70*/  FMUL R27, R32, R27 ;  /* 0x0000001b201b7220 */ /* 0x000fe20000400000 */
[----:B------:R-:W-:Y:S01]  /*4e80*/  FSEL R44, R8, 0.0052134888246655464172, P1 ;  /* 0x3baad5ea082c7808 */ /* 0x000fe20000800000 */
[----:B------:R-:W-:Y:S01]  /*4e90*/  FMUL R35, R35, R30 ;  /* 0x0000001e23237220 */ /* 0x000fe20000400000 */
[----:B------:R-:W-:Y:S01]  /*4ea0*/  FSEL R47, |R56|, R41, P0 ;  /* 0x00000029382f7208 */ /* 0x000fe20000000200 */
[----:B------:R-:W-:Y:S01]  /*4eb0*/  FFMA R39, R40, R45, R39 ;  /* 0x0000002d28277223 */ /* 0x000fe20000000027 */
[----:B------:R-:W-:Y:S01]  /*4ec0*/  FSEL R41, -R9, -0.026868773624300956726, P4 ;  /* 0xbcdc1be709297808 */ /* 0x000fe20002000100 */
[----:B------:R-:W-:Y:S01]  /*4ed0*/  FFMA R42, R43, R42, R44 ;  /* 0x0000002a2b2a7223 */ /* 0x000fe2000000002c */
[----:B------:R-:W-:-:S02]  /*4ee0*/  FSEL R46, R6, 8.4834944573231041431e-05, P0 ;  /* 0x38b1e96a062e7808 */ /* 0x000fc40000000000 */
[----:B------:R-:W-:Y:S01]  /*4ef0*/  FSEL R48, -R7, -0.00082130916416645050049, P0 ;  /* 0xba574d2007307808 */ /* 0x000fe20000000100 */
[----:B------:R-:W-:Y:S01]  /*4f00*/  FFMA R39, R40, R39, R41 ;  /* 0x0000002728277223 */ /* 0x000fe20000000029 */
[----:B------:R-:W-:Y:S02]  /*4f10*/  FSEL R44, -R9, -0.026868773624300956726, P1 ;  /* 0xbcdc1be7092c7808 */ /* 0x000fe40000800100 */
[----:B------:R-:W-:Y:S01]  /*4f20*/  FSEL R50, R6, 8.4834944573231041431e-05, P5 ;  /* 0x38b1e96a06327808 */ /* 0x000fe20002800000 */
[----:B------:R-:W-:Y:S01]  /*4f30*/  FFMA R46, R47, R46, R48 ;  /* 0x0000002e2f2e7223 */ /* 0x000fe20000000030 */
[----:B------:R-:W-:Y:S01]  /*4f40*/  FSEL R52, -R7, -0.00082130916416645050049, P5 ;  /* 0xba574d2007347808 */ /* 0x000fe20002800100 */
[----:B------:R-:W-:Y:S01]  /*4f50*/  FFMA R42, R43, R42, R44 ;  /* 0x0000002a2b2a7223 */ /* 0x000fe2000000002c */
[----:B------:R-:W-:Y:S02]  /*4f60*/  FSEL R41, R10, 0.11284004896879196167, P4 ;  /* 0x3de718af0a297808 */ /* 0x000fe40002000000 */
[----:B------:R-:W-:Y:S01]  /*4f70*/  FSEL R48, R8, 0.0052134888246655464172, P0 ;  /* 0x3baad5ea08307808 */ /* 0x000fe20000000000 */
[----:B------:R-:W-:Y:S01]  /*4f80*/  FFMA R50, R51, R50, R52 ;  /* 0x0000003233327223 */ /* 0x000fe20000000034 */
[----:B------:R-:W-:Y:S01]  /*4f90*/  FSEL R44, R10, 0.11284004896879196167, P1 ;  /* 0x3de718af0a2c7808 */ /* 0x000fe20000800000 */
[----:B------:R-:W-:Y:S01]  /*4fa0*/  FFMA R39, R40, R39, R41 ;  /* 0x0000002728277223 */ /* 0x000fe20000000029 */
[----:B------:R-:W-:Y:S01]  /*4fb0*/  FSEL R52, R8, 0.0052134888246655464172, P5 ;  /* 0x3baad5ea08347808 */ /* 0x000fe20002800000 */
[----:B------:R-:W-:Y:S01]  /*4fc0*/  FFMA R46, R47, R46, R48 ;  /* 0x0000002e2f2e7223 */ /* 0x000fe20000000030 */
[----:B------:R-:W-:Y:S01]  /*4fd0*/  FSEL R41, R11, -0.37612664699554443359, P4 ;  /* 0xbec093ac0b297808 */ /* 0x000fe20002000000 */
[----:B------:R-:W-:Y:S01]  /*4fe0*/  FFMA R42, R43, R42, R44 ;  /* 0x0000002a2b2a7223 */ /* 0x000fe2000000002c */
[----:B------:R-:W-:Y:S01]  /*4ff0*/  FSEL R48, -R9, -0.026868773624300956726, P0 ;  /* 0xbcdc1be709307808 */ /* 0x000fe20000000100 */
[----:B------:R-:W-:Y:S01]  /*5000*/  FFMA R50, R51, R50, R52 ;  /* 0x0000003233327223 */ /* 0x000fe20000000034 */
[----:B------:R-:W-:Y:S01]  /*5010*/  FSEL R44, R11, -0.37612664699554443359, P1 ;  /* 0xbec093ac0b2c7808 */ /* 0x000fe20000800000 */
[----:B------:R-:W-:Y:S01]  /*5020*/  FFMA R39, R40, R39, R41 ;  /* 0x0000002728277223 */ /* 0x000fe20000000029 */
[----:B------:R-:W-:Y:S01]  /*5030*/  FSEL R52, -R9, -0.026868773624300956726, P5 ;  /* 0xbcdc1be709347808 */ /* 0x000fe20002800100 */
[----:B------:R-:W-:Y:S01]  /*5040*/  FFMA R46, R47, R46, R48 ;  /* 0x0000002e2f2e7223 */ /* 0x000fe20000000030 */
[----:B------:R-:W-:Y:S01]  /*5050*/  FSEL R41, R12, 0.12837915122509002686, P4 ;  /* 0x3e0375d30c297808 */ /* 0x000fe20002000000 */
[----:B------:R-:W-:Y:S01]  /*5060*/  FFMA R44, R43, R42, R44 ;  /* 0x0000002a2b2c7223 */ /* 0x000fe2000000002c */
[----:B------:R-:W-:Y:S01]  /*5070*/  FSEL R48, R10, 0.11284004896879196167, P0 ;  /* 0x3de718af0a307808 */ /* 0x000fe20000000000 */
[----:B------:R-:W-:Y:S01]  /*5080*/  FFMA R50, R51, R50, R52 ;  /* 0x0000003233327223 */ /* 0x000fe20000000034 */
[----:B------:R-:W-:Y:S01]  /*5090*/  FSEL R42, -|R53|, R53, P4 ;  /* 0x00000035352a7208 */ /* 0x000fe20002000300 */
[----:B------:R-:W-:Y:S01]  /*50a0*/  FFMA R39, R40, R39, R41 ;  /* 0x0000002728277223 */ /* 0x000fe20000000029 */
[----:B------:R-:W-:Y:S01]  /*50b0*/  FSEL R52, R10, 0.11284004896879196167, P5 ;  /* 0x3de718af0a347808 */ /* 0x000fe20002800000 */
[----:B------:R-:W-:Y:S01]  /*50c0*/  FFMA R48, R47, R46, R48 ;  /* 0x0000002e2f307223 */ /* 0x000fe20000000030 */
[C---:B------:R-:W-:Y:S01]  /*50d0*/  FSEL R46, R12.reuse, 0.12837915122509002686, P1 ;  /* 0x3e0375d30c2e7808 */ /* 0x040fe20000800000 */
[----:B------:R-:W-:Y:S01]  /*50e0*/  FFMA R40, R39, R42, R42 ;  /* 0x0000002a27287223 */ /* 0x000fe2000000002a */
[----:B------:R-:W-:Y:S01]  /*50f0*/  F2FP.F16.E4M3.UNPACK_B R41, R0.H1 ;  /* 0x00000000ff29723e */ /* 0x000fe200030006ff */
[----:B------:R-:W-:Y:S01]  /*5100*/  FFMA R52, R51, R50, R52 ;  /* 0x0000003233347223 */ /* 0x000fe20000000034 */
[----:B------:R-:W-:Y:S01]  /*5110*/  FSEL R50, R11, -0.37612664699554443359, P0 ;  /* 0xbec093ac0b327808 */ /* 0x000fe20000000000 */
[----:B------:R-:W-:Y:S01]  /*5120*/  FFMA R43, R43, R44, R46 ;  /* 0x0000002c2b2b7223 */ /* 0x000fe2000000002e */
[----:B------:R-:W-:Y:S01]  /*5130*/  FSEL R46, R12, 0.12837915122509002686, P0 ;  /* 0x3e0375d30c2e7808 */ /* 0x000fe20000000000 */
[----:B------:R-:W1:Y:S01]  /*5140*/  @P4 MUFU.EX2 R44, R40 ;  /* 0x00000028002c4308 */ /* 0x000e620000000800 */
[----:B------:R-:W-:Y:S01]  /*5150*/  FSEL R42, -|R55|, R55, P1 ;  /* 0x00000037372a7208 */ /* 0x000fe20000800300 */
[----:B------:R-:W-:Y:S01]  /*5160*/  FFMA R48, R47, R48, R50 ;  /* 0x000000302f307223 */ /* 0x000fe20000000032 */
[----:B------:R-:W-:Y:S01]  /*5170*/  FSEL R50, R11, -0.37612664699554443359, P5 ;  /* 0xbec093ac0b327808 */ /* 0x000fe20002800000 */
[--C-:B------:R-:W-:Y:S01]  /*5180*/  HADD2.F32 R39, -RZ, R41.reuse.H0_H0 ;  /* 0x20000029ff277230 */ /* 0x100fe20000004100 */
[----:B------:R-:W-:Y:S01]  /*5190*/  FSEL R49, -|R56|, R56, P0 ;  /* 0x0000003838317208 */ /* 0x000fe20000000300 */
[----:B------:R-:W-:Y:S01]  /*51a0*/  FFMA R46, R47, R48, R46 ;  /* 0x000000302f2e7223 */ /* 0x000fe2000000002e */
[----:B------:R-:W-:-:S02]  /*51b0*/  HADD2.F32 R45, -RZ, R41.H1_H1 ;  /* 0x30000029ff2d7230 */ /* 0x000fc40000004100 */
[----:B------:R-:W-:Y:S01]  /*51c0*/  FMUL R47, R23, R142 ;  /* 0x0000008e172f7220 */ /* 0x000fe20000400000 */
[----:B------:R-:W-:Y:S01]  /*51d0*/  F2FP.F16.E4M3.UNPACK_B R41, R4 ;  /* 0x00000004ff29723e */ /* 0x000fe200020006ff */
[----:B------:R-:W-:Y:S01]  /*51e0*/  FFMA R50, R51, R52, R50 ;  /* 0x0000003433327223 */ /* 0x000fe20000000032 */
[----:B------:R-:W-:Y:S01]  /*51f0*/  FSEL R52, R12, 0.12837915122509002686, P5 ;  /* 0x3e0375d30c347808 */ /* 0x000fe20002800000 */
[----:B------:R-:W-:Y:S01]  /*5200*/  FFMA R43, R43, R42, R42 ;  /* 0x0000002a2b2b7223 */ /* 0x000fe2000000002a */
[----:B------:R-:W-:Y:S01]  /*5210*/  FFMA R42, R88, R45, R47 ;  /* 0x0000002d582a7223 */ /* 0x000fe2000000002f */
[----:B------:R-:W-:Y:S01]  /*5220*/  FFMA R45, R46, R49, R49 ;  /* 0x000000312e2d7223 */ /* 0x000fe20000000031 */
[--C-:B------:R-:W-:Y:S01]  /*5230*/  HADD2.F32 R47, -RZ, R41.reuse.H0_H0 ;  /* 0x20000029ff2f7230 */ /* 0x100fe20000004100 */
[----:B------:R-:W-:Y:S01]  /*5240*/  FSEL R49, -|R60|, R60, P5 ;  /* 0x0000003c3c317208 */ /* 0x000fe20002800300 */
[----:B------:R-:W2:Y:S01]  /*5250*/  @P1 MUFU.EX2 R48, R43 ;  /* 0x0000002b00301308 */ /* 0x000ea20000000800 */
[----:B------:R-:W-:Y:S01]  /*5260*/  FFMA R52, R51, R50, R52 ;  /* 0x0000003233347223 */ /* 0x000fe20000000034 */
[----:B-1----:R-:W-:Y:S01]  /*5270*/  @P4 FADD R46, -R44, 1 ;  /* 0x3f8000002c2e4421 */ /* 0x002fe20000000100 */
[C---:B------:R-:W-:Y:S01]  /*5280*/  FFMA R44, R88.reuse, R47, R141 ;  /* 0x0000002f582c7223 */ /* 0x040fe2000000008d */
[----:B------:R-:W-:Y:S01]  /*5290*/  FFMA R39, R88, R39, R143 ;  /* 0x0000002758277223 */ /* 0x000fe2000000008f */
[----:B------:R-:W-:Y:S01]  /*52a0*/  FFMA R47, R52, R49, R49 ;  /* 0x00000031342f7223 */ /* 0x000fe20000000031 */
[----:B------:R-:W-:Y:S01]  /*52b0*/  HADD2.F32 R41, -RZ, R41.H1_H1 ;  /* 0x30000029ff297230 */ /* 0x000fe20000004100 */
[----:B------:R-:W-:Y:S01]  /*52c0*/  @P4 LOP3.LUT R40, R46, 0x80000000, R53, 0xb8, !PT ;  /* 0x800000002e284812 */ /* 0x000fe200078eb835 */
[----:B------:R-:W1:Y:S01]  /*52d0*/  @P0 MUFU.EX2 R50, R45 ;  /* 0x0000002d00320308 */ /* 0x000e620000000800 */
[----:B------:R-:W-:Y:S01]  /*52e0*/  FMUL R59, R39, 0.70710676908493041992 ;  /* 0x3f3504f3273b7820 */ /* 0x000fe20000400000 */
[----:B------:R-:W-:Y:S01]  /*52f0*/  FMUL R49, R23, R140 ;  /* 0x0000008c17317220 */ /* 0x000fe20000400000 */
[----:B------:R-:W-:Y:S01]  /*5300*/  FMUL R61, R42, 0.70710676908493041992 ;  /* 0x3f3504f32a3d7820 */ /* 0x000fe20000400000 */
[----:B------:R-:W-:Y:S01]  /*5310*/  FMUL R66, R44, 0.70710676908493041992 ;  /* 0x3f3504f32c427820 */ /* 0x000fe20000400000 */
[C---:B------:R-:W-:Y:S01]  /*5320*/  FMUL R46, R59.reuse, R59 ;  /* 0x0000003b3b2e7220 */ /* 0x040fe20000400000 */
[C---:B------:R-:W-:Y:S01]  /*5330*/  FSETP.GE.AND P4, PT, |R59|.reuse, 1.0029599666595458984, PT ;  /* 0x3f8060fe3b00780b */ /* 0x040fe20003f86200 */
[----:B------:R-:W-:Y:S01]  /*5340*/  FADD R40, R40, 1 ;  /* 0x3f80000028287421 */ /* 0x000fe20000000000 */
[----:B------:R-:W3:Y:S01]  /*5350*/  @P5 MUFU.EX2 R51, R47 ;  /* 0x0000002f00335308 */ /* 0x000ee20000000800 */
[----:B--2---:R-:W-:Y:S01]  /*5360*/  @P1 FADD R48, -R48, 1 ;  /* 0x3f80000030301421 */ /* 0x004fe20000000100 */
[----:B------:R-:W-:Y:S01]  /*5370*/  FSEL R53, |R59|, R46, P4 ;  /* 0x0000002e3b357208 */ /* 0x000fe20002000200 */
[----:B------:R-:W-:Y:S01]  /*5380*/  FFMA R46, R88, R41, R49 ;  /* 0x00000029582e7223 */ /* 0x000fe20000000031 */
[----:B------:R-:W-:Y:S01]  /*5390*/  FSEL R52, R6, 8.4834944573231041431e-05, P4 ;  /* 0x38b1e96a06347808 */ /* 0x000fe20002000000 */
[----:B------:R-:W-:Y:S01]  /*53a0*/  FMUL R41, R61, R61 ;  /* 0x0000003d3d297220 */ /* 0x000fe20000400000 */
[----:B------:R-:W-:Y:S01]  /*53b0*/  FSEL R54, -R7, -0.00082130916416645050049, P4 ;  /* 0xba574d2007367808 */ /* 0x000fe20002000100 */
[----:B------:R-:W-:Y:S01]  /*53c0*/  FMUL R68, R46, 0.70710676908493041992 ;  /* 0x3f3504f32e447820 */ /* 0x000fe20000400000 */
[----:B------:R-:W-:Y:S01]  /*53d0*/  @P1 LOP3.LUT R43, R48, 0x80000000, R55, 0xb8, !PT ;  /* 0x80000000302b1812 */ /* 0x000fe200078eb837 */
[----:B-1----:R-:W-:Y:S01]  /*53e0*/  @P0 FADD R50, -R50, 1 ;  /* 0x3f80000032320421 */ /* 0x002fe20000000100 */
[----:B------:R-:W-:Y:S01]  /*53f0*/  FSETP.GE.AND P1, PT, |R61|, 1.0029599666595458984, PT ;  /* 0x3f8060fe3d00780b */ /* 0x000fe20003f26200 */
[----:B------:R-:W-:Y:S01]  /*5400*/  FFMA R52, R53, R52, R54 ;  /* 0x0000003435347223 */ /* 0x000fe20000000036 */
[----:B------:R-:W-:Y:S01]  /*5410*/  FMUL R49, R68, R68 ;  /* 0x0000004444317220 */ /* 0x000fe20000400000 */
[----:B------:R-:W-:Y:S01]  /*5420*/  FADD R43, R43, 1 ;  /* 0x3f8000002b2b7421 */ /* 0x000fe20000000000 */
[----:B------:R-:W-:Y:S01]  /*5430*/  FSEL R55, |R61|, R41, P1 ;  /* 0x000000293d377208 */ /* 0x000fe20000800200 */
[----:B------:R-:W-:Y:S01]  /*5440*/  FMUL R41, R66, R66 ;  /* 0x0000004242297220 */ /* 0x000fe20000400000 */
[----:B------:R-:W-:Y:S01]  /*5450*/  FSEL R48, R6, 8.4834944573231041431e-05, P1 ;  /* 0x38b1e96a06307808 */ /* 0x000fe20000800000 */
[----:B---3--:R-:W-:Y:S01]  /*5460*/  @P5 FADD R51, -R51, 1 ;  /* 0x3f80000033335421 */ /* 0x008fe20000000100 */
[----:B------:R-:W-:Y:S01]  /*5470*/  FSEL R54, -R7, -0.00082130916416645050049, P1 ;  /* 0xba574d2007367808 */ /* 0x000fe20000800100 */
[----:B------:R-:W-:Y:S01]  /*5480*/  FMUL R33, R40, R33 ;  /* 0x0000002128217220 */ /* 0x000fe20000400000 */
[----:B------:R-:W-:Y:S01]  /*5490*/  @P0 LOP3.LUT R45, R50, 0x80000000, R56, 0xb8, !PT ;  /* 0x80000000322d0812 */ /* 0x000fe200078eb838 */
[----:B------:R-:W-:Y:S01]  /*54a0*/  FMUL R36, R43, R36 ;  /* 0x000000242b247220 */ /* 0x000fe20000400000 */
[----:B------:R-:W-:Y:S01]  /*54b0*/  @P5 LOP3.LUT R47, R51, 0x80000000, R60, 0xb8, !PT ;  /* 0x80000000332f5812 */ /* 0x000fe200078eb83c */
[----:B------:R-:W-:Y:S01]  /*54c0*/  FFMA R58, R55, R48, R54 ;  /* 0x00000030373a7223 */ /* 0x000fe20000000036 */
[----:B------:R-:W-:Y:S01]  /*54d0*/  FSEL R60, R8, 0.0052134888246655464172, P1 ;  /* 0x3baad5ea083c7808 */ /* 0x000fe20000800000 */
[----:B------:R-:W-:Y:S01]  /*54e0*/  FADD R45, R45, 1 ;  /* 0x3f8000002d2d7421 */ /* 0x000fe20000000000 */
[----:B------:R-:W-:Y:S01]  /*54f0*/  FSETP.GE.AND P0, PT, |R66|, 1.0029599666595458984, PT ;  /* 0x3f8060fe4200780b */ /* 0x000fe20003f06200 */
[----:B------:R-:W-:Y:S01]  /*5500*/  FADD R47, R47, 1 ;  /* 0x3f8000002f2f7421 */ /* 0x000fe20000000000 */
[----:B------:R-:W-:Y:S01]  /*5510*/  FSEL R54, R8, 0.0052134888246655464172, P4 ;  /* 0x3baad5ea08367808 */ /* 0x000fe20002000000 */
[----:B------:R-:W-:Y:S01]  /*5520*/  FFMA R62, R55, R58, R60 ;  /* 0x0000003a373e7223 */ /* 0x000fe2000000003c */
[----:B------:R-:W-:Y:S01]  /*5530*/  FSEL R41, |R66|, R41, P0 ;  /* 0x0000002942297208 */ /* 0x000fe20000000200 */
[----:B------:R-:W-:Y:S01]  /*5540*/  FMUL R38, R47, R38 ;  /* 0x000000262f267220 */ /* 0x000fe20000400000 */
[----:B------:R-:W-:Y:S01]  /*5550*/  FSEL R48, R6, 8.4834944573231041431e-05, P0 ;  /* 0x38b1e96a06307808 */ /* 0x000fe20000000000 */
[----:B------:R-:W-:Y:S01]  /*5560*/  FFMA R56, R53, R52, R54 ;  /* 0x0000003435387223 */ /* 0x000fe20000000036 */
[----:B------:R-:W-:-:S02]  /*5570*/  FSEL R50, -R7, -0.00082130916416645050049, P0 ;  /* 0xba574d2007327808 */ /* 0x000fc40000000100 */
[----:B------:R-:W-:Y:S02]  /*5580*/  FSEL R58, -R9, -0.026868773624300956726, P4 ;  /* 0xbcdc1be7093a7808 */ /* 0x000fe40002000100 */
[----:B------:R-:W-:Y:S01]  /*5590*/  FSEL R60, R10, 0.11284004896879196167, P4 ;  /* 0x3de718af0a3c7808 */ /* 0x000fe20002000000 */
[----:B------:R-:W-:Y:S01]  /*55a0*/  FFMA R48, R41, R48, R50 ;  /* 0x0000003029307223 */ /* 0x000fe20000000032 */
[----:B------:R-:W-:Y:S01]  /*55b0*/  FSETP.GE.AND P5, PT, |R68|, 1.0029599666595458984, PT ;  /* 0x3f8060fe4400780b */ /* 0x000fe20003fa6200 */
[----:B------:R-:W-:Y:S01]  /*55c0*/  FFMA R56, R53, R56, R58 ;  /* 0x0000003835387223 */ /* 0x000fe2000000003a */
[----:B------:R-:W-:Y:S02]  /*55d0*/  FSEL R50, R8, 0.0052134888246655464172, P0 ;  /* 0x3baad5ea08327808 */ /* 0x000fe40000000000 */
[----:B------:R-:W-:Y:S01]  /*55e0*/  FSEL R64, -R9, -0.026868773624300956726, P1 ;  /* 0xbcdc1be709407808 */ /* 0x000fe20000800100 */
[----:B------:R-:W-:Y:S01]  /*55f0*/  FFMA R56, R53, R56, R60 ;  /* 0x0000003835387223 */ /* 0x000fe2000000003c */
[----:B------:R-:W-:Y:S01]  /*5600*/  FSEL R49, |R68|, R49, P5 ;  /* 0x0000003144317208 */ /* 0x000fe20002800200 */
[----:B------:R-:W-:Y:S01]  /*5610*/  FFMA R48, R41, R48, R50 ;  /* 0x0000003029307223 */ /* 0x000fe20000000032 */
[----:B------:R-:W-:Y:S01]  /*5620*/  FSEL R52, R6, 8.4834944573231041431e-05, P5 ;  /* 0x38b1e96a06347808 */ /* 0x000fe20002800000 */
[----:B------:R-:W-:Y:S01]  /*5630*/  FFMA R62, R55, R62, R64 ;  /* 0x0000003e373e7223 */ /* 0x000fe20000000040 */
[----:B------:R-:W-:-:S02]  /*5640*/  FSEL R54, -R7, -0.00082130916416645050049, P5 ;  /* 0xba574d2007367808 */ /* 0x000fc40002800100 */
[----:B------:R-:W-:Y:S02]  /*5650*/  FSEL R58, R11, -0.37612664699554443359, P4 ;  /* 0xbec093ac0b3a7808 */ /* 0x000fe40002000000 */
[----:B------:R-:W-:Y:S01]  /*5660*/  FSEL R60, R10, 0.11284004896879196167, P1 ;  /* 0x3de718af0a3c7808 */ /* 0x000fe20000800000 */
[----:B------:R-:W-:Y:S01]  /*5670*/  FFMA R52, R49, R52, R54 ;  /* 0x0000003431347223 */ /* 0x000fe20000000036 */
[----:B------:R-:W-:Y:S01]  /*5680*/  FSEL R50, -R9, -0.026868773624300956726, P0 ;  /* 0xbcdc1be709327808 */ /* 0x000fe20000000100 */
[----:B------:R-:W-:Y:S01]  /*5690*/  FFMA R56, R53, R56, R58 ;  /* 0x0000003835387223 */ /* 0x000fe2000000003a */
[----:B------:R-:W-:Y:S01]  /*56a0*/  FSEL R64, R11, -0.37612664699554443359, P1 ;  /* 0xbec093ac0b407808 */ /* 0x000fe20000800000 */
[----:B------:R-:W-:Y:S01]  /*56b0*/  FFMA R60, R55, R62, R60 ;  /* 0x0000003e373c7223 */ /* 0x000fe2000000003c */
[----:B------:R-:W-:Y:S01]  /*56c0*/  FSEL R54, R8, 0.0052134888246655464172, P5 ;  /* 0x3baad5ea08367808 */ /* 0x000fe20002800000 */
[----:B------:R-:W-:Y:S01]  /*56d0*/  FFMA R48, R41, R48, R50 ;  /* 0x0000003029307223 */ /* 0x000fe20000000032 */
[----:B------:R-:W-:Y:S01]  /*56e0*/  FSEL R58, R12, 0.12837915122509002686, P4 ;  /* 0x3e0375d30c3a7808 */ /* 0x000fe20002000000 */
[----:B------:R-:W-:Y:S01]  /*56f0*/  FFMA R60, R55, R60, R64 ;  /* 0x0000003c373c7223 */ /* 0x000fe20000000040 */
[----:B------:R-:W-:Y:S01]  /*5700*/  FSEL R50, R10, 0.11284004896879196167, P0 ;  /* 0x3de718af0a327808 */ /* 0x000fe20000000000 */
[----:B------:R-:W-:Y:S01]  /*5710*/  FFMA R52, R49, R52, R54 ;  /* 0x0000003431347223 */ /* 0x000fe20000000036 */
[----:B------:R-:W-:Y:S01]  /*5720*/  FSEL R62, R12, 0.12837915122509002686, P1 ;  /* 0x3e0375d30c3e7808 */ /* 0x000fe20000800000 */
[----:B------:R-:W-:Y:S01]  /*5730*/  FFMA R56, R53, R56, R58 ;  /* 0x0000003835387223 */ /* 0x000fe2000000003a */
[----:B------:R-:W-:Y:S01]  /*5740*/  FSEL R51, -|R59|, R59, P4 ;  /* 0x0000003b3b337208 */ /* 0x000fe20002000300 */
[----:B------:R-:W-:Y:S01]  /*5750*/  FFMA R48, R41, R48, R50 ;  /* 0x0000003029307223 */ /* 0x000fe20000000032 */
[----:B------:R-:W-:Y:S01]  /*5760*/  FSEL R54, -R9, -0.026868773624300956726, P5 ;  /* 0xbcdc1be709367808 */ /* 0x000fe20002800100 */
[----:B------:R-:W-:Y:S01]  /*5770*/  FFMA R60, R55, R60, R62 ;  /* 0x0000003c373c7223 */ /* 0x000fe2000000003e */
[----:B------:R-:W-:Y:S01]  /*5780*/  FSEL R50, R11, -0.37612664699554443359, P0 ;  /* 0xbec093ac0b327808 */ /* 0x000fe20000000000 */
[----:B------:R-:W-:Y:S01]  /*5790*/  FFMA R55, R56, R51, R51 ;  /* 0x0000003338377223 */ /* 0x000fe20000000033 */
[----:B------:R-:W-:Y:S01]  /*57a0*/  FSEL R56, R10, 0.11284004896879196167, P5 ;  /* 0x3de718af0a387808 */ /* 0x000fe20002800000 */
[----:B------:R-:W-:Y:S01]  /*57b0*/  FFMA R54, R49, R52, R54 ;  /* 0x0000003431367223 */ /* 0x000fe20000000036 */
[----:B------:R-:W-:Y:S01]  /*57c0*/  FSEL R51, -|R61|, R61, P1 ;  /* 0x0000003d3d337208 */ /* 0x000fe20000800300 */
[----:B------:R-:W-:Y:S01]  /*57d0*/  FFMA R48, R41, R48, R50 ;  /* 0x0000003029307223 */ /* 0x000fe20000000032 */
[----:B------:R-:W-:Y:S01]  /*57e0*/  FSEL R52, R12, 0.12837915122509002686, P0 ;  /* 0x3e0375d30c347808 */ /* 0x000fe20000000000 */
[----:B------:R-:W-:Y:S01]  /*57f0*/  FFMA R54, R49, R54, R56 ;  /* 0x0000003631367223 */ /* 0x000fe20000000038 */
[----:B------:R-:W-:Y:S01]  /*5800*/  FSEL R50, R11, -0.37612664699554443359, P5 ;  /* 0xbec093ac0b327808 */ /* 0x000fe20002800000 */
[----:B------:R-:W-:Y:S01]  /*5810*/  FFMA R60, R60, R51, R51 ;  /* 0x000000333c3c7223 */ /* 0x000fe20000000033 */
[----:B------:R-:W-:Y:S01]  /*5820*/  FSEL R51, R12, 0.12837915122509002686, P5 ;  /* 0x3e0375d30c337808 */ /* 0x000fe20002800000 */
[----:B------:R-:W-:Y:S01]  /*5830*/  FFMA R48, R41, R48, R52 ;  /* 0x0000003029307223 */ /* 0x000fe20000000034 */
[----:B------:R-:W-:Y:S01]  /*5840*/  FSEL R41, -|R66|, R66, P0 ;  /* 0x0000004242297208 */ /* 0x000fe20000000300 */
[----:B------:R-:W-:Y:S01]  /*5850*/  FFMA R50, R49, R54, R50 ;  /* 0x0000003631327223 */ /* 0x000fe20000000032 */
[----:B------:R-:W1:Y:S01]  /*5860*/  @P4 MUFU.EX2 R57, R55 ;  /* 0x0000003700394308 */ /* 0x000e620000000800 */
[----:B------:R-:W-:-:S02]  /*5870*/  FSEL R53, -|R68|, R68, P5 ;  /* 0x0000004444357208 */ /* 0x000fc40002800300 */
[----:B------:R-:W-:Y:S01]  /*5880*/  FFMA R50, R49, R50, R51 ;  /* 0x0000003231327223 */ /* 0x000fe20000000033 */
[----:B------:R-:W-:Y:S01]  /*5890*/  FFMA R48, R48, R41, R41 ;  /* 0x0000002930307223 */ /* 0x000fe20000000029 */
[C---:B------:R-:W-:Y:S01]  /*58a0*/  IMAD.SHL.U32 R49, R18.reuse, 0x10, RZ ;  /* 0x0000001012317824 */ /* 0x040fe200078e00ff */
[----:B------:R-:W-:Y:S01]  /*58b0*/  SHF.L.U32 R54, R18, 0x1, RZ ;  /* 0x0000000112367819 */ /* 0x000fe200000006ff */
[----:B------:R-:W-:Y:S01]  /*58c0*/  FFMA R50, R50, R53, R53 ;  /* 0x0000003532327223 */ /* 0x000fe20000000035 */
[----:B------:R-:W2:Y:S01]  /*58d0*/  @P1 MUFU.EX2 R52, R60 ;  /* 0x0000003c00341308 */ /* 0x000ea20000000800 */
[----:B------:R-:W-:Y:S01]  /*58e0*/  IMAD.SHL.U32 R53, R18, 0x8, RZ ;  /* 0x0000000812357824 */ /* 0x000fe200078e00ff */
[----:B------:R-:W-:Y:S02]  /*58f0*/  LOP3.LUT R49, R49, 0xe00, RZ, 0xc0, !PT ;  /* 0x00000e0031317812 */ /* 0x000fe400078ec0ff */
[----:B------:R-:W-:Y:S02]  /*5900*/  SHF.R.U32.HI R56, RZ, 0x4, R18 ;  /* 0x00000004ff387819 */ /* 0x000fe40000011612 */
[----:B------:R-:W-:-:S02]  /*5910*/  LOP3.LUT R54, R49, 0x6, R54, 0xf8, !PT ;  /* 0x0000000631367812 */ /* 0x000fc400078ef836 */
[----:B------:R-:W3:Y:S01]  /*5920*/  @P0 MUFU.EX2 R41, R48 ;  /* 0x0000003000290308 */ /* 0x000ee20000000800 */
[----:B-1----:R-:W-:Y:S01]  /*5930*/  @P4 FADD R57, -R57, 1 ;  /* 0x3f80000039394421 */ /* 0x002fe20000000100 */
[----:B------:R-:W-:Y:S02]  /*5940*/  LOP3.LUT R49, R18, 0xff, RZ, 0xc0, !PT ;  /* 0x000000ff12317812 */ /* 0x000fe400078ec0ff */
[----:B------:R-:W-:Y:S02]  /*5950*/  LOP3.LUT R54, R54, 0x60, R53, 0xf8, !PT ;  /* 0x0000006036367812 */ /* 0x000fe400078ef835 */
[----:B------:R-:W-:Y:S02]  /*5960*/  @P4 LOP3.LUT R55, R57, 0x80000000, R59, 0xb8, !PT ;  /* 0x8000000039374812 */ /* 0x000fe400078eb83b */
[----:B------:R-:W1:Y:S01]  /*5970*/  @P5 MUFU.EX2 R51, R50 ;  /* 0x0000003200335308 */ /* 0x000e620000000800 */
[----:B--2---:R-:W-:Y:S01]  /*5980*/  @P1 FADD R52, -R52, 1 ;  /* 0x3f80000034341421 */ /* 0x004fe20000000100 */
[----:B------:R-:W-:Y:S01]  /*5990*/  LOP3.LUT R57, R53, 0x80, RZ, 0xc0, !PT ;  /* 0x0000008035397812 */ /* 0x000fe200078ec0ff */
[----:B------:R-:W-:Y:S01]  /*59a0*/  FADD R55, R55, 1 ;  /* 0x3f80000037377421 */ /* 0x000fe20000000000 */
[----:B------:R-:W-:-:S02]  /*59b0*/  IADD3 R53, R49, 0x1f, RZ ;  /* 0x0000001f31357810 */ /* 0x000fc40007ffe0ff */
[----:B------:R-:W-:Y:S01]  /*59c0*/  @P1 LOP3.LUT R60, R52, 0x80000000, R61, 0xb8, !PT ;  /* 0x80000000343c1812 */ /* 0x000fe200078eb83d */
[----:B------:R-:W-:Y:S01]  /*59d0*/  FMUL R52, R13, 0.5 ;  /* 0x3f0000000d347820 */ /* 0x000fe20000400000 */
[----:B------:R-:W-:Y:S01]  /*59e0*/  FMUL R13, R14, 0.5 ;  /* 0x3f0000000e0d7820 */ /* 0x000fe20000400000 */
[----:B---3--:R-:W-:Y:S01]  /*59f0*/  @P0 FADD R49, -R41, 1 ;  /* 0x3f80000029310421 */ /* 0x008fe20000000100 */
[----:B------:R-:W-:Y:S01]  /*5a00*/  FMUL R14, R15, 0.5 ;  /* 0x3f0000000f0e7820 */ /* 0x000fe20000400000 */
[----:B------:R-:W-:Y:S01]  /*5a10*/  ISETP.GT.U32.AND P1, PT, R53, 0x3e, PT ;  /* 0x0000003e3500780c */ /* 0x000fe20003f24070 */
[----:B------:R-:W-:Y:S01]  /*5a20*/  FMUL R52, R21, R52 ;  /* 0x0000003415347220 */ /* 0x000fe20000400000 */
[----:B------:R-:W-:Y:S01]  /*5a30*/  FMUL R21, R42, 0.5 ;  /* 0x3f0000002a157820 */ /* 0x000fe20000400000 */
[----:B------:R-:W-:Y:S01]  /*5a40*/  @P0 LOP3.LUT R48, R49, 0x80000000, R66, 0xb8, !PT ;  /* 0x8000000031300812 */ /* 0x000fe200078eb842 */
[----:B------:R-:W-:Y:S01]  /*5a50*/  FMUL R25, R25, R14 ;  /* 0x0000000e19197220 */ /* 0x000fe20000400000 */
[----:B------:R-:W-:Y:S01]  /*5a60*/  FMUL R49, R24, R13 ;  /* 0x0000000d18317220 */ /* 0x000fe20000400000 */
[----:B-1----:R-:W-:Y:S01]  /*5a70*/  @P5 FADD R51, -R51, 1 ;  /* 0x3f80000033335421 */ /* 0x002fe20000000100 */
[----:B------:R-:W-:Y:S01]  /*5a80*/  FMUL R14, R37, 0.5 ;  /* 0x3f000000250e7820 */ /* 0x000fe20000400000 */
[----:B------:R-:W-:Y:S01]  /*5a90*/  FMUL R13, R28, 0.5 ;  /* 0x3f0000001c0d7820 */ /* 0x000fe20000400000 */
[----:B------:R-:W-:Y:S01]  /*5aa0*/  FMUL R15, R46, 0.5 ;  /* 0x3f0000002e0f7820 */ /* 0x000fe20000400000 */
[----:B------:R-:W-:Y:S01]  /*5ab0*/  FADD R60, R60, 1 ;  /* 0x3f8000003c3c7421 */ /* 0x000fe20000000000 */
[----:B------:R-:W-:Y:S01]  /*5ac0*/  @P5 LOP3.LUT R50, R51, 0x80000000, R68, 0xb8, !PT ;  /* 0x8000000033325812 */ /* 0x000fe200078eb844 */
[----:B------:R-:W-:Y:S01]  /*5ad0*/  FMUL R45, R45, R14 ;  /* 0x0000000e2d2d7220 */ /* 0x000fe20000400000 */
[----:B------:R-:W-:Y:S01]  /*5ae0*/  FMUL R34, R34, R13 ;  /* 0x0000000d22227220 */ /* 0x000fe20000400000 */
[----:B------:R-:W-:Y:S01]  /*5af0*/  FMUL R14, R39, 0.5 ;  /* 0x3f000000270e7820 */ /* 0x000fe20000400000 */
[----:B------:R-:W-:Y:S01]  /*5b00*/  FMUL R13, R44, 0.5 ;  /* 0x3f0000002c0d7820 */ /* 0x000fe20000400000 */
[----:B------:R-:W-:Y:S01]  /*5b10*/  FADD R48, R48, 1 ;  /* 0x3f80000030307421 */ /* 0x000fe20000000000 */
[----:B------:R-:W-:Y:S01]  /*5b20*/  FADD R50, R50, 1 ;  /* 0x3f80000032327421 */ /* 0x000fe20000000000 */
[----:B------:R-:W-:Y:S01]  /*5b30*/  FMUL R24, R55, R14 ;  /* 0x0000000e37187220 */ /* 0x000fe20000400000 */
[----:B------:R-:W-:Y:S01]  /*5b40*/  FMUL R21, R60, R21 ;  /* 0x000000153c157220 */ /* 0x000fe20000400000 */
[----:B------:R-:W-:Y:S01]  /*5b50*/  FMUL R13, R48, R13 ;  /* 0x0000000d300d7220 */ /* 0x000fe20000400000 */
[----:B------:R-:W-:Y:S01]  /*5b60*/  FMUL R50, R50, R15 ;  /* 0x0000000f32327220 */ /* 0x000fe20000400000 */
[----:B------:R-:W-:Y:S01]  /*5b70*/  IMAD.MOV.U32 R14, RZ, RZ, 0x10 ;  /* 0x00000010ff0e7424 */ /* 0x000fe200078e00ff */
[----:B------:R-:W-:-:S02]  /*5b80*/  LOP3.LUT P4, RZ, R56, 0x1, RZ, 0xc0, !PT ;  /* 0x0000000138ff7812 */ /* 0x000fc4000788c0ff */
[----:B------:R-:W-:Y:S02]  /*5b90*/  LOP3.LUT R57, R57, 0x10, R18, 0xf8, !PT ;  /* 0x0000001039397812 */ /* 0x000fe400078ef812 */
[----:B------:R-:W-:Y:S02]  /*5ba0*/  F2FP.SATFINITE.E4M3.F32.PACK_AB_MERGE_C R52, R49, R52, RZ ;  /* 0x000000343134723e */ /* 0x000fe400048070ff */
[----:B------:R-:W-:Y:S02]  /*5bb0*/  LOP3.LUT R41, R54, R57, RZ, 0xfc, !PT ;  /* 0x0000003936297212 */ /* 0x000fe400078efcff */
[----:B------:R-:W-:Y:S02]  /*5bc0*/  F2FP.SATFINITE.E4M3.F32.PACK_AB_MERGE_C R20, R20, R25, RZ ;  /* 0x000000191414723e */ /* 0x000fe400048070ff */
[----:B------:R-:W-:Y:S02]  /*5bd0*/  F2FP.SATFINITE.E4M3.F32.PACK_AB_MERGE_C R26, R27, R26, RZ ;  /* 0x0000001a1b1a723e */ /* 0x000fe400048070ff */
[----:B------:R-:W-:-:S02]  /*5be0*/  F2FP.SATFINITE.E4M3.F32.PACK_AB_MERGE_C R34, R35, R34, RZ ;  /* 0x000000222322723e */ /* 0x000fc400048070ff */
[----:B------:R-:W-:Y:S02]  /*5bf0*/  F2FP.SATFINITE.E4M3.F32.PACK_AB_MERGE_C R36, R36, R33, RZ ;  /* 0x000000212424723e */ /* 0x000fe400048070ff */
[----:B------:R-:W-:Y:S02]  /*5c00*/  F2FP.SATFINITE.E4M3.F32.PACK_AB_MERGE_C R38, R38, R45, RZ ;  /* 0x0000002d2626723e */ /* 0x000fe400048070ff */
[----:B------:R-:W-:Y:S02]  /*5c10*/  F2FP.SATFINITE.E4M3.F32.PACK_AB_MERGE_C R24, R21, R24, RZ ;  /* 0x000000181518723e */ /* 0x000fe400048070ff */
[----:B------:R-:W-:Y:S02]  /*5c20*/  F2FP.SATFINITE.E4M3.F32.PACK_AB_MERGE_C R50, R50, R13, RZ ;  /* 0x0000000d3232723e */ /* 0x000fe400048070ff */
[----:B------:R-:W-:Y:S01]  /*5c30*/  SEL R14, R14, 0xfffffff0, !P4 ;  /* 0xfffffff00e0e7807 */ /* 0x000fe20006000000 */
[----:B------:R-:W-:Y:S06]  /*5c40*/  @P1 BRA `(.L_x_55) ;  /* 0x0000000000041947 */ /* 0x000fec0003800000 */
[----:B------:R-:W-:-:S04]  /*5c50*/  DEPBAR.LE SB0, 0x1 ;  /* 0x000080400000791a */ /* 0x000fc80000000000 */
.L_x_55:
[----:B------:R-:W-:Y:S05]  /*5c60*/  WARPSYNC.ALL ;  /* 0x0000000000007948 */ /* 0x000fea0003800000 */
[----:B------:R-:W-:Y:S01]  /*5c70*/  BAR.SYNC.DEFER_BLOCKING 0x1, 0x100 ;  /* 0x0044000000007b1d */ /* 0x000fe20000010000 */
[----:B------:R-:W-:-:S05]  /*5c80*/  IADD3 R13, R41, UR50, RZ ;  /* 0x00000032290d7c10 */ /* 0x000fca000fffe0ff */
[----:B------:R-:W-:Y:S01]  /*5c90*/  IMAD.IADD R13, R13, 0x1, R14 ;  /* 0x000000010d0d7824 */ /* 0x000fe200078e020e */
[----:B------:R-:W-:Y:S01]  /*5ca0*/  BSSY B0, `(.L_x_56) ;  /* 0x0000016000007945 */ /* 0x000fe20003800000 */
[----:B------:R1:W-:Y:S04]  /*5cb0*/  STS.U16 [R41+UR50+0x4100], R50 ;  /* 0x0041003229007988 */ /* 0x0003e80008000432 */
[----:B------:R1:W-:Y:S04]  /*5cc0*/  STS.U16 [R41+UR50+0x4200], R52 ;  /* 0x0042003429007988 */ /* 0x0003e80008000432 */
[----:B------:R1:W-:Y:S04]  /*5cd0*/  STS.U16 [R41+UR50+0x4108], R20 ;  /* 0x0041081429007988 */ /* 0x0003e80008000432 */
[----:B------:R1:W-:Y:S04]  /*5ce0*/  STS.U16 [R41+UR50+0x4208], R26 ;  /* 0x0042081a29007988 */ /* 0x0003e80008000432 */
[----:B------:R1:W-:Y:S04]  /*5cf0*/  STS.U16 [R13+0x4100], R34 ;  /* 0x004100220d007388 */ /* 0x0003e80000000400 */
[----:B------:R1:W-:Y:S04]  /*5d00*/  STS.U16 [R13+0x4200], R36 ;  /* 0x004200240d007388 */ /* 0x0003e80000000400 */
[----:B------:R1:W-:Y:S04]  /*5d10*/  STS.U16 [R13+0x4108], R38 ;  /* 0x004108260d007388 */ /* 0x0003e80000000400 */
[----:B------:R1:W-:Y:S01]  /*5d20*/  STS.U16 [R13+0x4208], R24 ;  /* 0x004208180d007388 */ /* 0x0003e20000000400 */
[----:B------:R-:W-:Y:S01]  /*5d30*/  @!PT LDS RZ, [RZ] ;  /* 0x00000000fffff984 */ /* 0x000fe20000000800 */
[----:B------:R-:W-:Y:S01]  /*5d40*/  @!PT LDS RZ, [RZ] ;  /* 0x00000000fffff984 */ /* 0x000fe20000000800 */
[----:B------:R-:W-:Y:S01]  /*5d50*/  @!PT LDS RZ, [RZ] ;  /* 0x00000000fffff984 */ /* 0x000fe20000000800 */
[----:B------:R-:W-:Y:S01]  /*5d60*/  @!PT LDS RZ, [RZ] ;  /* 0x00000000fffff984 */ /* 0x000fe20000000800 */
[----:B------:R2:W-:Y:S06]  /*5d70*/  MEMBAR.ALL.CTA ;  /* 0x0000000000007992 */ /* 0x0005ec0000008000 */
[----:B--2---:R-:W2:Y:S02]  /*5d80*/  FENCE.VIEW.ASYNC.S ;  /* 0x00000000000073c6 */ /* 0x004ea40000000000 */
[----:B--2---:R-:W-:Y:S06]  /*5d90*/  BAR.SYNC.DEFER_BLOCKING 0x1, 0x100 ;  /* 0x0044000000007b1d */ /* 0x004fec0000010000 */
[----:B-1----:R-:W-:Y:S05]  /*5da0*/  @P1 BRA `(.L_x_57) ;  /* 0x0000000000141947 */ /* 0x002fea0003800000 */
[----:B------:R-:W-:Y:S02]  /*5db0*/  UIADD3 UR4, UP0, UR42, 0x4f0, URZ ;  /* 0x000004f02a047890 */ /* 0x000fe4000ff1e03f */
[----:B------:R-:W-:Y:S02]  /*5dc0*/  UIADD3 UR44, UR50, 0x4100, URZ ;  /* 0x00004100322c7890 */ /* 0x000fe4000fffe03f */
[----:B------:R-:W-:-:S09]  /*5dd0*/  UIADD3.X UR5, URZ, UR43, URZ, UP0, !UPT ;  /* 0x0000002b3f057290 */ /* 0x000fd200087fe43f */
[----:B------:R1:W-:Y:S02]  /*5de0*/  UTMASTG.3D [UR44], [UR4] ;  /* 0x0000002c040073b5 */ /* 0x0003e40008010000 */
[----:B-1----:R0:W-:Y:S02]  /*5df0*/  UTMACMDFLUSH ;  /* 0x00000000000079b7 */ /* 0x0021e40000000000 */
.L_x_57:
[----:B------:R-:W-:Y:S05]  /*5e00*/  BSYNC B0 ;  /* 0x0000000000007941 */ /* 0x000fea0003800000 */
.L_x_56:
[----:B------:R-:W-:Y:S04]  /*5e10*/  BSSY B0, `(.L_x_58) ;  /* 0x000002e000007945 */ /* 0x000fe80003800000 */
[----:B------:R-:W-:Y:S05]  /*5e20*/  @P3 BRA `(.L_x_59) ;  /* 0x0000000000b03947 */ /* 0x000fea0003800000 */
[----:B------:R-:W-:-:S13]  /*5e30*/  ISETP.NE.AND P4, PT, R89, 0x3, PT ;  /* 0x000000035900780c */ /* 0x000fda0003f85270 */
[----:B------:R-:W-:Y:S05]  /*5e40*/  @!P4 BRA `(.L_x_60) ;  /* 0x000000000004c947 */ /* 0x000fea0003800000 */
[----:B------:R-:W-:Y:S01]  /*5e50*/  BPT.TRAP 0x1 ;  /* 0x000000040000795c */ /* 0x000fe20000300000 */
.L_x_60:
[----:B------:R-:W-:Y:S01]  /*5e60*/  LEA R26, R116, UR50, 0x3 ;  /* 0x00000032741a7c11 */ /* 0x000fe2000f8e18ff */
[----:B------:R-:W-:Y:S01]  /*5e70*/  BSSY B1, `(.L_x_61) ;  /* 0x0000004000017945 */ /* 0x000fe20003800000 */
[----:B------:R-:W-:-:S04]  /*5e80*/  SHF.L.U32 R15, R115, 0x1f, RZ ;  /* 0x0000001f730f7819 */ /* 0x000fc800000006ff */
[----:B------:R-:W1:Y:S02]  /*5e90*/  SYNCS.PHASECHK.TRANS64.TRYWAIT P0, [R26+URZ+0xa0], R15 ;  /* 0x0000a00f1a0075a7 */ /* 0x000e64000800017f */
[----:B-1----:R-:W-:Y:S05]  /*5ea0*/  @!P0 BRA `(.L_x_62) ;  /* 0x0000009800288947 */ /* 0x002fea0003800000 */
.L_x_174:
[----:B------:R-:W-:Y:S05]  /*5eb0*/  BSYNC B1 ;  /* 0x0000000000017941 */ /* 0x000fea0003800000 */
.L_x_61:
[----:B------:R-:W-:Y:S04]  /*5ec0*/  BSSY B1, `(.L_x_63) ;  /* 0x0000011000017945 */ /* 0x000fe80003800000 */
[----:B------:R-:W-:Y:S05]  /*5ed0*/  @P2 BRA `(.L_x_64) ;  /* 0x00000000003c2947 */ /* 0x000fea0003800000 */
[----:B------:R-:W-:-:S05]  /*5ee0*/  LEA R27, R116, R41, 0xc ;  /* 0x00000029741b7211 */ /* 0x000fca00078e60ff */
[----:B------:R-:W-:Y:S01]  /*5ef0*/  VIADD R25, R27, UR50 ;  /* 0x000000321b197c36 */ /* 0x000fe20008000000 */
[----:B------:R-:W-:Y:S04]  /*5f00*/  LDS.U16 R4, [R27+UR50+0x200] ;  /* 0x000200321b047984 */ /* 0x000fe80008000400 */
[----:B------:R-:W-:Y:S01]  /*5f10*/  IADD3 R25, R25, R14, RZ ;  /* 0x0000000e19197210 */ /* 0x000fe20007ffe0ff */
[----:B------:R-:W2:Y:S04]  /*5f20*/  LDS.U16 R3, [R27+UR50+0x100] ;  /* 0x000100321b037984 */ /* 0x000ea80008000400 */
[----:B------:R-:W-:Y:S04]  /*5f30*/  LDS.U16 R5, [R27+UR50+0x208] ;  /* 0x000208321b057984 */ /* 0x000fe80008000400 */
[----:B------:R-:W3:Y:S04]  /*5f40*/  LDS.U16 R0, [R27+UR50+0x108] ;  /* 0x000108321b007984 */ /* 0x000ee80008000400 */
[----:B-1----:R-:W-:Y:S04]  /*5f50*/  LDS.U16 R15, [R25+0x200] ;  /* 0x00020000190f7984 */ /* 0x002fe80000000400 */
[----:B------:R-:W1:Y:S04]  /*5f60*/  LDS.U16 R20, [R25+0x100] ;  /* 0x0001000019147984 */ /* 0x000e680000000400 */
[----:B------:R-:W-:Y:S04]  /*5f70*/  LDS.U16 R21, [R25+0x208] ;  /* 0x0002080019157984 */ /* 0x000fe80000000400 */
[----:B------:R-:W4:Y:S01]  /*5f80*/  LDS.U16 R24, [R25+0x108] ;  /* 0x0001080019187984 */ /* 0x000f220000000400 */
[----:B--2---:R-:W-:-:S02]  /*5f90*/  PRMT R4, R3, 0x5410, R4 ;  /* 0x0000541003047816 */ /* 0x004fc40000000004 */
[----:B---3--:R-:W-:Y:S02]  /*5fa0*/  PRMT R5, R0, 0x5410, R5 ;  /* 0x0000541000057816 */ /* 0x008fe40000000005 */
[----:B-1----:R-:W-:Y:S02]  /*5fb0*/  PRMT R3, R20, 0x5410, R15 ;  /* 0x0000541014037816 */ /* 0x002fe4000000000f */
[----:B----4-:R-:W-:-:S07]  /*5fc0*/  PRMT R0, R24, 0x5410, R21 ;  /* 0x0000541018007816 */ /* 0x010fce0000000015 */
.L_x_64:
[----:B------:R-:W-:Y:S05]  /*5fd0*/  BSYNC B1 ;  /* 0x0000000000017941 */ /* 0x000fea0003800000 */
.L_x_63:
[----:B------:R-:W-:Y:S01]  /*5fe0*/  @!PT LDS RZ, [RZ] ;  /* 0x00000000fffff984 */ /* 0x000fe20000000800 */
[----:B------:R-:W-:Y:S01]  /*5ff0*/  @!PT LDS RZ, [RZ] ;  /* 0x00000000fffff984 */ /* 0x000fe20000000800 */
[----:B------:R-:W-:Y:S01]  /*6000*/  @!PT LDS RZ, [RZ] ;  /* 0x00000000fffff984 */ /* 0x000fe20000000800 */
[----:B------:R-:W-:Y:S01]  /*6010*/  @!PT LDS RZ, [RZ] ;  /* 0x00000000fffff984 */ /* 0x000fe20000000800 */
[----:B------:R2:W-:Y:S06]  /*6020*/  MEMBAR.ALL.CTA ;  /* 0x0000000000007992 */ /* 0x0005ec0000008000 */
[----:B--2---:R-:W2:Y:S01]  /*6030*/  FENCE.VIEW.ASYNC.S ;  /* 0x00000000000073c6 */ /* 0x004ea20000000000 */
[----:B------:R-:W-:Y:S05]  /*6040*/  @!P4 BRA `(.L_x_65) ;  /* 0x000000000004c947 */ /* 0x000fea0003800000 */
[----:B------:R-:W-:Y:S01]  /*6050*/  BPT.TRAP 0x1 ;  /* 0x000000040000795c */ /* 0x000fe20000300000 */
.L_x_65:
[----:B------:R-:W3:Y:S01]  /*6060*/  S2R R20, SR_CgaCtaId ;  /* 0x0000000000147919 */ /* 0x000ee20000008800 */
[----:B-1----:R-:W-:Y:S01]  /*6070*/  VIADD R15, R26, 0xc0 ;  /* 0x000000c01a0f7836 */ /* 0x002fe20000000000 */
[----:B------:R-:W-:-:S04]  /*6080*/  IADD3 R116, R116, 0x1, RZ ;  /* 0x0000000174747810 */ /* 0x000fc80007ffe0ff */
[----:B------:R-:W-:-:S04]  /*6090*/  ISETP.NE.AND P0, PT, R116, 0x4, PT ;  /* 0x000000047400780c */ /* 0x000fc80003f05270 */
[----:B------:R-:W-:Y:S02]  /*60a0*/  SEL R116, R116, RZ, P0 ;  /* 0x000000ff74747207 */ /* 0x000fe40000000000 */
[----:B---3--:R-:W-:Y:S02]  /*60b0*/  PRMT R15, R20, 0x654, R15 ;  /* 0x00000654140f7816 */ /* 0x008fe4000000000f */
[----:B------:R-:W-:Y:S02]  /*60c0*/  SEL R20, RZ, 0x1, P0 ;  /* 0x00000001ff147807 */ /* 0x000fe40000000000 */
[----:B--2---:R1:W-:Y:S02]  /*60d0*/  SYNCS.ARRIVE.TRANS64.RED.A1T0 RZ, [R15+URZ], RZ ;  /* 0x000000ff0fff79a7 */ /* 0x0043e4000810043f */
[----:B------:R-:W-:-:S07]  /*60e0*/  LOP3.LUT R115, R115, R20, RZ, 0x3c, !PT ;  /* 0x0000001473737212 */ /* 0x000fce00078e3cff */
.L_x_59:
[----:B------:R-:W-:Y:S05]  /*60f0*/  BSYNC B0 ;  /* 0x0000000000007941 */ /* 0x000fea0003800000 */
.L_x_58:
[----:B------:R-:W-:Y:S01]  /*6100*/  F2FP.F16.E4M3.UNPACK_B R28, R4.H1 ;  /* 0x00000004ff1c723e */ /* 0x000fe200030006ff */
[C---:B-1----:R-:W-:Y:S01]  /*6110*/  FMUL R15, R23.reuse, R139 ;  /* 0x0000008b170f7220 */ /* 0x042fe20000400000 */
[C---:B------:R-:W-:Y:S01]  /*6120*/  FMUL R137, R23.reuse, R137 ;  /* 0x0000008917897220 */ /* 0x040fe20000400000 */
[----:B------:R-:W-:Y:S01]  /*6130*/  F2FP.F16.E4M3.UNPACK_B R44, R3 ;  /* 0x00000003ff2c723e */ /* 0x000fe200020006ff */
[C---:B------:R-:W-:Y:S01]  /*6140*/  FMUL R133, R23.reuse, R133 ;  /* 0x0000008517857220 */ /* 0x040fe20000400000 */
[----:B------:R-:W-:Y:S01]  /*6150*/  HADD2.F32 R20, -RZ, R28.H0_H0 ;  /* 0x2000001cff147230 */ /* 0x000fe20000004100 */
[----:B------:R-:W-:Y:S01]  /*6160*/  F2FP.F16.E4M3.UNPACK_B R63, R0.H1 ;  /* 0x00000000ff3f723e */ /* 0x000fe200030006ff */
[C---:B------:R-:W-:Y:S01]  /*6170*/  FMUL R127, R23.reuse, R127 ;  /* 0x0000007f177f7220 */ /* 0x040fe20000400000 */
[--C-:B------:R-:W-:Y:S02]  /*6180*/  HADD2.F32 R40, -RZ, R44.reuse.H0_H0 ;  /* 0x2000002cff287230 */ /* 0x100fe40000004100 */
[----:B------:R-:W-:Y:S01]  /*6190*/  FMUL R125, R23, R125 ;  /* 0x0000007d177d7220 */ /* 0x000fe20000400000 */
[----:B------:R-:W-:Y:S01]  /*61a0*/  FFMA R15, R88, R20, R15 ;  /* 0x00000014580f7223 */ /* 0x000fe2000000000f */
[----:B------:R-:W-:-:S02]  /*61b0*/  HADD2.F32 R44, -RZ, R44.H1_H1 ;  /* 0x3000002cff2c7230 */ /* 0x000fc40000004100 */
[----:B------:R-:W-:Y:S02]  /*61c0*/  HADD2.F32 R54, -RZ, R63.H0_H0 ;  /* 0x2000003fff367230 */ /* 0x000fe40000004100 */
[C---:B------:R-:W-:Y:S01]  /*61d0*/  FMUL R27, R15.reuse, 0.70710676908493041992 ;  /* 0x3f3504f30f1b7820 */ /* 0x040fe20000400000 */
[----:B------:R-:W-:-:S03]  /*61e0*/  FMUL R15, R15, 0.5 ;  /* 0x3f0000000f0f7820 */ /* 0x000fc60000400000 */
[C---:B------:R-:W-:Y:S01]  /*61f0*/  FMUL R20, R27.reuse, R27 ;  /* 0x0000001b1b147220 */ /* 0x040fe20000400000 */
[----:B------:R-:W-:-:S04]  /*6200*/  FSETP.GE.AND P0, PT, |R27|, 1.0029599666595458984, PT ;  /* 0x3f8060fe1b00780b */ /* 0x000fc80003f06200 */
[----:B------:R-:W-:Y:S02]  /*6210*/  FSEL R20, |R27|, R20, P0 ;  /* 0x000000141b147208 */ /* 0x000fe40000000200 */
[----:B------:R-:W-:Y:S02]  /*6220*/  FSEL R21, R6, 8.4834944573231041431e-05, P0 ;  /* 0x38b1e96a06157808 */ /* 0x000fe40000000000 */
[----:B------:R-:W-:Y:S02]  /*6230*/  FSEL R25, -R7, -0.00082130916416645050049, P0 ;  /* 0xba574d2007197808 */ /* 0x000fe40000000100 */
[----:B------:R-:W-:Y:S02]  /*6240*/  FSEL R24, R8, 0.0052134888246655464172, P0 ;  /* 0x3baad5ea08187808 */ /* 0x000fe40000000000 */
[----:B------:R-:W-:Y:S01]  /*6250*/  FSEL R26, -R9, -0.026868773624300956726, P0 ;  /* 0xbcdc1be7091a7808 */ /* 0x000fe20000000100 */
[----:B------:R-:W-:Y:S01]  /*6260*/  FFMA R21, R20, R21, R25 ;  /* 0x0000001514157223 */ /* 0x000fe20000000019 */
[----:B------:R-:W-:-:S03]  /*6270*/  FSEL R25, -|R27|, R27, P0 ;  /* 0x0000001b1b197208 */ /* 0x000fc60000000300 */
[----:B------:R-:W-:Y:S01]  /*6280*/  FFMA R21, R20, R21, R24 ;  /* 0x0000001514157223 */ /* 0x000fe20000000018 */
[----:B------:R-:W-:-:S03]  /*6290*/  FSEL R24, R10, 0.11284004896879196167, P0 ;  /* 0x3de718af0a187808 */ /* 0x000fc60000000000 */
[----:B------:R-:W-:Y:S01]  /*62a0*/  FFMA R21, R20, R21, R26 ;  /* 0x0000001514157223 */ /* 0x000fe2000000001a */
[----:B------:R-:W-:-:S03]  /*62b0*/  FSEL R26, R11, -0.37612664699554443359, P0 ;  /* 0xbec093ac0b1a7808 */ /* 0x000fc60000000000 */
[----:B------:R-:W-:Y:S01]  /*62c0*/  FFMA R21, R20, R21, R24 ;  /* 0x0000001514157223 */ /* 0x000fe20000000018 */
[----:B------:R-:W-:-:S03]  /*62d0*/  FSEL R24, R12, 0.12837915122509002686, P0 ;  /* 0x3e0375d30c187808 */ /* 0x000fc60000000000 */
[----:B------:R-:W-:-:S04]  /*62e0*/  FFMA R21, R20, R21, R26 ;  /* 0x0000001514157223 */ /* 0x000fc8000000001a */
[----:B------:R-:W-:Y:S01]  /*62f0*/  FFMA R20, R20, R21, R24 ;  /* 0x0000001514147223 */ /* 0x000fe20000000018 */
[----:B------:R-:W-:Y:S01]  /*6300*/  F2FP.F16.E4M3.UNPACK_B R21, R5 ;  /* 0x00000005ff15723e */ /* 0x000fe200020006ff */
[----:B------:R-:W-:Y:S02]  /*6310*/  HADD2.F32 R24, -RZ, R28.H1_H1 ;  /* 0x3000001cff187230 */ /* 0x000fe40000004100 */
[----:B------:R-:W-:Y:S01]  /*6320*/  FFMA R20, R20, R25, R25 ;  /* 0x0000001914147223 */ /* 0x000fe20000000019 */
[C---:B------:R-:W-:Y:S01]  /*6330*/  FMUL R25, R23.reuse, R136 ;  /* 0x0000008817197220 */ /* 0x040fe20000400000 */
[--C-:B------:R-:W-:Y:S02]  /*6340*/  HADD2.F32 R28, -RZ, R21.reuse.H0_H0 ;  /* 0x20000015ff1c7230 */ /* 0x100fe40000004100 */
[----:B------:R-:W1:Y:S01]  /*6350*/  @P0 MUFU.EX2 R26, R20 ;  /* 0x00000014001a0308 */ /* 0x000e620000000800 */
[----:B------:R-:W-:Y:S02]  /*6360*/  HADD2.F32 R30, -RZ, R21.H1_H1 ;  /* 0x30000015ff1e7230 */ /* 0x000fe40000004100 */
[----:B------:R-:W-:-:S04]  /*6370*/  FMUL R21, R23, R138 ;  /* 0x0000008a17157220 */ /* 0x000fc80000400000 */
[C---:B------:R-:W-:Y:S01]  /*6380*/  FFMA R24, R88.reuse, R24, R21 ;  /* 0x0000001858187223 */ /* 0x040fe20000000015 */
[C---:B------:R-:W-:Y:S01]  /*6390*/  FFMA R21, R88.reuse, R28, R137 ;  /* 0x0000001c58157223 */ /* 0x040fe20000000089 */
[----:B------:R-:W-:Y:S02]  /*63a0*/  FFMA R25, R88, R30, R25 ;  /* 0x0000001e58197223 */ /* 0x000fe40000000019 */
[----:B------:R-:W-:Y:S01]  /*63b0*/  FMUL R45, R24, 0.70710676908493041992 ;  /* 0x3f3504f3182d7820 */ /* 0x000fe20000400000 */
[----:B------:R-:W-:Y:S01]  /*63c0*/  FMUL R36, R21, 0.70710676908493041992 ;  /* 0x3f3504f315247820 */ /* 0x000fe20000400000 */
[C---:B------:R-:W-:Y:S01]  /*63d0*/  FMUL R47, R25.reuse, 0.70710676908493041992 ;  /* 0x3f3504f3192f7820 */ /* 0x040fe20000400000 */
[----:B------:R-:W-:Y:S02]  /*63e0*/  FMUL R25, R25, 0.5 ;  /* 0x3f00000019197820 */ /* 0x000fe40000400000 */
[C---:B------:R-:W-:Y:S01]  /*63f0*/  FMUL R28, R36.reuse, R36 ;  /* 0x00000024241c7220 */ /* 0x040fe20000400000 */
[----:B------:R-:W-:Y:S01]  /*6400*/  FSETP.GE.AND P4, PT, |R36|, 1.0029599666595458984, PT ;  /* 0x3f8060fe2400780b */ /* 0x000fe20003f86200 */
[----:B-1----:R-:W-:Y:S01]  /*6410*/  @P0 FADD R26, -R26, 1 ;  /* 0x3f8000001a1a0421 */ /* 0x002fe20000000100 */
[C---:B------:R-:W-:Y:S01]  /*6420*/  FMUL R30, R47.reuse, R47 ;  /* 0x0000002f2f1e7220 */ /* 0x040fe20000400000 */
[----:B------:R-:W-:-:S02]  /*6430*/  FSETP.GE.AND P5, PT, |R47|, 1.0029599666595458984, PT ;  /* 0x3f8060fe2f00780b */ /* 0x000fc40003fa6200 */
[----:B------:R-:W-:Y:S02]  /*6440*/  FSEL R28, |R36|, R28, P4 ;  /* 0x0000001c241c7208 */ /* 0x000fe40002000200 */
[----:B------:R-:W-:Y:S01]  /*6450*/  @P0 LOP3.LUT R20, R26, 0x80000000, R27, 0xb8, !PT ;  /* 0x800000001a140812 */ /* 0x000fe200078eb81b */
[C---:B------:R-:W-:Y:S01]  /*6460*/  FMUL R26, R45.reuse, R45 ;  /* 0x0000002d2d1a7220 */ /* 0x040fe20000400000 */
[C---:B------:R-:W-:Y:S02]  /*6470*/  FSETP.GE.AND P0, PT, |R45|.reuse, 1.0029599666595458984, PT ;  /* 0x3f8060fe2d00780b */ /* 0x040fe40003f06200 */
[----:B------:R-:W-:Y:S01]  /*6480*/  FSEL R31, R6, 8.4834944573231041431e-05, P4 ;  /* 0x38b1e96a061f7808 */ /* 0x000fe20002000000 */
[----:B------:R-:W-:Y:S01]  /*6490*/  FADD R20, R20, 1 ;  /* 0x3f80000014147421 */ /* 0x000fe20000000000 */
[----:B------:R-:W-:Y:S02]  /*64a0*/  FSEL R26, |R45|, R26, P0 ;  /* 0x0000001a2d1a7208 */ /* 0x000fe40000000200 */
[----:B------:R-:W-:-:S02]  /*64b0*/  FSEL R27, R6, 8.4834944573231041431e-05, P0 ;  /* 0x38b1e96a061b7808 */ /* 0x000fc40000000000 */
[C---:B------:R-:W-:Y:S02]  /*64c0*/  FSEL R29, -R7.reuse, -0.00082130916416645050049, P0 ;  /* 0xba574d20071d7808 */ /* 0x040fe40000000100 */
[----:B------:R-:W-:Y:S02]  /*64d0*/  FSEL R33, -R7, -0.00082130916416645050049, P4 ;  /* 0xba574d2007217808 */ /* 0x000fe40002000100 */
[----:B------:R-:W-:Y:S01]  /*64e0*/  FSEL R32, |R47|, R30, P5 ;  /* 0x0000001e2f207208 */ /* 0x000fe20002800200 */
[----:B------:R-:W-:Y:S01]  /*64f0*/  FFMA R27, R26, R27, R29 ;  /* 0x0000001b1a1b7223 */ /* 0x000fe2000000001d */
[----:B------:R-:W-:Y:S01]  /*6500*/  FSEL R29, R8, 0.0052134888246655464172, P0 ;  /* 0x3baad5ea081d7808 */ /* 0x000fe20000000000 */
[----:B------:R-:W-:Y:S01]  /*6510*/  FFMA R33, R28, R31, R33 ;  /* 0x0000001f1c217223 */ /* 0x000fe20000000021 */
[----:B------:R-:W-:Y:S02]  /*6520*/  FSEL R37, R6, 8.4834944573231041431e-05, P5 ;  /* 0x38b1e96a06257808 */ /* 0x000fe40002800000 */
[----:B------:R-:W-:Y:S01]  /*6530*/  FSEL R39, -R7, -0.00082130916416645050049, P5 ;  /* 0xba574d2007277808 */ /* 0x000fe20002800100 */
[----:B------:R-:W-:Y:S01]  /*6540*/  FFMA R27, R26, R27, R29 ;  /* 0x0000001b1a1b7223 */ /* 0x000fe2000000001d */
[----:B------:R-:W-:-:S02]  /*6550*/  FSEL R35, R8, 0.0052134888246655464172, P4 ;  /* 0x3baad5ea08237808 */ /* 0x000fc40002000000 */
[C---:B------:R-:W-:Y:S01]  /*6560*/  FSEL R31, -R9.reuse, -0.026868773624300956726, P0 ;  /* 0xbcdc1be7091f7808 */ /* 0x040fe20000000100 */
[----:B------:R-:W-:Y:S01]  /*6570*/  FFMA R37, R32, R37, R39 ;  /* 0x0000002520257223 */ /* 0x000fe20000000027 */
[----:B------:R-:W-:Y:S01]  /*6580*/  FSEL R43, R8, 0.0052134888246655464172, P5 ;  /* 0x3baad5ea082b7808 */ /* 0x000fe20002800000 */
[----:B------:R-:W-:Y:S01]  /*6590*/  FFMA R33, R28, R33, R35 ;  /* 0x000000211c217223 */ /* 0x000fe20000000023 */
[----:B------:R-:W-:Y:S01]  /*65a0*/  FSEL R29, R10, 0.11284004896879196167, P0 ;  /* 0x3de718af0a1d7808 */ /* 0x000fe20000000000 */
[----:B------:R-:W-:Y:S01]  /*65b0*/  FFMA R27, R26, R27, R31 ;  /* 0x0000001b1a1b7223 */ /* 0x000fe2000000001f */
[----:B------:R-:W-:Y:S01]  /*65c0*/  FSEL R35, -R9, -0.026868773624300956726, P4 ;  /* 0xbcdc1be709237808 */ /* 0x000fe20002000100 */
[----:B------:R-:W-:Y:S01]  /*65d0*/  FFMA R43, R32, R37, R43 ;  /* 0x00000025202b7223 */ /* 0x000fe2000000002b */
[----:B------:R-:W-:Y:S01]  /*65e0*/  FSEL R31, R11, -0.37612664699554443359, P0 ;  /* 0xbec093ac0b1f7808 */ /* 0x000fe20000000000 */
[----:B------:R-:W-:Y:S01]  /*65f0*/  FFMA R27, R26, R27, R29 ;  /* 0x0000001b1a1b7223 */ /* 0x000fe2000000001d */
[----:B------:R-:W-:Y:S01]  /*6600*/  FSEL R37, R10, 0.11284004896879196167, P4 ;  /* 0x3de718af0a257808 */ /* 0x000fe20002000000 */
[----:B------:R-:W-:Y:S01]  /*6610*/  FFMA R33, R28, R33, R35 ;  /* 0x000000211c217223 */ /* 0x000fe20000000023 */
[----:B------:R-:W-:Y:S01]  /*6620*/  FSEL R29, R12, 0.12837915122509002686, P0 ;  /* 0x3e0375d30c1d7808 */ /* 0x000fe20000000000 */
[----:B------:R-:W-:Y:S01]  /*6630*/  FFMA R27, R26, R27, R31 ;  /* 0x0000001b1a1b7223 */ /* 0x000fe2000000001f */
[----:B------:R-:W-:Y:S01]  /*6640*/  FSEL R39, -R9, -0.026868773624300956726, P5 ;  /* 0xbcdc1be709277808 */ /* 0x000fe20002800100 */
[----:B------:R-:W-:Y:S01]  /*6650*/  FFMA R33, R28, R33, R37 ;  /* 0x000000211c217223 */ /* 0x000fe20000000025 */
[C---:B------:R-:W-:Y:S01]  /*6660*/  FSEL R35, R11.reuse, -0.37612664699554443359, P4 ;  /* 0xbec093ac0b237808 */ /* 0x040fe20002000000 */
        /* <DEDUP_REMOVED lines=9> */
[----:B------:R-:W-:Y:S01]  /*6700*/  FSEL R28, -|R36|, R36, P4 ;  /* 0x00000024241c7208 */ /* 0x000fe20002000300 */
[----:B------:R-:W-:Y:S01]  /*6710*/  FFMA R29, R32, R37, R29 ;  /* 0x00000025201d7223 */ /* 0x000fe2000000001d */
[----:B------:R-:W-:Y:S01]  /*6720*/  FSEL R34, R12, 0.12837915122509002686, P5 ;  /* 0x3e0375d30c227808 */ /* 0x000fe20002800000 */
[----:B------:R-:W-:Y:S01]  /*6730*/  FFMA R26, R26, R31, R31 ;  /* 0x0000001f1a1a7223 */ /* 0x000fe2000000001f */
[----:B------:R-:W-:Y:S01]  /*6740*/  FMUL R31, R23, R134 ;  /* 0x00000086171f7220 */ /* 0x000fe20000400000 */
[----:B------:R-:W-:Y:S01]  /*6750*/  FFMA R27, R27, R28, R28 ;  /* 0x0000001c1b1b7223 */ /* 0x000fe2000000001c */
[----:B------:R-:W-:Y:S01]  /*6760*/  FSEL R28, -|R47|, R47, P5 ;  /* 0x0000002f2f1c7208 */ /* 0x000fe20002800300 */
[----:B------:R-:W-:Y:S01]  /*6770*/  FFMA R29, R32, R29, R34 ;  /* 0x0000001d201d7223 */ /* 0x000fe20000000022 */
[----:B------:R-:W1:Y:S03]  /*6780*/  @P0 MUFU.EX2 R30, R26 ;  /* 0x0000001a001e0308 */ /* 0x000e660000000800 */
[----:B------:R-:W-:Y:S01]  /*6790*/  FFMA R28, R29, R28, R28 ;  /* 0x0000001c1d1c7223 */ /* 0x000fe2000000001c */
[----:B------:R-:W-:-:S04]  /*67a0*/  F2FP.F16.E4M3.UNPACK_B R29, R5.H1 ;  /* 0x00000005ff1d723e */ /* 0x000fc800030006ff */
[----:B------:R-:W2:Y:S01]  /*67b0*/  @P5 MUFU.EX2 R34, R28 ;  /* 0x0000001c00225308 */ /* 0x000ea20000000800 */
[--C-:B------:R-:W-:Y:S02]  /*67c0*/  HADD2.F32 R35, -RZ, R29.reuse.H0_H0 ;  /* 0x2000001dff237230 */ /* 0x100fe40000004100 */
[----:B------:R-:W-:Y:S02]  /*67d0*/  HADD2.F32 R38, -RZ, R29.H1_H1 ;  /* 0x3000001dff267230 */ /* 0x000fe40000004100 */
[----:B------:R-:W-:-:S03]  /*67e0*/  FMUL R29, R23, R135 ;  /* 0x00000087171d7220 */ /* 0x000fc60000400000 */
[----:B------:R-:W3:Y:S01]  /*67f0*/  @P4 MUFU.EX2 R33, R27 ;  /* 0x0000001b00214308 */ /* 0x000ee20000000800 */
[----:B------:R-:W-:Y:S01]  /*6800*/  FFMA R29, R88, R35, R29 ;  /* 0x00000023581d7223 */ /* 0x000fe2000000001d */
[----:B-1----:R-:W-:Y:S01]  /*6810*/  @P0 FADD R32, -R30, 1 ;  /* 0x3f8000001e200421 */ /* 0x002fe20000000100 */
[C---:B------:R-:W-:Y:S01]  /*6820*/  FFMA R31, R88.reuse, R38, R31 ;  /* 0x00000026581f7223 */ /* 0x040fe2000000001f */
[----:B------:R-:W-:Y:S01]  /*6830*/  FFMA R30, R88, R40, R133 ;  /* 0x00000028581e7223 */ /* 0x000fe20000000085 */
[C---:B------:R-:W-:Y:S01]  /*6840*/  FMUL R51, R29.reuse, 0.70710676908493041992 ;  /* 0x3f3504f31d337820 */ /* 0x040fe20000400000 */
[----:B------:R-:W-:Y:S01]  /*6850*/  FMUL R29, R29, 0.5 ;  /* 0x3f0000001d1d7820 */ /* 0x000fe20000400000 */
[----:B------:R-:W-:Y:S01]  /*6860*/  @P0 LOP3.LUT R26, R32, 0x80000000, R45, 0xb8, !PT ;  /* 0x80000000201a0812 */ /* 0x000fe200078eb82d */
[----:B------:R-:W-:Y:S01]  /*6870*/  FMUL R53, R31, 0.70710676908493041992 ;  /* 0x3f3504f31f357820 */ /* 0x000fe20000400000 */
[----:B--2---:R-:W-:Y:S01]  /*6880*/  @P5 FADD R34, -R34, 1 ;  /* 0x3f80000022225421 */ /* 0x004fe20000000100 */
[C---:B------:R-:W-:Y:S01]  /*6890*/  FMUL R32, R51.reuse, R51 ;  /* 0x0000003333207220 */ /* 0x040fe20000400000 */
[----:B------:R-:W-:Y:S01]  /*68a0*/  FSETP.GE.AND P0, PT, |R51|, 1.0029599666595458984, PT ;  /* 0x3f8060fe3300780b */ /* 0x000fe20003f06200 */
[----:B------:R-:W-:Y:S01]  /*68b0*/  FMUL R55, R30, 0.70710676908493041992 ;  /* 0x3f3504f31e377820 */ /* 0x000fe20000400000 */
[----:B------:R-:W-:Y:S01]  /*68c0*/  FADD R26, R26, 1 ;  /* 0x3f8000001a1a7421 */ /* 0x000fe20000000000 */
[----:B------:R-:W-:Y:S01]  /*68d0*/  @P5 LOP3.LUT R28, R34, 0x80000000, R47, 0xb8, !PT ;  /* 0x80000000221c5812 */ /* 0x000fe200078eb82f */
[----:B------:R-:W-:Y:S01]  /*68e0*/  FMUL R34, R53, R53 ;  /* 0x0000003535227220 */ /* 0x000fe20000400000 */
[----:B------:R-:W-:Y:S01]  /*68f0*/  FSEL R32, |R51|, R32, P0 ;  /* 0x0000002033207208 */ /* 0x000fe20000000200 */
[----:B---3--:R-:W-:Y:S01]  /*6900*/  @P4 FADD R33, -R33, 1 ;  /* 0x3f80000021214421 */ /* 0x008fe20000000100 */
[----:B------:R-:W-:Y:S01]  /*6910*/  FSEL R35, -R7, -0.00082130916416645050049, P0 ;  /* 0xba574d2007237808 */ /* 0x000fe20000000100 */
[----:B------:R-:W-:Y:S01]  /*6920*/  FADD R28, R28, 1 ;  /* 0x3f8000001c1c7421 */ /* 0x000fe20000000000 */
[----:B------:R-:W-:-:S02]  /*6930*/  FSETP.GE.AND P5, PT, |R55|, 1.0029599666595458984, PT ;  /* 0x3f8060fe3700780b */ /* 0x000fc40003fa6200 */
[----:B------:R-:W-:Y:S01]  /*6940*/  @P4 LOP3.LUT R27, R33, 0x80000000, R36, 0xb8, !PT ;  /* 0x80000000211b4812 */ /* 0x000fe200078eb824 */
[----:B------:R-:W-:Y:S01]  /*6950*/  FMUL R36, R55, R55 ;  /* 0x0000003737247220 */ /* 0x000fe20000400000 */
[----:B------:R-:W-:Y:S01]  /*6960*/  FSETP.GE.AND P4, PT, |R53|, 1.0029599666595458984, PT ;  /* 0x3f8060fe3500780b */ /* 0x000fe20003f86200 */
[----:B------:R-:W-:Y:S01]  /*6970*/  FMUL R28, R28, R25 ;  /* 0x000000191c1c7220 */ /* 0x000fe20000400000 */
[C---:B------:R-:W-:Y:S01]  /*6980*/  FSEL R33, R6.reuse, 8.4834944573231041431e-05, P0 ;  /* 0x38b1e96a06217808 */ /* 0x040fe20000000000 */
[----:B------:R-:W-:Y:S01]  /*6990*/  FADD R27, R27, 1 ;  /* 0x3f8000001b1b7421 */ /* 0x000fe20000000000 */
[----:B------:R-:W-:Y:S02]  /*69a0*/  FSEL R34, |R53|, R34, P4 ;  /* 0x0000002235227208 */ /* 0x000fe40002000200 */
[----:B------:R-:W-:Y:S01]  /*69b0*/  FSEL R37, R6, 8.4834944573231041431e-05, P4 ;  /* 0x38b1e96a06257808 */ /* 0x000fe20002000000 */
[----:B------:R-:W-:Y:S01]  /*69c0*/  FFMA R33, R32, R33, R35 ;  /* 0x0000002120217223 */ /* 0x000fe20000000023 */
[----:B------:R-:W-:-:S02]  /*69d0*/  FSEL R39, -R7, -0.00082130916416645050049, P4 ;  /* 0xba574d2007277808 */ /* 0x000fc40002000100 */
[----:B------:R-:W-:Y:S02]  /*69e0*/  FSEL R35, R8, 0.0052134888246655464172, P0 ;  /* 0x3baad5ea08237808 */ /* 0x000fe40000000000 */
[----:B------:R-:W-:Y:S01]  /*69f0*/  FSEL R38, |R55|, R36, P5 ;  /* 0x0000002437267208 */ /* 0x000fe20002800200 */
[----:B------:R-:W-:Y:S01]  /*6a00*/  FFMA R39, R34, R37, R39 ;  /* 0x0000002522277223 */ /* 0x000fe20000000027 */
[----:B------:R-:W-:Y:S01]  /*6a10*/  FSEL R45, R6, 8.4834944573231041431e-05, P5 ;  /* 0x38b1e96a062d7808 */ /* 0x000fe20002800000 */
[----:B------:R-:W-:Y:S01]  /*6a20*/  FFMA R33, R32, R33, R35 ;  /* 0x0000002120217223 */ /* 0x000fe20000000023 */
[----:B------:R-:W-:Y:S02]  /*6a30*/  FSEL R47, -R7, -0.00082130916416645050049, P5 ;  /* 0xba574d20072f7808 */ /* 0x000fe40002800100 */
[----:B------:R-:W-:Y:S02]  /*6a40*/  FSEL R43, R8, 0.0052134888246655464172, P4 ;  /* 0x3baad5ea082b7808 */ /* 0x000fe40002000000 */
        /* <DEDUP_REMOVED lines=22> */
[----:B------:R-:W-:Y:S01]  /*6bb0*/  FSEL R37, -|R51|, R51, P0 ;  /* 0x0000003333257208 */ /* 0x000fe20000000300 */
[----:B------:R-:W-:Y:S01]  /*6bc0*/  FFMA R45, R38, R47, R45 ;  /* 0x0000002f262d7223 */ /* 0x000fe2000000002d */
[----:B------:R-:W-:Y:S01]  /*6bd0*/  FSEL R35, R11, -0.37612664699554443359, P5 ;  /* 0xbec093ac0b237808 */ /* 0x000fe20002800000 */
[----:B------:R-:W-:Y:S01]  /*6be0*/  FFMA R33, R34, R39, R33 ;  /* 0x0000002722217223 */ /* 0x000fe20000000021 */
[----:B------:R-:W-:Y:S01]  /*6bf0*/  FSEL R34, -|R53|, R53, P4 ;  /* 0x0000003535227208 */ /* 0x000fe20002000300 */
[----:B------:R-:W-:Y:S01]  /*6c00*/  FFMA R32, R32, R37, R37 ;  /* 0x0000002520207223 */ /* 0x000fe20000000025 */
[----:B------:R-:W-:Y:S01]  /*6c10*/  FSEL R40, R12, 0.12837915122509002686, P5 ;  /* 0x3e0375d30c287808 */ /* 0x000fe20002800000 */
[C---:B------:R-:W-:Y:S01]  /*6c20*/  FFMA R35, R38.reuse, R45, R35 ;  /* 0x0000002d26237223 */ /* 0x040fe20000000023 */
[----:B------:R-:W-:Y:S01]  /*6c30*/  FMUL R37, R23, R130 ;  /* 0x0000008217257220 */ /* 0x000fe20000400000 */
[----:B------:R-:W1:Y:S01]  /*6c40*/  @P0 MUFU.EX2 R36, R32 ;  /* 0x0000002000240308 */ /* 0x000e620000000800 */
[----:B------:R-:W-:Y:S01]  /*6c50*/  FFMA R33, R33, R34, R34 ;  /* 0x0000002221217223 */ /* 0x000fe20000000022 */
[----:B------:R-:W-:Y:S01]  /*6c60*/  FSEL R34, -|R55|, R55, P5 ;  /* 0x0000003737227208 */ /* 0x000fe20002800300 */
[----:B------:R-:W-:Y:S01]  /*6c70*/  FFMA R35, R38, R35, R40 ;  /* 0x0000002326237223 */ /* 0x000fe20000000028 */
[----:B------:R-:W-:Y:S01]  /*6c80*/  FFMA R37, R88, R44, R37 ;  /* 0x0000002c58257223 */ /* 0x000fe20000000025 */
[----:B------:R-:W-:-:S02]  /*6c90*/  FMUL R39, R23, R132 ;  /* 0x0000008417277220 */ /* 0x000fc40000400000 */
[----:B------:R-:W-:Y:S01]  /*6ca0*/  FFMA R34, R35, R34, R34 ;  /* 0x0000002223227223 */ /* 0x000fe20000000022 */
[----:B------:R-:W2:Y:S01]  /*6cb0*/  @P4 MUFU.EX2 R40, R33 ;  /* 0x0000002100284308 */ /* 0x000ea20000000800 */
[----:B------:R-:W-:Y:S01]  /*6cc0*/  F2FP.F16.E4M3.UNPACK_B R35, R3.H1 ;  /* 0x00000003ff23723e */ /* 0x000fe200030006ff */
[C---:B------:R-:W-:Y:S01]  /*6cd0*/  FMUL R57, R37.reuse, 0.70710676908493041992 ;  /* 0x3f3504f325397820 */ /* 0x040fe20000400000 */
[----:B------:R-:W-:-:S03]  /*6ce0*/  FMUL R37, R37, 0.5 ;  /* 0x3f00000025257820 */ /* 0x000fc60000400000 */
[--C-:B------:R-:W-:Y:S02]  /*6cf0*/  HADD2.F32 R46, -RZ, R35.reuse.H0_H0 ;  /* 0x20000023ff2e7230 */ /* 0x100fe40000004100 */
[----:B------:R-:W3:Y:S01]  /*6d00*/  @P5 MUFU.EX2 R42, R34 ;  /* 0x00000022002a5308 */ /* 0x000ee20000000800 */
[----:B------:R-:W-:Y:S02]  /*6d10*/  HADD2.F32 R48, -RZ, R35.H1_H1 ;  /* 0x30000023ff307230 */ /* 0x000fe40000004100 */
[----:B------:R-:W-:Y:S01]  /*6d20*/  FMUL R35, R23, R131 ;  /* 0x0000008317237220 */ /* 0x000fe20000400000 */
[----:B-1----:R-:W-:-:S03]  /*6d30*/  @P0 FADD R38, -R36, 1 ;  /* 0x3f80000024260421 */ /* 0x002fc60000000100 */
[C---:B------:R-:W-:Y:S01]  /*6d40*/  FFMA R35, R88.reuse, R46, R35 ;  /* 0x0000002e58237223 */ /* 0x040fe20000000023 */
[----:B------:R-:W-:Y:S01]  /*6d50*/  FFMA R36, R88, R48, R39 ;  /* 0x0000003058247223 */ /* 0x000fe20000000027 */
[----:B------:R-:W-:Y:S01]  /*6d60*/  @P0 LOP3.LUT R32, R38, 0x80000000, R51, 0xb8, !PT ;  /* 0x8000000026200812 */ /* 0x000fe200078eb833 */
[----:B--2---:R-:W-:Y:S01]  /*6d70*/  @P4 FADD R40, -R40, 1 ;  /* 0x3f80000028284421 */ /* 0x004fe20000000100 */
[----:B------:R-:W-:Y:S01]  /*6d80*/  FMUL R50, R35, 0.70710676908493041992 ;  /* 0x3f3504f323327820 */ /* 0x000fe20000400000 */
[C---:B------:R-:W-:Y:S01]  /*6d90*/  FMUL R38, R57.reuse, R57 ;  /* 0x0000003939267220 */ /* 0x040fe20000400000 */
[C---:B------:R-:W-:Y:S01]  /*6da0*/  FSETP.GE.AND P0, PT, |R57|.reuse, 1.0029599666595458984, PT ;  /* 0x3f8060fe3900780b */ /* 0x040fe20003f06200 */
[----:B------:R-:W-:Y:S01]  /*6db0*/  FMUL R59, R36, 0.70710676908493041992 ;  /* 0x3f3504f3243b7820 */ /* 0x000fe20000400000 */
[----:B------:R-:W-:Y:S01]  /*6dc0*/  @P4 LOP3.LUT R33, R40, 0x80000000, R53, 0xb8, !PT ;  /* 0x8000000028214812 */ /* 0x000fe200078eb835 */
[C---:B------:R-:W-:Y:S01]  /*6dd0*/  FMUL R40, R50.reuse, R50 ;  /* 0x0000003232287220 */ /* 0x040fe20000400000 */
[----:B------:R-:W-:Y:S01]  /*6de0*/  FSETP.GE.AND P4, PT, |R50|, 1.0029599666595458984, PT ;  /* 0x3f8060fe3200780b */ /* 0x000fe20003f86200 */
[----:B---3--:R-:W-:Y:S01]  /*6df0*/  @P5 FADD R42, -R42, 1 ;  /* 0x3f8000002a2a5421 */ /* 0x008fe20000000100 */
[----:B------:R-:W-:Y:S01]  /*6e00*/  FSEL R38, |R57|, R38, P0 ;  /* 0x0000002639267208 */ /* 0x000fe20000000200 */
[----:B------:R-:W-:Y:S01]  /*6e10*/  FADD R33, R33, 1 ;  /* 0x3f80000021217421 */ /* 0x000fe20000000000 */
[----:B------:R-:W-:Y:S01]  /*6e20*/  FSEL R39, R6, 8.4834944573231041431e-05, P0 ;  /* 0x38b1e96a06277808 */ /* 0x000fe20000000000 */
[----:B------:R-:W-:Y:S01]  /*6e30*/  FADD R32, R32, 1 ;  /* 0x3f80000020207421 */ /* 0x000fe20000000000 */
[----:B------:R-:W-:-:S02]  /*6e40*/  FSEL R43, -R7, -0.00082130916416645050049, P0 ;  /* 0xba574d20072b7808 */ /* 0x000fc40000000100 */
[----:B------:R-:W-:Y:S01]  /*6e50*/  @P5 LOP3.LUT R34, R42, 0x80000000, R55, 0xb8, !PT ;  /* 0x800000002a225812 */ /* 0x000fe200078eb837 */
[----:B------:R-:W-:Y:S01]  /*6e60*/  FMUL R42, R59, R59 ;  /* 0x0000003b3b2a7220 */ /* 0x000fe20000400000 */
[----:B------:R-:W-:Y:S01]  /*6e70*/  FSEL R40, |R50|, R40, P4 ;  /* 0x0000002832287208 */ /* 0x000fe20002000200 */
[----:B------:R-:W-:Y:S01]  /*6e80*/  FFMA R39, R38, R39, R43 ;  /* 0x0000002726277223 */ /* 0x000fe2000000002b */
[----:B------:R-:W-:Y:S01]  /*6e90*/  FSEL R45, R6, 8.4834944573231041431e-05, P4 ;  /* 0x38b1e96a062d7808 */ /* 0x000fe20002000000 */
[----:B------:R-:W-:Y:S01]  /*6ea0*/  FADD R34, R34, 1 ;  /* 0x3f80000022227421 */ /* 0x000fe20000000000 */
[----:B------:R-:W-:Y:S01]  /*6eb0*/  FSEL R47, -R7, -0.00082130916416645050049, P4 ;  /* 0xba574d20072f7808 */ /* 0x000fe20002000100 */
[----:B------:R-:W-:Y:S01]  /*6ec0*/  FMUL R29, R32, R29 ;  /* 0x0000001d201d7220 */ /* 0x000fe20000400000 */
[C---:B------:R-:W-:Y:S02]  /*6ed0*/  FSETP.GE.AND P5, PT, |R59|.reuse, 1.0029599666595458984, PT ;  /* 0x3f8060fe3b00780b */ /* 0x040fe40003fa6200 */
[----:B------:R-:W-:Y:S01]  /*6ee0*/  FSEL R43, R8, 0.0052134888246655464172, P0 ;  /* 0x3baad5ea082b7808 */ /* 0x000fe20000000000 */
[----:B------:R-:W-:Y:S01]  /*6ef0*/  FFMA R47, R40, R45, R47 ;  /* 0x0000002d282f7223 */ /* 0x000fe2000000002f */
[----:B------:R-:W-:-:S02]  /*6f00*/  FSEL R44, |R59|, R42, P5 ;  /* 0x0000002a3b2c7208 */ /* 0x000fc40002800200 */
        /* <DEDUP_REMOVED lines=40> */
[----:B------:R-:W-:-:S04]  /*7190*/  F2FP.F16.E4M3.UNPACK_B R43, R0 ;  /* 0x00000000ff2b723e */ /* 0x000fc800020006ff */
[----:B------:R-:W2:Y:S01]  /*71a0*/  @P4 MUFU.EX2 R44, R39 ;  /* 0x00000027002c4308 */ /* 0x000ea20000000800 */
[--C-:B------:R-:W-:Y:S02]  /*71b0*/  HADD2.F32 R47, -RZ, R43.reuse.H0_H0 ;  /* 0x2000002bff2f7230 */ /* 0x100fe40000004100 */
[----:B------:R-:W-:Y:S02]  /*71c0*/  HADD2.F32 R52, -RZ, R43.H1_H1 ;  /* 0x3000002bff347230 */ /* 0x000fe40000004100 */
[----:B------:R-:W-:-:S03]  /*71d0*/  FMUL R43, R23, R129 ;  /* 0x00000081172b7220 */ /* 0x000fc60000400000 */
[----:B------:R-:W3:Y:S01]  /*71e0*/  @P5 MUFU.EX2 R48, R40 ;  /* 0x0000002800305308 */ /* 0x000ee20000000800 */
[----:B------:R-:W-:Y:S01]  /*71f0*/  FFMA R43, R88, R47, R43 ;  /* 0x0000002f582b7223 */ /* 0x000fe2000000002b */
[----:B-1----:R-:W-:Y:S01]  /*7200*/  @P0 FADD R46, -R42, 1 ;  /* 0x3f8000002a2e0421 */ /* 0x002fe20000000100 */
[----:B------:R-:W-:Y:S02]  /*7210*/  FFMA R42, R88, R54, R127 ;  /* 0x00000036582a7223 */ /* 0x000fe4000000007f */
[----:B------:R-:W-:Y:S02]  /*7220*/  FMUL R61, R43, 0.70710676908493041992 ;  /* 0x3f3504f32b3d7820 */ /* 0x000fe40000400000 */
[----:B------:R-:W-:Y:S01]  /*7230*/  @P0 LOP3.LUT R38, R46, 0x80000000, R57, 0xb8, !PT ;  /* 0x800000002e260812 */ /* 0x000fe200078eb839 */
[----:B------:R-:W-:Y:S01]  /*7240*/  FMUL R64, R42, 0.70710676908493041992 ;  /* 0x3f3504f32a407820 */ /* 0x000fe20000400000 */
[----:B--2---:R-:W-:Y:S01]  /*7250*/  @P4 FADD R47, -R44, 1 ;  /* 0x3f8000002c2f4421 */ /* 0x004fe20000000100 */
[----:B------:R-:W-:Y:S01]  /*7260*/  FFMA R44, R88, R52, R45 ;  /* 0x00000034582c7223 */ /* 0x000fe2000000002d */
[C---:B------:R-:W-:Y:S01]  /*7270*/  FMUL R45, R61.reuse, R61 ;  /* 0x0000003d3d2d7220 */ /* 0x040fe20000400000 */
[----:B------:R-:W-:Y:S01]  /*7280*/  FSETP.GE.AND P0, PT, |R61|, 1.0029599666595458984, PT ;  /* 0x3f8060fe3d00780b */ /* 0x000fe20003f06200 */
[----:B------:R-:W-:Y:S01]  /*7290*/  FMUL R51, R64, R64 ;  /* 0x0000004040337220 */ /* 0x000fe20000400000 */
[----:B------:R-:W-:Y:S01]  /*72a0*/  FMUL R62, R44, 0.70710676908493041992 ;  /* 0x3f3504f32c3e7820 */ /* 0x000fe20000400000 */
[----:B------:R-:W-:Y:S01]  /*72b0*/  @P4 LOP3.LUT R39, R47, 0x80000000, R50, 0xb8, !PT ;  /* 0x800000002f274812 */ /* 0x000fe200078eb832 */
[----:B------:R-:W-:Y:S01]  /*72c0*/  FADD R38, R38, 1 ;  /* 0x3f80000026267421 */ /* 0x000fe20000000000 */
[----:B---3--:R-:W-:Y:S01]  /*72d0*/  @P5 FADD R48, -R48, 1 ;  /* 0x3f80000030305421 */ /* 0x008fe20000000100 */
[C---:B------:R-:W-:Y:S01]  /*72e0*/  FMUL R47, R62.reuse, R62 ;  /* 0x0000003e3e2f7220 */ /* 0x040fe20000400000 */
[----:B------:R-:W-:Y:S01]  /*72f0*/  FSETP.GE.AND P4, PT, |R62|, 1.0029599666595458984, PT ;  /* 0x3f8060fe3e00780b */ /* 0x000fe20003f86200 */
[----:B------:R-:W-:Y:S01]  /*7300*/  FADD R39, R39, 1 ;  /* 0x3f80000027277421 */ /* 0x000fe20000000000 */
[----:B------:R-:W-:Y:S01]  /*7310*/  FSEL R45, |R61|, R45, P0 ;  /* 0x0000002d3d2d7208 */ /* 0x000fe20000000200 */
[----:B------:R-:W-:Y:S01]  /*7320*/  FMUL R44, R44, 0.5 ;  /* 0x3f0000002c2c7820 */ /* 0x000fe20000400000 */
[----:B------:R-:W-:Y:S01]  /*7330*/  @P5 LOP3.LUT R40, R48, 0x80000000, R59, 0xb8, !PT ;  /* 0x8000000030285812 */ /* 0x000fe200078eb83b */
[----:B------:R-:W-:Y:S01]  /*7340*/  HADD2.F32 R59, -RZ, R63.H1_H1 ;  /* 0x3000003fff3b7230 */ /* 0x000fe20000004100 */
[----:B------:R-:W-:Y:S01]  /*7350*/  FSEL R46, R6, 8.4834944573231041431e-05, P0 ;  /* 0x38b1e96a062e7808 */ /* 0x000fe20000000000 */
[----:B------:R-:W-:Y:S01]  /*7360*/  FMUL R37, R38, R37 ;  /* 0x0000002526257220 */ /* 0x000fe20000400000 */
[----:B------:R-:W-:Y:S01]  /*7370*/  FSEL R48, -R7, -0.00082130916416645050049, P0 ;  /* 0xba574d2007307808 */ /* 0x000fe20000000100 */
[----:B------:R-:W-:Y:S01]  /*7380*/  FADD R40, R40, 1 ;  /* 0x3f80000028287421 */ /* 0x000fe20000000000 */
[----:B------:R-:W-:-:S02]  /*7390*/  FSEL R49, |R62|, R47, P4 ;  /* 0x0000002f3e317208 */ /* 0x000fc40002000200 */
[----:B------:R-:W-:Y:S01]  /*73a0*/  FSEL R50, R6, 8.4834944573231041431e-05, P4 ;  /* 0x38b1e96a06327808 */ /* 0x000fe20002000000 */
[----:B------:R-:W-:Y:S01]  /*73b0*/  FFMA R46, R45, R46, R48 ;  /* 0x0000002e2d2e7223 */ /* 0x000fe20000000030 */
[----:B------:R-:W-:Y:S02]  /*73c0*/  FSEL R52, -R7, -0.00082130916416645050049, P4 ;  /* 0xba574d2007347808 */ /* 0x000fe40002000100 */
[----:B------:R-:W-:Y:S02]  /*73d0*/  FSETP.GE.AND P5, PT, |R64|, 1.0029599666595458984, PT ;  /* 0x3f8060fe4000780b */ /* 0x000fe40003fa6200 */
[----:B------:R-:W-:Y:S01]  /*73e0*/  FSEL R48, R8, 0.0052134888246655464172, P0 ;  /* 0x3baad5ea08307808 */ /* 0x000fe20000000000 */
[----:B------:R-:W-:Y:S01]  /*73f0*/  FFMA R52, R49, R50, R52 ;  /* 0x0000003231347223 */ /* 0x000fe20000000034 */
[----:B------:R-:W-:Y:S02]  /*7400*/  FSEL R51, |R64|, R51, P5 ;  /* 0x0000003340337208 */ /* 0x000fe40002800200 */
[----:B------:R-:W-:Y:S01]  /*7410*/  FSEL R56, R6, 8.4834944573231041431e-05, P5 ;  /* 0x38b1e96a06387808 */ /* 0x000fe20002800000 */
[----:B------:R-:W-:Y:S01]  /*7420*/  FFMA R46, R45, R46, R48 ;  /* 0x0000002e2d2e7223 */ /* 0x000fe20000000030 */
[----:B------:R-:W-:-:S02]  /*7430*/  FSEL R58, -R7, -0.00082130916416645050049, P5 ;  /* 0xba574d20073a7808 */ /* 0x000fc40002800100 */
[C---:B------:R-:W-:Y:S02]  /*7440*/  FSEL R54, R8.reuse, 0.0052134888246655464172, P4 ;  /* 0x3baad5ea08367808 */ /* 0x040fe40002000000 */
[----:B------:R-:W-:Y:S01]  /*7450*/  FSEL R50, -R9, -0.026868773624300956726, P0 ;  /* 0xbcdc1be709327808 */ /* 0x000fe20000000100 */
[----:B------:R-:W-:Y:S01]  /*7460*/  FFMA R56, R51, R56, R58 ;  /* 0x0000003833387223 */ /* 0x000fe2000000003a */
[----:B------:R-:W-:Y:S01]  /*7470*/  FSEL R60, R8, 0.0052134888246655464172, P5 ;  /* 0x3baad5ea083c7808 */ /* 0x000fe20002800000 */
[----:B------:R-:W-:Y:S01]  /*7480*/  FFMA R52, R49, R52, R54 ;  /* 0x0000003431347223 */ /* 0x000fe20000000036 */
[C---:B------:R-:W-:Y:S01]  /*7490*/  FSEL R48, R10.reuse, 0.11284004896879196167, P0 ;  /* 0x3de718af0a307808 */ /* 0x040fe20000000000 */
[----:B------:R-:W-:Y:S01]  /*74a0*/  FFMA R46, R45, R46, R50 ;  /* 0x0000002e2d2e7223 */ /* 0x000fe20000000032 */
[----:B------:R-:W-:Y:S01]  /*74b0*/  FSEL R54, -R9, -0.026868773624300956726, P4 ;  /* 0xbcdc1be709367808 */ /* 0x000fe20002000100 */
[----:B------:R-:W-:Y:S01]  /*74c0*/  FFMA R60, R51, R56, R60 ;  /* 0x00000038333c7223 */ /* 0x000fe2000000003c */
[----:B------:R-:W-:Y:S01]  /*74d0*/  FSEL R50, R11, -0.37612664699554443359, P0 ;  /* 0xbec093ac0b327808 */ /* 0x000fe20000000000 */
[----:B------:R-:W-:Y:S01]  /*74e0*/  FFMA R46, R45, R46, R48 ;  /* 0x0000002e2d2e7223 */ /* 0x000fe20000000030 */
[----:B------:R-:W-:Y:S01]  /*74f0*/  FSEL R56, R10, 0.11284004896879196167, P4 ;  /* 0x3de718af0a387808 */ /* 0x000fe20002000000 */
[----:B------:R-:W-:Y:S01]  /*7500*/  FFMA R52, R49, R52, R54 ;  /* 0x0000003431347223 */ /* 0x000fe20000000036 */
        /* <DEDUP_REMOVED lines=8> */
[----:B------:R-:W-:Y:S01]  /*7590*/  FSEL R47, -|R61|, R61, P0 ;  /* 0x0000003d3d2f7208 */ /* 0x000fe20000000300 */
[----:B------:R-:W-:Y:S01]  /*75a0*/  FFMA R50, R49, R52, R50 ;  /* 0x0000003431327223 */ /* 0x000fe20000000032 */
[----:B------:R-:W-:Y:S01]  /*75b0*/  FSEL R52, R11, -0.37612664699554443359, P5 ;  /* 0xbec093ac0b347808 */ /* 0x000fe20002800000 */
[C---:B------:R-:W-:Y:S01]  /*75c0*/  FFMA R54, R51.reuse, R58, R54 ;  /* 0x0000003a33367223 */ /* 0x040fe20000000036 */
[----:B------:R-:W-:Y:S01]  /*75d0*/  FSEL R48, R12, 0.12837915122509002686, P4 ;  /* 0x3e0375d30c307808 */ /* 0x000fe20002000000 */
[----:B------:R-:W-:Y:S01]  /*75e0*/  FFMA R53, R46, R47, R47 ;  /* 0x0000002f2e357223 */ /* 0x000fe2000000002f */
[----:B------:R-:W-:Y:S01]  /*75f0*/  FSEL R47, R12, 0.12837915122509002686, P5 ;  /* 0x3e0375d30c2f7808 */ /* 0x000fe20002800000 */
[----:B------:R-:W-:Y:S01]  /*7600*/  FFMA R52, R51, R54, R52 ;  /* 0x0000003633347223 */ /* 0x000fe20000000034 */
[----:B------:R-:W-:Y:S01]  /*7610*/  FSEL R45, -|R62|, R62, P4 ;  /* 0x0000003e3e2d7208 */ /* 0x000fe20002000300 */
[----:B------:R-:W-:Y:S01]  /*7620*/  FFMA R48, R49, R50, R48 ;  /* 0x0000003231307223 */ /* 0x000fe20000000030 */
[----:B------:R-:W-:Y:S01]  /*7630*/  FSEL R50, -|R64|, R64, P5 ;  /* 0x0000004040327208 */ /* 0x000fe20002800300 */
[----:B------:R-:W-:Y:S01]  /*7640*/  FFMA R47, R51, R52, R47 ;  /* 0x00000034332f7223 */ /* 0x000fe2000000002f */
[----:B------:R-:W1:Y:S01]  /*7650*/  @P0 MUFU.EX2 R46, R53 ;  /* 0x00000035002e0308 */ /* 0x000e620000000800 */
[----:B------:R-:W-:Y:S01]  /*7660*/  FFMA R55, R48, R45, R45 ;  /* 0x0000002d30377223 */ /* 0x000fe2000000002d */
[----:B------:R-:W-:Y:S01]  /*7670*/  F2FP.F16.E4M3.UNPACK_B R45, R4 ;  /* 0x00000004ff2d723e */ /* 0x000fe200020006ff */
[----:B------:R-:W-:Y:S01]  /*7680*/  FFMA R56, R47, R50, R50 ;  /* 0x000000322f387223 */ /* 0x000fe20000000032 */
[----:B------:R-:W-:-:S03]  /*7690*/  FMUL R47, R23, R124 ;  /* 0x0000007c172f7220 */ /* 0x000fc60000400000 */
[--C-:B------:R-:W-:Y:S01]  /*76a0*/  HADD2.F32 R50, -RZ, R45.reuse.H0_H0 ;  /* 0x2000002dff327230 */ /* 0x100fe20000004100 */
[----:B------:R-:W2:Y:S01]  /*76b0*/  @P5 MUFU.EX2 R49, R56 ;  /* 0x0000003800315308 */ /* 0x000ea20000000800 */
[C---:B------:R-:W-:Y:S01]  /*76c0*/  FFMA R59, R88.reuse, R59, R47 ;  /* 0x0000003b583b7223 */ /* 0x040fe2000000002f */
[----:B------:R-:W-:Y:S02]  /*76d0*/  HADD2.F32 R52, -RZ, R45.H1_H1 ;  /* 0x3000002dff347230 */ /* 0x000fe40000004100 */
[----:B------:R-:W-:Y:S01]  /*76e0*/  FMUL R45, R23, R126 ;  /* 0x0000007e172d7220 */ /* 0x000fe20000400000 */
[C---:B------:R-:W-:Y:S01]  /*76f0*/  FFMA R125, R88.reuse, R50, R125 ;  /* 0x00000032587d7223 */ /* 0x040fe2000000007d */
[C---:B------:R-:W-:Y:S01]  /*7700*/  FMUL R63, R59.reuse, 0.70710676908493041992 ;  /* 0x3f3504f33b3f7820 */ /* 0x040fe20000400000 */
[----:B------:R-:W-:Y:S01]  /*7710*/  FMUL R25, R59, 0.5 ;  /* 0x3f0000003b197820 */ /* 0x000fe20000400000 */
[----:B------:R-:W-:Y:S01]  /*7720*/  FFMA R57, R88, R52, R45 ;  /* 0x0000003458397223 */ /* 0x000fe2000000002d */
[----:B------:R-:W3:Y:S01]  /*7730*/  @P4 MUFU.EX2 R48, R55 ;  /* 0x0000003700304308 */ /* 0x000ee20000000800 */
[----:B-1----:R-:W-:-:S05]  /*7740*/  @P0 FADD R46, -R46, 1 ;  /* 0x3f8000002e2e0421 */ /* 0x002fca0000000100 */
[----:B------:R-:W-:Y:S01]  /*7750*/  @P0 LOP3.LUT R53, R46, 0x80000000, R61, 0xb8, !PT ;  /* 0x800000002e350812 */ /* 0x000fe200078eb83d */
[----:B------:R-:W-:Y:S01]  /*7760*/  FMUL R61, R125, 0.70710676908493041992 ;  /* 0x3f3504f37d3d7820 */ /* 0x000fe20000400000 */
[----:B------:R-:W-:Y:S01]  /*7770*/  FMUL R46, R63, R63 ;  /* 0x0000003f3f2e7220 */ /* 0x000fe20000400000 */
[----:B--2---:R-:W-:Y:S02]  /*7780*/  @P5 FADD R49, -R49, 1 ;  /* 0x3f80000031315421 */ /* 0x004fe40000000100 */
[C---:B------:R-:W-:Y:S01]  /*7790*/  FMUL R45, R61.reuse, R61 ;  /* 0x0000003d3d2d7220 */ /* 0x040fe20000400000 */
[----:B------:R-:W-:Y:S01]  /*77a0*/  FSETP.GE.AND P0, PT, |R61|, 1.0029599666595458984, PT ;  /* 0x3f8060fe3d00780b */ /* 0x000fe20003f06200 */
[----:B------:R-:W-:Y:S01]  /*77b0*/  FADD R53, R53, 1 ;  /* 0x3f80000035357421 */ /* 0x000fe20000000000 */
[----:B------:R-:W-:Y:S02]  /*77c0*/  @P5 LOP3.LUT R56, R49, 0x80000000, R64, 0xb8, !PT ;  /* 0x8000000031385812 */ /* 0x000fe400078eb840 */
[----:B------:R-:W-:Y:S01]  /*77d0*/  FSETP.GE.AND P5, PT, |R63|, 1.0029599666595458984, PT ;  /* 0x3f8060fe3f00780b */ /* 0x000fe20003fa6200 */
[----:B---3--:R-:W-:Y:S01]  /*77e0*/  @P4 FADD R48, -R48, 1 ;  /* 0x3f80000030304421 */ /* 0x008fe20000000100 */
[----:B------:R-:W-:Y:S01]  /*77f0*/  FSEL R45, |R61|, R45, P0 ;  /* 0x0000002d3d2d7208 */ /* 0x000fe20000000200 */
[----:B------:R-:W-:Y:S01]  /*7800*/  FADD R56, R56, 1 ;  /* 0x3f80000038387421 */ /* 0x000fe20000000000 */
[----:B------:R-:W-:-:S02]  /*7810*/  FSEL R49, |R63|, R46, P5 ;  /* 0x0000002e3f317208 */ /* 0x000fc40002800200 */
[----:B------:R-:W-:Y:S01]  /*7820*/  @P4 LOP3.LUT R55, R48, 0x80000000, R62, 0xb8, !PT ;  /* 0x8000000030374812 */ /* 0x000fe200078eb83e */
[----:B------:R-:W-:Y:S01]  /*7830*/  FMUL R62, R57, 0.70710676908493041992 ;  /* 0x3f3504f3393e7820 */ /* 0x000fe20000400000 */
[----:B------:R-:W-:Y:S02]  /*7840*/  FSEL R50, R6, 8.4834944573231041431e-05, P5 ;  /* 0x38b1e96a06327808 */ /* 0x000fe40002800000 */
[----:B------:R-:W-:Y:S01]  /*7850*/  FSEL R52, -R7, -0.00082130916416645050049, P5 ;  /* 0xba574d2007347808 */ /* 0x000fe20002800100 */
[C---:B------:R-:W-:Y:S01]  /*7860*/  FMUL R47, R62.reuse, R62 ;  /* 0x0000003e3e2f7220 */ /* 0x040fe20000400000 */
[----:B------:R-:W-:Y:S01]  /*7870*/  FSETP.GE.AND P4, PT, |R62|, 1.0029599666595458984, PT ;  /* 0x3f8060fe3e00780b */ /* 0x000fe20003f86200 */
[----:B------:R-:W-:Y:S01]  /*7880*/  FADD R55, R55, 1 ;  /* 0x3f80000037377421 */ /* 0x000fe20000000000 */
[----:B------:R-:W-:Y:S01]  /*7890*/  FSEL R46, R6, 8.4834944573231041431e-05, P0 ;  /* 0x38b1e96a062e7808 */ /* 0x000fe20000000000 */
[----:B------:R-:W-:Y:S01]  /*78a0*/  FFMA R58, R49, R50, R52 ;  /* 0x00000032313a7223 */ /* 0x000fe20000000034 */
[----:B------:R-:W-:Y:S01]  /*78b0*/  FSEL R48, -R7, -0.00082130916416645050049, P0 ;  /* 0xba574d2007307808 */ /* 0x000fe20000000100 */
[----:B------:R-:W-:Y:S01]  /*78c0*/  FMUL R55, R55, R44 ;  /* 0x0000002c37377220 */ /* 0x000fe20000400000 */
[----:B------:R-:W-:-:S02]  /*78d0*/  FSEL R47, |R62|, R47, P4 ;  /* 0x0000002f3e2f7208 */ /* 0x000fc40002000200 */
[----:B------:R-:W-:Y:S01]  /*78e0*/  FSEL R50, R6, 8.4834944573231041431e-05, P4 ;  /* 0x38b1e96a06327808 */ /* 0x000fe20002000000 */
[----:B------:R-:W-:Y:S01]  /*78f0*/  FFMA R46, R45, R46, R48 ;  /* 0x0000002e2d2e7223 */ /* 0x000fe20000000030 */
[----:B------:R-:W-:Y:S02]  /*7900*/  FSEL R52, -R7, -0.00082130916416645050049, P4 ;  /* 0xba574d2007347808 */ /* 0x000fe40002000100 */
[C---:B------:R-:W-:Y:S02]  /*7910*/  FSEL R60, R8.reuse, 0.0052134888246655464172, P5 ;  /* 0x3baad5ea083c7808 */ /* 0x040fe40002800000 */
[C---:B------:R-:W-:Y:S01]  /*7920*/  FSEL R48, R8.reuse, 0.0052134888246655464172, P0 ;  /* 0x3baad5ea08307808 */ /* 0x040fe20000000000 */
[----:B------:R-:W-:Y:S01]  /*7930*/  FFMA R50, R47, R50, R52 ;  /* 0x000000322f327223 */ /* 0x000fe20000000034 */
[----:B------:R-:W-:Y:S01]  /*7940*/  FSEL R52, -R9, -0.026868773624300956726, P5 ;  /* 0xbcdc1be709347808 */ /* 0x000fe20002800100 */
[----:B------:R-:W-:Y:S01]  /*7950*/  FFMA R58, R49, R58, R60 ;  /* 0x0000003a313a7223 */ /* 0x000fe2000000003c */
[----:B------:R-:W-:Y:S01]  /*7960*/  FSEL R54, R8, 0.0052134888246655464172, P4 ;  /* 0x3baad5ea08367808 */ /* 0x000fe20002000000 */
[----:B------:R-:W-:Y:S01]  /*7970*/  FFMA R46, R45, R46, R48 ;  /* 0x0000002e2d2e7223 */ /* 0x000fe20000000030 */
[----:B------:R-:W-:Y:S01]  /*7980*/  FSEL R48, -R9, -0.026868773624300956726, P0 ;  /* 0xbcdc1be709307808 */ /* 0x000fe20000000100 */
[----:B------:R-:W-:Y:S01]  /*7990*/  FFMA R58, R49, R58, R52 ;  /* 0x0000003a313a7223 */ /* 0x000fe20000000034 */
[C---:B------:R-:W-:Y:S01]  /*79a0*/  FSEL R60, R10.reuse, 0.11284004896879196167, P5 ;  /* 0x3de718af0a3c7808 */ /* 0x040fe20002800000 */
[----:B------:R-:W-:Y:S01]  /*79b0*/  FFMA R54, R47, R50, R54 ;  /* 0x000000322f367223 */ /* 0x000fe20000000036 */
[----:B------:R-:W-:Y:S01]  /*79c0*/  FSEL R52, -R9, -0.026868773624300956726, P4 ;  /* 0xbcdc1be709347808 */ /* 0x000fe20002000100 */
[----:B------:R-:W-:Y:S01]  /*79d0*/  FFMA R46, R45, R46, R48 ;  /* 0x0000002e2d2e7223 */ /* 0x000fe20000000030 */
[----:B------:R-:W-:Y:S01]  /*79e0*/  FSEL R48, R11, -0.37612664699554443359, P5 ;  /* 0xbec093ac0b307808 */ /* 0x000fe20002800000 */
[----:B------:R-:W-:Y:S01]  /*79f0*/  FFMA R58, R49, R58, R60 ;  /* 0x0000003a313a7223 */ /* 0x000fe2000000003c */
[C---:B------:R-:W-:Y:S01]  /*7a00*/  FSEL R50, R10.reuse, 0.11284004896879196167, P0 ;  /* 0x3de718af0a327808 */ /* 0x040fe20000000000 */
[----:B------:R-:W-:Y:S01]  /*7a10*/  FFMA R52, R47, R54, R52 ;  /* 0x000000362f347223 */ /* 0x000fe20000000034 */
[----:B------:R-:W-:Y:S01]  /*7a20*/  FSEL R54, R10, 0.11284004896879196167, P4 ;  /* 0x3de718af0a367808 */ /* 0x000fe20002000000 */
[----:B------:R-:W-:Y:S01]  /*7a30*/  FFMA R58, R49, R58, R48 ;  /* 0x0000003a313a7223 */ /* 0x000fe20000000030 */
[----:B------:R-:W-:Y:S01]  /*7a40*/  FSEL R48, R11, -0.37612664699554443359, P0 ;  /* 0xbec093ac0b307808 */ /* 0x000fe20000000000 */
[----:B------:R-:W-:Y:S01]  /*7a50*/  FFMA R46, R45, R46, R50 ;  /* 0x0000002e2d2e7223 */ /* 0x000fe20000000032 */
[C---:B------:R-:W-:Y:S01]  /*7a60*/  FSEL R50, R12.reuse, 0.12837915122509002686, P5 ;  /* 0x3e0375d30c327808 */ /* 0x040fe20002800000 */
[----:B------:R-:W-:Y:S01]  /*7a70*/  FFMA R52, R47, R52, R54 ;  /* 0x000000342f347223 */ /* 0x000fe20000000036 */
[----:B------:R-:W-:Y:S01]  /*7a80*/  FSEL R51, -|R63|, R63, P5 ;  /* 0x0000003f3f337208 */ /* 0x000fe20002800300 */
[----:B------:R-:W-:Y:S01]  /*7a90*/  FFMA R46, R45, R46, R48 ;  /* 0x0000002e2d2e7223 */ /* 0x000fe20000000030 */
[----:B------:R-:W-:Y:S01]  /*7aa0*/  FSEL R48, R11, -0.37612664699554443359, P4 ;  /* 0xbec093ac0b307808 */ /* 0x000fe20002000000 */
[----:B------:R-:W-:Y:S01]  /*7ab0*/  FFMA R58, R49, R58, R50 ;  /* 0x0000003a313a7223 */ /* 0x000fe20000000032 */
[----:B------:R-:W-:-:S02]  /*7ac0*/  FSEL R50, R12, 0.12837915122509002686, P0 ;  /* 0x3e0375d30c327808 */ /* 0x000fc40000000000 */
[----:B------:R-:W-:Y:S01]  /*7ad0*/  FSEL R49, R12, 0.12837915122509002686, P4 ;  /* 0x3e0375d30c317808 */ /* 0x000fe20002000000 */
[----:B------:R-:W-:Y:S01]  /*7ae0*/  FFMA R48, R47, R52, R48 ;  /* 0x000000342f307223 */ /* 0x000fe20000000030 */
[----:B------:R-:W-:Y:S01]  /*7af0*/  FFMA R58, R58, R51, R51 ;  /* 0x000000333a3a7223 */ /* 0x000fe20000000033 */
[----:B------:R-:W-:Y:S01]  /*7b00*/  FFMA R46, R45, R46, R50 ;  /* 0x0000002e2d2e7223 */ /* 0x000fe20000000032 */
[----:B------:R-:W-:Y:S01]  /*7b10*/  FSEL R45, -|R61|, R61, P0 ;  /* 0x0000003d3d2d7208 */ /* 0x000fe20000000300 */
[----:B------:R-:W-:Y:S01]  /*7b20*/  FFMA R48, R47, R48, R49 ;  /* 0x000000302f307223 */ /* 0x000fe20000000031 */
[----:B------:R-:W-:Y:S01]  /*7b30*/  FSEL R51, -|R62|, R62, P4 ;  /* 0x0000003e3e337208 */ /* 0x000fe20002000300 */
[----:B------:R-:W1:Y:S02]  /*7b40*/  @P5 MUFU.EX2 R50, R58 ;  /* 0x0000003a00325308 */ /* 0x000e640000000800 */
[----:B------:R-:W-:Y:S02]  /*7b50*/  FFMA R45, R46, R45, R45 ;  /* 0x0000002d2e2d7223 */ /* 0x000fe4000000002d */
[----:B------:R-:W-:-:S04]  /*7b60*/  FFMA R48, R48, R51, R51 ;  /* 0x0000003330307223 */ /* 0x000fc80000000033 */
[----:B------:R-:W2:Y:S08]  /*7b70*/  @P0 MUFU.EX2 R46, R45 ;  /* 0x0000002d002e0308 */ /* 0x000eb00000000800 */
[----:B------:R-:W3:Y:S01]  /*7b80*/  @P4 MUFU.EX2 R47, R48 ;  /* 0x00000030002f4308 */ /* 0x000ee20000000800 */
[----:B-1----:R-:W-:-:S05]  /*7b90*/  @P5 FADD R50, -R50, 1 ;  /* 0x3f80000032325421 */ /* 0x002fca0000000100 */
[----:B------:R-:W-:Y:S01]  /*7ba0*/  @P5 LOP3.LUT R58, R50, 0x80000000, R63, 0xb8, !PT ;  /* 0x80000000323a5812 */ /* 0x000fe200078eb83f */
[----:B--2---:R-:W-:-:S04]  /*7bb0*/  @P0 FADD R46, -R46, 1 ;  /* 0x3f8000002e2e0421 */ /* 0x004fc80000000100 */
[----:B------:R-:W-:Y:S01]  /*7bc0*/  FADD R58, R58, 1 ;  /* 0x3f8000003a3a7421 */ /* 0x000fe20000000000 */
[----:B------:R-:W-:Y:S01]  /*7bd0*/  @P0 LOP3.LUT R45, R46, 0x80000000, R61, 0xb8, !PT ;  /* 0x800000002e2d0812 */ /* 0x000fe200078eb83d */
[----:B------:R-:W-:Y:S01]  /*7be0*/  FMUL R46, R20, R15 ;  /* 0x0000000f142e7220 */ /* 0x000fe20000400000 */
[----:B------:R-:W-:Y:S01]  /*7bf0*/  FMUL R20, R31, 0.5 ;  /* 0x3f0000001f147820 */ /* 0x000fe20000400000 */
[----:B---3--:R-:W-:Y:S01]  /*7c00*/  @P4 FADD R47, -R47, 1 ;  /* 0x3f8000002f2f4421 */ /* 0x008fe20000000100 */
[----:B------:R-:W-:Y:S01]  /*7c10*/  FMUL R15, R30, 0.5 ;  /* 0x3f0000001e0f7820 */ /* 0x000fe20000400000 */
[----:B------:R-:W-:Y:S01]  /*7c20*/  FADD R45, R45, 1 ;  /* 0x3f8000002d2d7421 */ /* 0x000fe20000000000 */
[----:B------:R-:W-:Y:S02]  /*7c30*/  FMUL R25, R58, R25 ;  /* 0x000000193a197220 */ /* 0x000fe40000400000 */
[----:B------:R-:W-:Y:S01]  /*7c40*/  @P4 LOP3.LUT R48, R47, 0x80000000, R62, 0xb8, !PT ;  /* 0x800000002f304812 */ /* 0x000fe200078eb83e */
[----:B------:R-:W-:Y:S01]  /*7c50*/  FMUL R47, R24, 0.5 ;  /* 0x3f000000182f7820 */ /* 0x000fe20000400000 */
[----:B------:R-:W-:Y:S01]  /*7c60*/  FMUL R34, R34, R15 ;  /* 0x0000000f22227220 */ /* 0x000fe20000400000 */
[----:B------:R-:W-:Y:S01]  /*7c70*/  FMUL R24, R21, 0.5 ;  /* 0x3f00000015187820 */ /* 0x000fe20000400000 */
[----:B------:R-:W-:Y:S01]  /*7c80*/  FMUL R15, R36, 0.5 ;  /* 0x3f000000240f7820 */ /* 0x000fe20000400000 */
[----:B------:R-:W-:Y:S01]  /*7c90*/  FMUL R47, R26, R47 ;  /* 0x0000002f1a2f7220 */ /* 0x000fe20000400000 */
[----:B------:R-:W-:Y:S01]  /*7ca0*/  FMUL R26, R33, R20 ;  /* 0x00000014211a7220 */ /* 0x000fe20000400000 */
[----:B------:R-:W-:Y:S01]  /*7cb0*/  FMUL R20, R35, 0.5 ;  /* 0x3f00000023147820 */ /* 0x000fe20000400000 */
[----:B------:R-:W-:Y:S01]  /*7cc0*/  FMUL R27, R27, R24 ;  /* 0x000000181b1b7220 */ /* 0x000fe20000400000 */
[----:B------:R-:W-:Y:S01]  /*7cd0*/  FMUL R40, R40, R15 ;  /* 0x0000000f28287220 */ /* 0x000fe20000400000 */
[----:B------:R-:W-:Y:S01]  /*7ce0*/  FMUL R24, R43, 0.5 ;  /* 0x3f0000002b187820 */ /* 0x000fe20000400000 */
[----:B------:R-:W-:Y:S01]  /*7cf0*/  FMUL R39, R39, R20 ;  /* 0x0000001427277220 */ /* 0x000fe20000400000 */
[----:B------:R-:W-:Y:S01]  /*7d00*/  FMUL R21, R42, 0.5 ;  /* 0x3f0000002a157820 */ /* 0x000fe20000400000 */
[----:B------:R-:W-:Y:S01]  /*7d10*/  FMUL R20, R125, 0.5 ;  /* 0x3f0000007d147820 */ /* 0x000fe20000400000 */
[----:B------:R-:W-:Y:S01]  /*7d20*/  FMUL R15, R57, 0.5 ;  /* 0x3f000000390f7820 */ /* 0x000fe20000400000 */
[----:B------:R-:W-:Y:S01]  /*7d30*/  FADD R48, R48, 1 ;  /* 0x3f80000030307421 */ /* 0x000fe20000000000 */
[----:B------:R-:W-:Y:S01]  /*7d40*/  FMUL R24, R53, R24 ;  /* 0x0000001835187220 */ /* 0x000fe20000400000 */
[----:B------:R-:W-:Y:S01]  /*7d50*/  FMUL R56, R56, R21 ;  /* 0x0000001538387220 */ /* 0x000fe20000400000 */
[----:B------:R-:W-:Y:S01]  /*7d60*/  FMUL R20, R45, R20 ;  /* 0x000000142d147220 */ /* 0x000fe20000400000 */
[----:B------:R-:W-:Y:S01]  /*7d70*/  FMUL R15, R48, R15 ;  /* 0x0000000f300f7220 */ /* 0x000fe20000400000 */
[----:B------:R-:W-:-:S02]  /*7d80*/  F2FP.SATFINITE.E4M3.F32.PACK_AB_MERGE_C R46, R47, R46, RZ ;  /* 0x0000002e2f2e723e */ /* 0x000fc400048070ff */
[----:B------:R-:W-:Y:S02]  /*7d90*/  F2FP.SATFINITE.E4M3.F32.PACK_AB_MERGE_C R28, R28, R27, RZ ;  /* 0x0000001b1c1c723e */ /* 0x000fe400048070ff */
[----:B------:R-:W-:Y:S02]  /*7da0*/  F2FP.SATFINITE.E4M3.F32.PACK_AB_MERGE_C R26, R26, R29, RZ ;  /* 0x0000001d1a1a723e */ /* 0x000fe400048070ff */
[----:B------:R-:W-:Y:S02]  /*7db0*/  F2FP.SATFINITE.E4M3.F32.PACK_AB_MERGE_C R34, R37, R34, RZ ;  /* 0x000000222522723e */ /* 0x000fe400048070ff */
[----:B------:R-:W-:Y:S02]  /*7dc0*/  F2FP.SATFINITE.E4M3.F32.PACK_AB_MERGE_C R40, R40, R39, RZ ;  /* 0x000000272828723e */ /* 0x000fe400048070ff */
[----:B------:R-:W-:Y:S02]  /*7dd0*/  F2FP.SATFINITE.E4M3.F32.PACK_AB_MERGE_C R24, R55, R24, RZ ;  /* 0x000000183718723e */ /* 0x000fe400048070ff */
[----:B------:R-:W-:-:S02]  /*7de0*/  F2FP.SATFINITE.E4M3.F32.PACK_AB_MERGE_C R56, R25, R56, RZ ;  /* 0x000000381938723e */ /* 0x000fc400048070ff */
[----:B------:R-:W-:Y:S01]  /*7df0*/  F2FP.SATFINITE.E4M3.F32.PACK_AB_MERGE_C R20, R15, R20, RZ ;  /* 0x000000140f14723e */ /* 0x000fe200048070ff */
[----:B------:R-:W-:Y:S06]  /*7e00*/  @P1 BRA `(.L_x_66) ;  /* 0x0000000000041947 */ /* 0x000fec0003800000 */
[----:B------:R-:W-:-:S04]  /*7e10*/  DEPBAR.LE SB0, 0x1 ;  /* 0x000080400000791a */ /* 0x000fc80000000000 */
.L_x_66:
[----:B------:R-:W-:Y:S05]  /*7e20*/  WARPSYNC.ALL ;  /* 0x0000000000007948 */ /* 0x000fea0003800000 */
[----:B------:R-:W-:Y:S06]  /*7e30*/  BAR.SYNC.DEFER_BLOCKING 0x1, 0x100 ;  /* 0x0044000000007b1d */ /* 0x000fec0000010000 */
        /* <DEDUP_REMOVED lines=19> */
[----:B------:R-:W-:Y:S02]  /*7f70*/  UIADD3 UR4, UR50, 0x5100, URZ ;  /* 0x0000510032047890 */ /* 0x000fe4000fffe03f */
[----:B------:R-:W-:Y:S01]  /*7f80*/  UIADD3.X UR9, URZ, UR43, URZ, UP0, !UPT ;  /* 0x0000002b3f097290 */ /* 0x000fe200087fe43f */
[----:B------:R-:W-:Y:S01]  /*7f90*/  UMOV UR5, UR45 ;  /* 0x0000002d00057c82 */ /* 0x000fe20008000000 */
[----:B------:R-:W-:-:S07]  /*7fa0*/  UMOV UR7, UR47 ;  /* 0x0000002f00077c82 */ /* 0x000fce0008000000 */
[----:B------:R1:W-:Y:S02]  /*7fb0*/  UTMASTG.3D [UR4], [UR8] ;  /* 0x00000004080073b5 */ /* 0x0003e40008010000 */
[----:B-1----:R0:W-:Y:S02]  /*7fc0*/  UTMACMDFLUSH ;  /* 0x00000000000079b7 */ /* 0x0021e40000000000 */
.L_x_68:
[----:B------:R-:W-:Y:S05]  /*7fd0*/  BSYNC B0 ;  /* 0x0000000000007941 */ /* 0x000fea0003800000 */
.L_x_67:
[----:B------:R-:W-:Y:S04]  /*7fe0*/  BSSY B0, `(.L_x_69) ;  /* 0x000002e000007945 */ /* 0x000fe80003800000 */
[----:B------:R-:W-:Y:S05]  /*7ff0*/  @P3 BRA `(.L_x_70) ;  /* 0x0000000000b03947 */ /* 0x000fea0003800000 */
[----:B------:R-:W-:-:S13]  /*8000*/  ISETP.NE.AND P4, PT, R89, 0x3, PT ;  /* 0x000000035900780c */ /* 0x000fda0003f85270 */
[----:B------:R-:W-:Y:S05]  /*8010*/  @!P4 BRA `(.L_x_71) ;  /* 0x000000000004c947 */ /* 0x000fea0003800000 */
[----:B------:R-:W-:Y:S01]  /*8020*/  BPT.TRAP 0x1 ;  /* 0x000000040000795c */ /* 0x000fe20000300000 */
.L_x_71:
[----:B------:R-:W-:Y:S01]  /*8030*/  LEA R25, R116, UR50, 0x3 ;  /* 0x0000003274197c11 */ /* 0x000fe2000f8e18ff */
[----:B------:R-:W-:Y:S01]  /*8040*/  BSSY B1, `(.L_x_72) ;  /* 0x0000004000017945 */ /* 0x000fe20003800000 */
[----:B------:R-:W-:-:S04]  /*8050*/  SHF.L.U32 R20, R115, 0x1f, RZ ;  /* 0x0000001f73147819 */ /* 0x000fc800000006ff */
[----:B------:R-:W1:Y:S02]  /*8060*/  SYNCS.PHASECHK.TRANS64.TRYWAIT P0, [R25+URZ+0xa0], R20 ;  /* 0x0000a014190075a7 */ /* 0x000e64000800017f */
[----:B-1----:R-:W-:Y:S05]  /*8070*/  @!P0 BRA `(.L_x_73) ;  /* 0x0000007400c88947 */ /* 0x002fea0003800000 */
.L_x_175:
[----:B------:R-:W-:Y:S05]  /*8080*/  BSYNC B1 ;  /* 0x0000000000017941 */ /* 0x000fea0003800000 */
.L_x_72:
[----:B------:R-:W-:Y:S04]  /*8090*/  BSSY B1, `(.L_x_74) ;  /* 0x0000011000017945 */ /* 0x000fe80003800000 */
[----:B------:R-:W-:Y:S05]  /*80a0*/  @P2 BRA `(.L_x_75) ;  /* 0x00000000003c2947 */ /* 0x000fea0003800000 */
[----:B------:R-:W-:-:S05]  /*80b0*/  IMAD R26, R116, 0x1000, R41 ;  /* 0x00001000741a7824 */ /* 0x000fca00078e0229 */
[----:B------:R-:W-:Y:S01]  /*80c0*/  IADD3 R3, R26, UR50, RZ ;  /* 0x000000321a037c10 */ /* 0x000fe2000fffe0ff */
[----:B------:R-:W-:Y:S04]  /*80d0*/  LDS.U16 R4, [R26+UR50+0x200] ;  /* 0x000200321a047984 */ /* 0x000fe80008000400 */
[----:B------:R-:W-:Y:S01]  /*80e0*/  IMAD.IADD R27, R3, 0x1, R14 ;  /* 0x00000001031b7824 */ /* 0x000fe200078e020e */
[----:B------:R-:W-:Y:S04]  /*80f0*/  LDS.U16 R5, [R26+UR50+0x208] ;  /* 0x000208321a057984 */ /* 0x000fe80008000400 */
[----:B------:R-:W2:Y:S04]  /*8100*/  LDS.U16 R3, [R26+UR50+0x100] ;  /* 0x000100321a037984 */ /* 0x000ea80008000400 */
[----:B------:R-:W3:Y:S04]  /*8110*/  LDS.U16 R0, [R26+UR50+0x108] ;  /* 0x000108321a007984 */ /* 0x000ee80008000400 */
[----:B------:R-:W-:Y:S04]  /*8120*/  LDS.U16 R15, [R27+0x200] ;  /* 0x000200001b0f7984 */ /* 0x000fe80000000400 */
[----:B-1----:R-:W1:Y:S04]  /*8130*/  LDS.U16 R20, [R27+0x100] ;  /* 0x000100001b147984 */ /* 0x002e680000000400 */
[----:B------:R-:W-:Y:S04]  /*8140*/  LDS.U16 R21, [R27+0x208] ;  /* 0x000208001b157984 */ /* 0x000fe80000000400 */
[----:B------:R-:W4:Y:S01]  /*8150*/  LDS.U16 R24, [R27+0x108] ;  /* 0x000108001b187984 */ /* 0x000f220000000400 */
[----:B--2---:R-:W-:-:S02]  /*8160*/  PRMT R4, R3, 0x5410, R4 ;  /* 0x0000541003047816 */ /* 0x004fc40000000004 */
[----:B---3--:R-:W-:Y:S02]  /*8170*/  PRMT R5, R0, 0x5410, R5 ;  /* 0x0000541000057816 */ /* 0x008fe40000000005 */
[----:B-1----:R-:W-:Y:S02]  /*8180*/  PRMT R3, R20, 0x5410, R15 ;  /* 0x0000541014037816 */ /* 0x002fe4000000000f */
[----:B----4-:R-:W-:-:S07]  /*8190*/  PRMT R0, R24, 0x5410, R21 ;  /* 0x0000541018007816 */ /* 0x010fce0000000015 */
.L_x_75:
[----:B------:R-:W-:Y:S05]  /*81a0*/  BSYNC B1 ;  /* 0x0000000000017941 */ /* 0x000fea0003800000 */
.L_x_74:
        /* <DEDUP_REMOVED lines=8> */
.L_x_76:
[----:B-1----:R-:W1:Y:S01]  /*8230*/  S2R R20, SR_CgaCtaId ;  /* 0x0000000000147919 */ /* 0x002e620000008800 */
[----:B------:R-:W-:Y:S01]  /*8240*/  IADD3 R15, R25, 0xc0, RZ ;  /* 0x000000c0190f7810 */ /* 0x000fe20007ffe0ff */
[----:B------:R-:W-:-:S05]  /*8250*/  VIADD R116, R116, 0x1 ;  /* 0x0000000174747836 */ /* 0x000fca0000000000 */
[----:B------:R-:W-:-:S04]  /*8260*/  ISETP.NE.AND P0, PT, R116, 0x4, PT ;  /* 0x000000047400780c */ /* 0x000fc80003f05270 */
[----:B------:R-:W-:Y:S02]  /*8270*/  SEL R116, R116, RZ, P0 ;  /* 0x000000ff74747207 */ /* 0x000fe40000000000 */
[----:B-1----:R-:W-:Y:S02]  /*8280*/  PRMT R15, R20, 0x654, R15 ;  /* 0x00000654140f7816 */ /* 0x002fe4000000000f */
[----:B------:R-:W-:Y:S02]  /*8290*/  SEL R20, RZ, 0x1, P0 ;  /* 0x00000001ff147807 */ /* 0x000fe40000000000 */
[----:B--2---:R1:W-:Y:S02]  /*82a0*/  SYNCS.ARRIVE.TRANS64.RED.A1T0 RZ, [R15+URZ], RZ ;  /* 0x000000ff0fff79a7 */ /* 0x0043e4000810043f */
[----:B------:R-:W-:-:S07]  /*82b0*/  LOP3.LUT R115, R115, R20, RZ, 0x3c, !PT ;  /* 0x0000001473737212 */ /* 0x000fce00078e3cff */
.L_x_70:
[----:B------:R-:W-:Y:S05]  /*82c0*/  BSYNC B0 ;  /* 0x0000000000007941 */ /* 0x000fea0003800000 */
.L_x_69:
        /* <DEDUP_REMOVED lines=466> */
.L_x_77:
        /* <DEDUP_REMOVED lines=27> */
.L_x_79:
[----:B------:R-:W-:Y:S05]  /*a1a0*/  BSYNC B0 ;  /* 0x0000000000007941 */ /* 0x000fea0003800000 */
.L_x_78:
[----:B------:R-:W-:Y:S04]  /*a1b0*/  BSSY B0, `(.L_x_80) ;  /* 0x000002f000007945 */ /* 0x000fe80003800000 */
[----:B------:R-:W-:Y:S05]  /*a1c0*/  @P3 BRA `(.L_x_81) ;  /* 0x0000000000b43947 */ /* 0x000fea0003800000 */
[----:B------:R-:W-:-:S13]  /*a1d0*/  ISETP.NE.AND P3, PT, R89, 0x3, PT ;  /* 0x000000035900780c */ /* 0x000fda0003f65270 */
[----:B------:R-:W-:Y:S05]  /*a1e0*/  @!P3 BRA `(.L_x_82) ;  /* 0x000000000004b947 */ /* 0x000fea0003800000 */
[----:B------:R-:W-:Y:S01]  /*a1f0*/  BPT.TRAP 0x1 ;  /* 0x000000040000795c */ /* 0x000fe20000300000 */
.L_x_82:
[----:B------:R-:W-:Y:S01]  /*a200*/  SHF.L.U32 R15, R115, 0x1f, RZ ;  /* 0x0000001f730f7819 */ /* 0x000fe200000006ff */
[----:B------:R-:W-:Y:S01]  /*a210*/  BSSY B1, `(.L_x_83) ;  /* 0x0000004000017945 */ /* 0x000fe20003800000 */
[----:B------:R-:W-:-:S04]  /*a220*/  LEA R20, R116, UR50, 0x3 ;  /* 0x0000003274147c11 */ /* 0x000fc8000f8e18ff */
[----:B------:R-:W1:Y:S02]  /*a230*/  SYNCS.PHASECHK.TRANS64.TRYWAIT P0, [R20+URZ+0xa0], R15 ;  /* 0x0000a00f140075a7 */ /* 0x000e64000800017f */
[----:B-1----:R-:W-:Y:S05]  /*a240*/  @!P0 BRA `(.L_x_84) ;  /* 0x0000005400688947 */ /* 0x002fea0003800000 */
.L_x_176:
[----:B------:R-:W-:Y:S05]  /*a250*/  BSYNC B1 ;  /* 0x0000000000017941 */ /* 0x000fea0003800000 */
.L_x_83:
[----:B------:R-:W-:Y:S04]  /*a260*/  BSSY B1, `(.L_x_85) ;  /* 0x0000011000017945 */ /* 0x000fe80003800000 */
[----:B------:R-:W-:Y:S05]  /*a270*/  @P2 BRA `(.L_x_86) ;  /* 0x00000000003c2947 */ /* 0x000fea0003800000 */
[----:B------:R-:W-:-:S05]  /*a280*/  LEA R0, R116, R41, 0xc ;  /* 0x0000002974007211 */ /* 0x000fca00078e60ff */
[----:B------:R-:W-:Y:S01]  /*a290*/  VIADD R3, R0, UR50 ;  /* 0x0000003200037c36 */ /* 0x000fe20008000000 */
[----:B------:R-:W-:Y:S04]  /*a2a0*/  LDS.U16 R4, [R0+UR50+0x200] ;  /* 0x0002003200047984 */ /* 0x000fe80008000400 */
[----:B------:R-:W-:Y:S01]  /*a2b0*/  IADD3 R25, R14, R3, RZ ;  /* 0x000000030e197210 */ /* 0x000fe20007ffe0ff */
[----:B------:R-:W-:Y:S04]  /*a2c0*/  LDS.U16 R5, [R0+UR50+0x208] ;  /* 0x0002083200057984 */ /* 0x000fe80008000400 */
[----:B------:R-:W2:Y:S04]  /*a2d0*/  LDS.U16 R3, [R0+UR50+0x100] ;  /* 0x0001003200037984 */ /* 0x000ea80008000400 */
        /* <DEDUP_REMOVED lines=9> */
.L_x_86:
[----:B------:R-:W-:Y:S05]  /*a370*/  BSYNC B1 ;  /* 0x0000000000017941 */ /* 0x000fea0003800000 */
.L_x_85:
        /* <DEDUP_REMOVED lines=8> */
.L_x_87:
[----:B-1----:R-:W1:Y:S01]  /*a400*/  S2R R15, SR_CgaCtaId ;  /* 0x00000000000f7919 */ /* 0x002e620000008800 */
[C---:B------:R-:W-:Y:S02]  /*a410*/  LEA R14, R116.reuse, UR50, 0x3 ;  /* 0x00000032740e7c11 */ /* 0x040fe4000f8e18ff */
[----:B------:R-:W-:-:S03]  /*a420*/  IADD3 R116, R116, 0x1, RZ ;  /* 0x0000000174747810 */ /* 0x000fc60007ffe0ff */
[----:B------:R-:W-:Y:S01]  /*a430*/  VIADD R14, R14, 0xc0 ;  /* 0x000000c00e0e7836 */ /* 0x000fe20000000000 */
[----:B------:R-:W-:-:S04]  /*a440*/  ISETP.NE.AND P0, PT, R116, 0x4, PT ;  /* 0x000000047400780c */ /* 0x000fc80003f05270 */
[----:B------:R-:W-:Y:S02]  /*a450*/  SEL R116, R116, RZ, P0 ;  /* 0x000000ff74747207 */ /* 0x000fe40000000000 */
[----:B-1----:R-:W-:-:S04]  /*a460*/  PRMT R14, R15, 0x654, R14 ;  /* 0x000006540f0e7816 */ /* 0x002fc8000000000e */
[----:B--2---:R1:W-:Y:S02]  /*a470*/  SYNCS.ARRIVE.TRANS64.RED.A1T0 RZ, [R14+URZ], RZ ;  /* 0x000000ff0eff79a7 */ /* 0x0043e4000810043f */
[----:B-1----:R-:W-:-:S04]  /*a480*/  SEL R14, RZ, 0x1, P0 ;  /* 0x00000001ff0e7807 */ /* 0x002fc80000000000 */
[----:B------:R-:W-:-:S07]  /*a490*/  LOP3.LUT R115, R115, R14, RZ, 0x3c, !PT ;  /* 0x0000000e73737212 */ /* 0x000fce00078e3cff */
.L_x_81:
[----:B------:R-:W-:Y:S05]  /*a4a0*/  BSYNC B0 ;  /* 0x0000000000007941 */ /* 0x000fea0003800000 */
.L_x_80:
[----:B------:R-:W-:Y:S01]  /*a4b0*/  F2FP.F16.E4M3.UNPACK_B R21, R4 ;  /* 0x00000004ff15723e */ /* 0x000fe200020006ff */
[C---:B------:R-:W-:Y:S01]  /*a4c0*/  FMUL R105, R23.reuse, R105 ;  /* 0x0000006917697220 */ /* 0x040fe20000400000 */
[----:B------:R-:W-:Y:S01]  /*a4d0*/  F2FP.F16.E4M3.UNPACK_B R26, R5.H1 ;  /* 0x00000005ff1a723e */ /* 0x000fe200030006ff */
[C---:B------:R-:W-:Y:S01]  /*a4e0*/  FMUL R99, R23.reuse, R99 ;  /* 0x0000006317637220 */ /* 0x040fe20000400000 */
[C---:B------:R-:W-:Y:S01]  /*a4f0*/  FMUL R104, R23.reuse, R104 ;  /* 0x0000006817687220 */ /* 0x040fe20000400000 */
[--C-:B------:R-:W-:Y:S02]  /*a500*/  HADD2.F32 R15, -RZ, R21.reuse.H0_H0 ;  /* 0x20000015ff0f7230 */ /* 0x100fe40000004100 */
[C---:B------:R-:W-:Y:S01]  /*a510*/  FMUL R28, R23.reuse, R103 ;  /* 0x00000067171c7220 */ /* 0x040fe20000400000 */
[----:B------:R-:W-:Y:S02]  /*a520*/  HADD2.F32 R21, -RZ, R21.H1_H1 ;  /* 0x30000015ff157230 */ /* 0x000fe40000004100 */
[C---:B------:R-:W-:Y:S01]  /*a530*/  FMUL R97, R23.reuse, R97 ;  /* 0x0000006117617220 */ /* 0x040fe20000400000 */
[----:B------:R-:W-:Y:S01]  /*a540*/  FMUL R93, R23, R93 ;  /* 0x0000005d175d7220 */ /* 0x000fe20000400000 */
[----:B------:R-:W-:Y:S01]  /*a550*/  FFMA R14, R88, R15, R105 ;  /* 0x0000000f580e7223 */ /* 0x000fe20000000069 */
[----:B------:R-:W-:Y:S01]  /*a560*/  F2FP.F16.E4M3.UNPACK_B R15, R5 ;  /* 0x00000005ff0f723e */ /* 0x000fe200020006ff */
[----:B------:R-:W-:-:S02]  /*a570*/  HADD2.F32 R5, -RZ, R26.H0_H0 ;  /* 0x2000001aff057230 */ /* 0x000fc40000004100 */
[----:B------:R-:W-:Y:S02]  /*a580*/  FMUL R36, R14, 0.70710676908493041992 ;  /* 0x3f3504f30e247820 */ /* 0x000fe40000400000 */
[----:B------:R-:W-:Y:S02]  /*a590*/  HADD2.F32 R25, -RZ, R15.H0_H0 ;  /* 0x2000000fff197230 */ /* 0x000fe40000004100 */
[C---:B------:R-:W-:Y:S01]  /*a5a0*/  FMUL R20, R36.reuse, R36 ;  /* 0x0000002424147220 */ /* 0x040fe20000400000 */
[----:B------:R-:W-:-:S04]  /*a5b0*/  FSETP.GE.AND P5, PT, |R36|, 1.0029599666595458984, PT ;  /* 0x3f8060fe2400780b */ /* 0x000fc80003fa6200 */
[----:B------:R-:W-:Y:S01]  /*a5c0*/  FSEL R30, |R36|, R20, P5 ;  /* 0x00000014241e7208 */ /* 0x000fe20002800200 */
[----:B------:R-:W-:Y:S01]  /*a5d0*/  FMUL R20, R23, R100 ;  /* 0x0000006417147220 */ /* 0x000fe20000400000 */
[----:B------:R-:W-:Y:S02]  /*a5e0*/  FSEL R27, R6, 8.4834944573231041431e-05, P5 ;  /* 0x38b1e96a061b7808 */ /* 0x000fe40002800000 */
[----:B------:R-:W-:Y:S02]  /*a5f0*/  FSEL R29, -R7, -0.00082130916416645050049, P5 ;  /* 0xba574d20071d7808 */ /* 0x000fe40002800100 */
[----:B------:R-:W-:Y:S02]  /*a600*/  FSEL R31, R8, 0.0052134888246655464172, P5 ;  /* 0x3baad5ea081f7808 */ /* 0x000fe40002800000 */
[----:B------:R-:W-:Y:S01]  /*a610*/  FSEL R24, -R9, -0.026868773624300956726, P5 ;  /* 0xbcdc1be709187808 */ /* 0x000fe20002800100 */
[----:B------:R-:W-:Y:S01]  /*a620*/  FFMA R29, R30, R27, R29 ;  /* 0x0000001b1e1d7223 */ /* 0x000fe2000000001d */
[----:B------:R-:W-:-:S02]  /*a630*/  HADD2.F32 R27, -RZ, R15.H1_H1 ;  /* 0x3000000fff1b7230 */ /* 0x000fc40000004100 */
[----:B------:R-:W-:Y:S01]  /*a640*/  FMUL R15, R23, R101 ;  /* 0x00000065170f7220 */ /* 0x000fe20000400000 */
[----:B------:R-:W-:Y:S01]  /*a650*/  FSEL R33, R12, 0.12837915122509002686, P5 ;  /* 0x3e0375d30c217808 */ /* 0x000fe20002800000 */
[----:B------:R-:W-:Y:S01]  /*a660*/  FFMA R29, R30, R29, R31 ;  /* 0x0000001d1e1d7223 */ /* 0x000fe2000000001f */
[----:B------:R-:W-:Y:S01]  /*a670*/  FSEL R31, R11, -0.37612664699554443359, P5 ;  /* 0xbec093ac0b1f7808 */ /* 0x000fe20002800000 */
[----:B------:R-:W-:Y:S01]  /*a680*/  FFMA R20, R88, R27, R20 ;  /* 0x0000001b58147223 */ /* 0x000fe20000000014 */
[----:B------:R-:W-:Y:S01]  /*a690*/  FSEL R27, R10, 0.11284004896879196167, P5 ;  /* 0x3de718af0a1b7808 */ /* 0x000fe20002800000 */
[----:B------:R-:W-:Y:S01]  /*a6a0*/  FFMA R29, R30, R29, R24 ;  /* 0x0000001d1e1d7223 */ /* 0x000fe20000000018 */
[----:B------:R-:W-:Y:S01]  /*a6b0*/  F2FP.F16.E4M3.UNPACK_B R24, R4.H1 ;  /* 0x00000004ff18723e */ /* 0x000fe200030006ff */
[C---:B------:R-:W-:Y:S01]  /*a6c0*/  FFMA R15, R88.reuse, R25, R15 ;  /* 0x00000019580f7223 */ /* 0x040fe2000000000f */
[----:B------:R-:W-:Y:S01]  /*a6d0*/  FFMA R4, R88, R5, R99 ;  /* 0x0000000558047223 */ /* 0x000fe20000000063 */
[----:B------:R-:W-:Y:S01]  /*a6e0*/  FFMA R27, R30, R29, R27 ;  /* 0x0000001d1e1b7223 */ /* 0x000fe2000000001b */
[----:B------:R-:W-:Y:S01]  /*a6f0*/  FFMA R5, R88, R21, R104 ;  /* 0x0000001558057223 */ /* 0x000fe20000000068 */
[----:B------:R-:W-:-:S02]  /*a700*/  HADD2.F32 R25, -RZ, R24.H0_H0 ;  /* 0x20000018ff197230 */ /* 0x000fc40000004100 */
[C---:B------:R-:W-:Y:S01]  /*a710*/  FMUL R29, R23.reuse, R102 ;  /* 0x00000066171d7220 */ /* 0x040fe20000400000 */
[----:B------:R-:W-:Y:S01]  /*a720*/  FFMA R31, R30, R27, R31 ;  /* 0x0000001b1e1f7223 */ /* 0x000fe2000000001f */
[----:B------:R-:W-:Y:S01]  /*a730*/  HADD2.F32 R27, -RZ, R26.H1_H1 ;  /* 0x3000001aff1b7230 */ /* 0x000fe20000004100 */
[----:B------:R-:W-:Y:S01]  /*a740*/  FSEL R26, -|R36|, R36, P5 ;  /* 0x00000024241a7208 */ /* 0x000fe20002800300 */
[----:B------:R-:W-:Y:S01]  /*a750*/  FFMA R21, R88, R25, R28 ;  /* 0x0000001958157223 */ /* 0x000fe2000000001c */
[----:B------:R-:W-:Y:S01]  /*a760*/  FFMA R31, R30, R31, R33 ;  /* 0x0000001f1e1f7223 */ /* 0x000fe20000000021 */
[----:B------:R-:W-:Y:S02]  /*a770*/  HADD2.F32 R25, -RZ, R24.H1_H1 ;  /* 0x30000018ff197230 */ /* 0x000fe40000004100 */
[----:B------:R-:W-:Y:S01]  /*a780*/  FMUL R24, R23, R98 ;  /* 0x0000006217187220 */ /* 0x000fe20000400000 */
[----:B------:R-:W-:Y:S01]  /*a790*/  FMUL R44, R21, 0.70710676908493041992 ;  /* 0x3f3504f3152c7820 */ /* 0x000fe20000400000 */
[----:B------:R-:W-:Y:S01]  /*a7a0*/  FFMA R26, R31, R26, R26 ;  /* 0x0000001a1f1a7223 */ /* 0x000fe2000000001a */
[----:B------:R-:W-:Y:S01]  /*a7b0*/  FMUL R42, R5, 0.70710676908493041992 ;  /* 0x3f3504f3052a7820 */ /* 0x000fe20000400000 */
[C---:B------:R-:W-:Y:S01]  /*a7c0*/  FFMA R24, R88.reuse, R27, R24 ;  /* 0x0000001b58187223 */ /* 0x040fe20000000018 */
[----:B------:R-:W-:Y:S01]  /*a7d0*/  FFMA R25, R88, R25, R29 ;  /* 0x0000001958197223 */ /* 0x000fe2000000001d */
[----:B------:R-:W1:Y:S01]  /*a7e0*/  @P5 MUFU.EX2 R27, R26 ;  /* 0x0000001a001b5308 */ /* 0x000e620000000800 */
[----:B------:R-:W-:Y:S01]  /*a7f0*/  FMUL R29, R44, R44 ;  /* 0x0000002c2c1d7220 */ /* 0x000fe20000400000 */
[----:B------:R-:W-:Y:S01]  /*a800*/  FMUL R28, R42, R42 ;  /* 0x0000002a2a1c7220 */ /* 0x000fe20000400000 */
[----:B------:R-:W-:Y:S01]  /*a810*/  FMUL R46, R25, 0.70710676908493041992 ;  /* 0x3f3504f3192e7820 */ /* 0x000fe20000400000 */
[----:B------:R-:W-:Y:S01]  /*a820*/  FSETP.GE.AND P3, PT, |R44|, 1.0029599666595458984, PT ;  /* 0x3f8060fe2c00780b */ /* 0x000fe20003f66200 */
[----:B------:R-:W-:Y:S01]  /*a830*/  FMUL R51, R15, 0.70710676908493041992 ;  /* 0x3f3504f30f337820 */ /* 0x000fe20000400000 */
[----:B------:R-:W-:Y:S01]  /*a840*/  FSETP.GE.AND P2, PT, |R42|, 1.0029599666595458984, PT ;  /* 0x3f8060fe2a00780b */ /* 0x000fe20003f46200 */
[C---:B------:R-:W-:Y:S01]  /*a850*/  FMUL R30, R46.reuse, R46 ;  /* 0x0000002e2e1e7220 */ /* 0x040fe20000400000 */
[----:B------:R-:W-:Y:S01]  /*a860*/  FSETP.GE.AND P4, PT, |R46|, 1.0029599666595458984, PT ;  /* 0x3f8060fe2e00780b */ /* 0x000fe20003f86200 */
[----:B------:R-:W-:Y:S01]  /*a870*/  FMUL R52, R20, 0.70710676908493041992 ;  /* 0x3f3504f314347820 */ /* 0x000fe20000400000 */
[----:B------:R-:W-:Y:S01]  /*a880*/  FSEL R32, |R44|, R29, P3 ;  /* 0x0000001d2c207208 */ /* 0x000fe20001800200 */
[----:B------:R-:W-:Y:S01]  /*a890*/  FMUL R55, R4, 0.70710676908493041992 ;  /* 0x3f3504f304377820 */ /* 0x000fe20000400000 */
[----:B------:R-:W-:Y:S01]  /*a8a0*/  FSEL R28, |R42|, R28, P2 ;  /* 0x0000001c2a1c7208 */ /* 0x000fe20001000200 */
[----:B------:R-:W-:Y:S01]  /*a8b0*/  FMUL R56, R24, 0.70710676908493041992 ;  /* 0x3f3504f318387820 */ /* 0x000fe20000400000 */
[C---:B------:R-:W-:Y:S01]  /*a8c0*/  FSEL R29, R6.reuse, 8.4834944573231041431e-05, P2 ;  /* 0x38b1e96a061d7808 */ /* 0x040fe20001000000 */
[----:B------:R-:W-:Y:S01]  /*a8d0*/  FMUL R25, R25, 0.5 ;  /* 0x3f00000019197820 */ /* 0x000fe20000400000 */
[----:B------:R-:W-:Y:S01]  /*a8e0*/  FSEL R31, -R7, -0.00082130916416645050049, P2 ;  /* 0xba574d20071f7808 */ /* 0x000fe20001000100 */
[----:B-1----:R-:W-:Y:S01]  /*a8f0*/  @P5 FADD R27, -R27, 1 ;  /* 0x3f8000001b1b5421 */ /* 0x002fe20000000100 */
[----:B------:R-:W-:Y:S01]  /*a900*/  FSEL R33, R6, 8.4834944573231041431e-05, P3 ;  /* 0x38b1e96a06217808 */ /* 0x000fe20001800000 */
[----:B------:R-:W-:Y:S01]  /*a910*/  FMUL R15, R15, 0.5 ;  /* 0x3f0000000f0f7820 */ /* 0x000fe20000400000 */
[----:B------:R-:W-:Y:S01]  /*a920*/  FSEL R35, -R7, -0.00082130916416645050049, P3 ;  /* 0xba574d2007237808 */ /* 0x000fe20001800100 */
[----:B------:R-:W-:Y:S01]  /*a930*/  FFMA R29, R28, R29, R31 ;  /* 0x0000001d1c1d7223 */ /* 0x000fe2000000001f */
[----:B------:R-:W-:Y:S01]  /*a940*/  FSEL R34, |R46|, R30, P4 ;  /* 0x0000001e2e227208 */ /* 0x000fe20002000200 */
[----:B------:R-:W-:Y:S01]  /*a950*/  FMUL R30, R51, R51 ;  /* 0x00000033331e7220 */ /* 0x000fe20000400000 */
[----:B------:R-:W-:Y:S01]  /*a960*/  @P5 LOP3.LUT R26, R27, 0x80000000, R36, 0xb8, !PT ;  /* 0x800000001b1a5812 */ /* 0x000fe200078eb824 */
[----:B------:R-:W-:Y:S01]  /*a970*/  FMUL R27, R52, R52 ;  /* 0x00000034341b7220 */ /* 0x000fe20000400000 */
[----:B------:R-:W-:Y:S01]  /*a980*/  FSETP.GE.AND P0, PT, |R51|, 1.0029599666595458984, PT ;  /* 0x3f8060fe3300780b */ /* 0x000fe20003f06200 */
[----:B------:R-:W-:Y:S01]  /*a990*/  FFMA R33, R32, R33, R35 ;  /* 0x0000002120217223 */ /* 0x000fe20000000023 */
[----:B------:R-:W-:Y:S01]  /*a9a0*/  FSETP.GE.AND P5, PT, |R52|, 1.0029599666595458984, PT ;  /* 0x3f8060fe3400780b */ /* 0x000fe20003fa6200 */
[----:B------:R-:W-:Y:S01]  /*a9b0*/  FADD R26, R26, 1 ;  /* 0x3f8000001a1a7421 */ /* 0x000fe20000000000 */
[----:B------:R-:W-:Y:S01]  /*a9c0*/  FSEL R37, R6, 8.4834944573231041431e-05, P4 ;  /* 0x38b1e96a06257808 */ /* 0x000fe20002000000 */
[----:B------:R-:W-:Y:S01]  /*a9d0*/  FMUL R20, R20, 0.5 ;  /* 0x3f00000014147820 */ /* 0x000fe20000400000 */
[----:B------:R-:W-:-:S02]  /*a9e0*/  FSEL R39, -R7, -0.00082130916416645050049, P4 ;  /* 0xba574d2007277808 */ /* 0x000fc40002000100 */
[----:B------:R-:W-:Y:S02]  /*a9f0*/  FSEL R38, |R51|, R30, P0 ;  /* 0x0000001e33267208 */ /* 0x000fe40000000200 */
[----:B------:R-:W-:Y:S01]  /*aa00*/  FSEL R31, R6, 8.4834944573231041431e-05, P0 ;  /* 0x38b1e96a061f7808 */ /* 0x000fe20000000000 */
[----:B------:R-:W-:Y:S01]  /*aa10*/  FFMA R37, R34, R37, R39 ;  /* 0x0000002522257223 */ /* 0x000fe20000000027 */
[----:B------:R-:W-:Y:S02]  /*aa20*/  FSEL R35, -R7, -0.00082130916416645050049, P0 ;  /* 0xba574d2007237808 */ /* 0x000fe40000000100 */
[----:B------:R-:W-:Y:S02]  /*aa30*/  FSEL R40, |R52|, R27, P5 ;  /* 0x0000001b34287208 */ /* 0x000fe40002800200 */
[----:B------:R-:W-:Y:S01]  /*aa40*/  FSEL R27, R8, 0.0052134888246655464172, P2 ;  /* 0x3baad5ea081b7808 */ /* 0x000fe20001000000 */
[----:B------:R-:W-:Y:S01]  /*aa50*/  FFMA R39, R38, R31, R35 ;  /* 0x0000001f26277223 */ /* 0x000fe20000000023 */
[----:B------:R-:W-:-:S02]  /*aa60*/  FSEL R31, R8, 0.0052134888246655464172, P3 ;  /* 0x3baad5ea081f7808 */ /* 0x000fc40001800000 */
[----:B------:R-:W-:Y:S01]  /*aa70*/  FSEL R35, R8, 0.0052134888246655464172, P4 ;  /* 0x3baad5ea08237808 */ /* 0x000fe20002000000 */
[----:B------:R-:W-:Y:S01]  /*aa80*/  FFMA R27, R28, R29, R27 ;  /* 0x0000001d1c1b7223 */ /* 0x000fe2000000001b */
[----:B------:R-:W-:Y:S01]  /*aa90*/  FSEL R29, -R9, -0.026868773624300956726, P2 ;  /* 0xbcdc1be7091d7808 */ /* 0x000fe20001000100 */
        /* <DEDUP_REMOVED lines=8> */
[----:B------:R-:W-:Y:S01]  /*ab20*/  FSEL R29, R10, 0.11284004896879196167, P2 ;  /* 0x3de718af0a1d7808 */ /* 0x000fe20001000000 */
[----:B------:R-:W-:Y:S01]  /*ab30*/  FFMA R33, R32, R31, R33 ;  /* 0x0000001f20217223 */ /* 0x000fe20000000021 */
[----:B------:R-:W-:Y:S01]  /*ab40*/  FSEL R43, R8, 0.0052134888246655464172, P0 ;  /* 0x3baad5ea082b7808 */ /* 0x000fe20000000000 */
        /* <DEDUP_REMOVED lines=11> */
[----:B------:R-:W-:Y:S01]  /*ac00*/  FSEL R29, R12, 0.12837915122509002686, P3 ;  /* 0x3e0375d30c1d7808 */ /* 0x000fe20001800000 */
[----:B------:R-:W-:Y:S01]  /*ac10*/  FFMA R43, R38, R39, R43 ;  /* 0x00000027262b7223 */ /* 0x000fe2000000002b */
[----:B------:R-:W-:Y:S01]  /*ac20*/  FSEL R39, R10, 0.11284004896879196167, P4 ;  /* 0x3de718af0a277808 */ /* 0x000fe20002000000 */
[----:B------:R-:W-:Y:S01]  /*ac30*/  FFMA R31, R32, R33, R31 ;  /* 0x00000021201f7223 */ /* 0x000fe2000000001f */
[----:B------:R-:W-:-:S02]  /*ac40*/  FSEL R47, R8, 0.0052134888246655464172, P5 ;  /* 0x3baad5ea082f7808 */ /* 0x000fc40002800000 */
[----:B------:R-:W-:Y:S01]  /*ac50*/  FSEL R28, -|R44|, R44, P3 ;  /* 0x0000002c2c1c7208 */ /* 0x000fe20001800300 */
[----:B------:R-:W-:Y:S01]  /*ac60*/  FFMA R29, R32, R31, R29 ;  /* 0x0000001f201d7223 */ /* 0x000fe2000000001d */
[----:B------:R-:W-:Y:S01]  /*ac70*/  FSEL R35, R11, -0.37612664699554443359, P4 ;  /* 0xbec093ac0b237808 */ /* 0x000fe20002000000 */
[----:B------:R-:W-:Y:S01]  /*ac80*/  FFMA R37, R34, R37, R39 ;  /* 0x0000002522257223 */ /* 0x000fe20000000027 */
[----:B------:R-:W-:Y:S01]  /*ac90*/  FFMA R45, R40, R45, R47 ;  /* 0x0000002d282d7223 */ /* 0x000fe2000000002f */
[----:B------:R-:W-:Y:S01]  /*aca0*/  FFMA R29, R29, R28, R28 ;  /* 0x0000001c1d1d7223 */ /* 0x000fe2000000001c */
[----:B------:R-:W-:Y:S01]  /*acb0*/  FSEL R47, -R9, -0.026868773624300956726, P5 ;  /* 0xbcdc1be7092f7808 */ /* 0x000fe20002800100 */
[----:B------:R-:W-:Y:S01]  /*acc0*/  FFMA R37, R34, R37, R35 ;  /* 0x0000002522257223 */ /* 0x000fe20000000023 */
[----:B------:R-:W-:Y:S01]  /*acd0*/  FSEL R33, R12, 0.12837915122509002686, P4 ;  /* 0x3e0375d30c217808 */ /* 0x000fe20002000000 */
[----:B------:R-:W1:Y:S01]  /*ace0*/  @P3 MUFU.EX2 R36, R29 ;  /* 0x0000001d00243308 */ /* 0x000e620000000800 */
[----:B------:R-:W-:Y:S01]  /*acf0*/  FSEL R39, R10, 0.11284004896879196167, P0 ;  /* 0x3de718af0a277808 */ /* 0x000fe20000000000 */
[----:B------:R-:W-:Y:S01]  /*ad00*/  FFMA R47, R40, R45, R47 ;  /* 0x0000002d282f7223 */ /* 0x000fe2000000002f */
[----:B------:R-:W-:Y:S01]  /*ad10*/  FSEL R30, -|R42|, R42, P2 ;  /* 0x0000002a2a1e7208 */ /* 0x000fe20001000300 */
[----:B------:R-:W-:Y:S01]  /*ad20*/  FFMA R37, R34, R37, R33 ;  /* 0x0000002522257223 */ /* 0x000fe20000000021 */
[----:B------:R-:W-:Y:S01]  /*ad30*/  F2FP.F16.E4M3.UNPACK_B R31, R3 ;  /* 0x00000003ff1f723e */ /* 0x000fe200020006ff */
[----:B------:R-:W-:Y:S01]  /*ad40*/  FFMA R39, R38, R43, R39 ;  /* 0x0000002b26277223 */ /* 0x000fe20000000027 */
[----:B------:R-:W-:Y:S01]  /*ad50*/  FSEL R45, R11, -0.37612664699554443359, P0 ;  /* 0xbec093ac0b2d7808 */ /* 0x000fe20000000000 */
[----:B------:R-:W-:Y:S01]  /*ad60*/  FFMA R27, R27, R30, R30 ;  /* 0x0000001e1b1b7223 */ /* 0x000fe2000000001e */
[----:B------:R-:W-:Y:S01]  /*ad70*/  F2FP.F16.E4M3.UNPACK_B R34, R3.H1 ;  /* 0x00000003ff22723e */ /* 0x000fe200030006ff */
[--C-:B------:R-:W-:Y:S01]  /*ad80*/  HADD2.F32 R33, -RZ, R31.reuse.H0_H0 ;  /* 0x2000001fff217230 */ /* 0x100fe20000004100 */
[----:B------:R-:W-:Y:S01]  /*ad90*/  FSEL R49, R10, 0.11284004896879196167, P5 ;  /* 0x3de718af0a317808 */ /* 0x000fe20002800000 */
[----:B------:R-:W-:Y:S01]  /*ada0*/  HADD2.F32 R3, -RZ, R31.H1_H1 ;  /* 0x3000001fff037230 */ /* 0x000fe20000004100 */
[----:B------:R-:W-:Y:S01]  /*adb0*/  FSEL R30, -|R46|, R46, P4 ;  /* 0x0000002e2e1e7208 */ /* 0x000fe20002000300 */
[----:B------:R-:W-:Y:S01]  /*adc0*/  FFMA R39, R38, R39, R45 ;  /* 0x0000002726277223 */ /* 0x000fe2000000002d */
[--C-:B------:R-:W-:Y:S01]  /*add0*/  HADD2.F32 R31, -RZ, R34.reuse.H0_H0 ;  /* 0x20000022ff1f7230 */ /* 0x100fe20000004100 */
[----:B------:R-:W-:Y:S01]  /*ade0*/  FSEL R45, R11, -0.37612664699554443359, P5 ;  /* 0xbec093ac0b2d7808 */ /* 0x000fe20002800000 */
[----:B------:R-:W-:Y:S01]  /*adf0*/  FMUL R32, R23, R95 ;  /* 0x0000005f17207220 */ /* 0x000fe20000400000 */
[----:B------:R-:W-:Y:S01]  /*ae00*/  FFMA R47, R40, R47, R49 ;  /* 0x0000002f282f7223 */ /* 0x000fe20000000031 */
[C---:B------:R-:W-:Y:S01]  /*ae10*/  FSEL R43, R12.reuse, 0.12837915122509002686, P0 ;  /* 0x3e0375d30c2b7808 */ /* 0x040fe20000000000 */
[----:B------:R-:W-:Y:S01]  /*ae20*/  FFMA R30, R37, R30, R30 ;  /* 0x0000001e251e7223 */ /* 0x000fe2000000001e */
[----:B------:R-:W-:Y:S01]  /*ae30*/  FSEL R49, R12, 0.12837915122509002686, P5 ;  /* 0x3e0375d30c317808 */ /* 0x000fe20002800000 */
[----:B------:R-:W-:Y:S01]  /*ae40*/  FFMA R31, R88, R31, R32 ;  /* 0x0000001f581f7223 */ /* 0x000fe20000000020 */
[----:B------:R-:W2:Y:S01]  /*ae50*/  @P2 MUFU.EX2 R35, R27 ;  /* 0x0000001b00232308 */ /* 0x000ea20000000800 */
[----:B------:R-:W-:Y:S01]  /*ae60*/  FFMA R45, R40, R47, R45 ;  /* 0x0000002f282d7223 */ /* 0x000fe2000000002d */
[----:B------:R-:W-:Y:S01]  /*ae70*/  FSEL R32, -|R51|, R51, P0 ;  /* 0x0000003333207208 */ /* 0x000fe20000000300 */
[----:B------:R-:W-:Y:S01]  /*ae80*/  FFMA R39, R38, R39, R43 ;  /* 0x0000002726277223 */ /* 0x000fe2000000002b */
[----:B------:R-:W-:Y:S01]  /*ae90*/  FFMA R28, R88, R33, R97 ;  /* 0x00000021581c7223 */ /* 0x000fe20000000061 */
[----:B------:R-:W-:Y:S01]  /*aea0*/  FMUL R33, R23, R96 ;  /* 0x0000006017217220 */ /* 0x000fe20000400000 */
[----:B------:R-:W-:Y:S01]  /*aeb0*/  FSEL R38, -|R52|, R52, P5 ;  /* 0x0000003434267208 */ /* 0x000fe20002800300 */
[----:B-1----:R-:W-:Y:S01]  /*aec0*/  @P3 FADD R36, -R36, 1 ;  /* 0x3f80000024243421 */ /* 0x002fe20000000100 */
[----:B------:R-:W1:Y:S01]  /*aed0*/  @P4 MUFU.EX2 R37, R30 ;  /* 0x0000001e00254308 */ /* 0x000e620000000800 */
[----:B------:R-:W-:Y:S01]  /*aee0*/  FFMA R45, R40, R45, R49 ;  /* 0x0000002d282d7223 */ /* 0x000fe20000000031 */
[----:B------:R-:W-:Y:S01]  /*aef0*/  FFMA R32, R39, R32, R32 ;  /* 0x0000002027207223 */ /* 0x000fe20000000020 */
[----:B------:R-:W-:Y:S01]  /*af00*/  FFMA R3, R88, R3, R33 ;  /* 0x0000000358037223 */ /* 0x000fe20000000021 */
[----:B------:R-:W-:Y:S01]  /*af10*/  @P3 LOP3.LUT R29, R36, 0x80000000, R44, 0xb8, !PT ;  /* 0x80000000241d3812 */ /* 0x000fe200078eb82c */
[----:B------:R-:W-:Y:S01]  /*af20*/  FFMA R33, R45, R38, R38 ;  /* 0x000000262d217223 */ /* 0x000fe20000000026 */
[----:B------:R-:W-:Y:S01]  /*af30*/  FMUL R57, R28, 0.70710676908493041992 ;  /* 0x3f3504f31c397820 */ /* 0x000fe20000400000 */
[C---:B------:R-:W-:Y:S01]  /*af40*/  FMUL R40, R56.reuse, R56 ;  /* 0x0000003838287220 */ /* 0x040fe20000400000 */
[----:B------:R-:W3:Y:S01]  /*af50*/  @P0 MUFU.EX2 R36, R32 ;  /* 0x0000002000240308 */ /* 0x000ee20000000800 */
[----:B--2---:R-:W-:Y:S01]  /*af60*/  @P2 FADD R35, -R35, 1 ;  /* 0x3f80000023232421 */ /* 0x004fe20000000100 */
[----:B------:R-:W-:Y:S01]  /*af70*/  FSETP.GE.AND P3, PT, |R56|, 1.0029599666595458984, PT ;  /* 0x3f8060fe3800780b */ /* 0x000fe20003f66200 */
[----:B------:R-:W-:Y:S01]  /*af80*/  FMUL R59, R3, 0.70710676908493041992 ;  /* 0x3f3504f3033b7820 */ /* 0x000fe20000400000 */
[----:B------:R-:W-:Y:S01]  /*af90*/  FMUL R61, R31, 0.70710676908493041992 ;  /* 0x3f3504f31f3d7820 */ /* 0x000fe20000400000 */
[----:B------:R-:W-:Y:S01]  /*afa0*/  FMUL R3, R3, 0.5 ;  /* 0x3f00000003037820 */ /* 0x000fe20000400000 */
[----:B------:R-:W-:Y:S01]  /*afb0*/  @P2 LOP3.LUT R27, R35, 0x80000000, R42, 0xb8, !PT ;  /* 0x80000000231b2812 */ /* 0x000fe200078eb82a */
[----:B------:R-:W-:Y:S01]  /*afc0*/  HADD2.F32 R35, -RZ, R34.H1_H1 ;  /* 0x30000022ff237230 */ /* 0x000fe20000004100 */
[----:B------:R-:W2:Y:S01]  /*afd0*/  @P5 MUFU.EX2 R38, R33 ;  /* 0x0000002100265308 */ /* 0x000ea20000000800 */
[----:B-1----:R-:W-:Y:S01]  /*afe0*/  @P4 FADD R37, -R37, 1 ;  /* 0x3f80000025254421 */ /* 0x002fe20000000100 */
[----:B------:R-:W-:Y:S01]  /*aff0*/  FMUL R34, R55, R55 ;  /* 0x0000003737227220 */ /* 0x000fe20000400000 */
[C---:B------:R-:W-:Y:S01]  /*b000*/  FMUL R42, R57.reuse, R57 ;  /* 0x00000039392a7220 */ /* 0x040fe20000400000 */
[----:B------:R-:W-:Y:S01]  /*b010*/  FSETP.GE.AND P2, PT, |R57|, 1.0029599666595458984, PT ;  /* 0x3f8060fe3900780b */ /* 0x000fe20003f46200 */
[----:B------:R-:W-:Y:S01]  /*b020*/  FADD R27, R27, 1 ;  /* 0x3f8000001b1b7421 */ /* 0x000fe20000000000 */
[----:B------:R-:W-:Y:S01]  /*b030*/  @P4 LOP3.LUT R30, R37, 0x80000000, R46, 0xb8, !PT ;  /* 0x80000000251e4812 */ /* 0x000fe200078eb82e */
[----:B------:R-:W-:Y:S01]  /*b040*/  FMUL R37, R23, R94 ;  /* 0x0000005e17257220 */ /* 0x000fe20000400000 */
[----:B------:R-:W-:Y:S01]  /*b050*/  FSETP.GE.AND P4, PT, |R55|, 1.0029599666595458984, PT ;  /* 0x3f8060fe3700780b */ /* 0x000fe20003f86200 */
[----:B---3--:R-:W-:Y:S01]  /*b060*/  @P0 FADD R36, -R36, 1 ;  /* 0x3f80000024240421 */ /* 0x008fe20000000100 */
[----:B------:R-:W-:Y:S01]  /*b070*/  FSEL R43, |R56|, R40, P3 ;  /* 0x00000028382b7208 */ /* 0x000fe20001800200 */
[----:B------:R-:W-:Y:S01]  /*b080*/  FADD R29, R29, 1 ;  /* 0x3f8000001d1d7421 */ /* 0x000fe20000000000 */
[----:B------:R-:W-:Y:S01]  /*b090*/  FSEL R39, |R55|, R34, P4 ;  /* 0x0000002237277208 */ /* 0x000fe20002000200 */
[----:B------:R-:W-:Y:S01]  /*b0a0*/  FFMA R34, R88, R35, R37 ;  /* 0x0000002358227223 */ /* 0x000fe20000000025 */
[----:B------:R-:W-:Y:S01]  /*b0b0*/  FSEL R45, |R57|, R42, P2 ;  /* 0x0000002a392d7208 */ /* 0x000fe20001000200 */
[----:B------:R-:W-:Y:S01]  /*b0c0*/  FMUL R35, R59, R59 ;  /* 0x0000003b3b237220 */ /* 0x000fe20000400000 */
[----:B------:R-:W-:Y:S01]  /*b0d0*/  FSEL R40, R6, 8.4834944573231041431e-05, P4 ;  /* 0x38b1e96a06287808 */ /* 0x000fe20002000000 */
[----:B--2---:R-:W-:Y:S01]  /*b0e0*/  @P5 FADD R38, -R38, 1 ;  /* 0x3f80000026265421 */ /* 0x004fe20000000100 */
[----:B------:R-:W-:Y:S01]  /*b0f0*/  FSEL R42, -R7, -0.00082130916416645050049, P4 ;  /* 0xba574d20072a7808 */ /* 0x000fe20002000100 */
[----:B------:R-:W-:Y:S01]  /*b100*/  FADD R30, R30, 1 ;  /* 0x3f8000001e1e7421 */ /* 0x000fe20000000000 */
[----:B------:R-:W-:Y:S01]  /*b110*/  @P0 LOP3.LUT R32, R36, 0x80000000, R51, 0xb8, !PT ;  /* 0x8000000024200812 */ /* 0x000fe200078eb833 */
[----:B------:R-:W-:Y:S01]  /*b120*/  FMUL R36, R61, R61 ;  /* 0x0000003d3d247220 */ /* 0x000fe20000400000 */
[----:B------:R-:W-:Y:S01]  /*b130*/  FSETP.GE.AND P0, PT, |R59|, 1.0029599666595458984, PT ;  /* 0x3f8060fe3b00780b */ /* 0x000fe20003f06200 */
[----:B------:R-:W-:Y:S01]  /*b140*/  FFMA R40, R39, R40, R42 ;  /* 0x0000002827287223 */ /* 0x000fe2000000002a */
[----:B------:R-:W-:Y:S01]  /*b150*/  @P5 LOP3.LUT R33, R38, 0x80000000, R52, 0xb8, !PT ;  /* 0x8000000026215812 */ /* 0x000fe200078eb834 */
[----:B------:R-:W-:Y:S01]  /*b160*/  FADD R32, R32, 1 ;  /* 0x3f80000020207421 */ /* 0x000fe20000000000 */
[----:B------:R-:W-:Y:S01]  /*b170*/  FSEL R44, R6, 8.4834944573231041431e-05, P3 ;  /* 0x38b1e96a062c7808 */ /* 0x000fe20001800000 */
[----:B------:R-:W-:Y:S01]  /*b180*/  FMUL R31, R31, 0.5 ;  /* 0x3f0000001f1f7820 */ /* 0x000fe20000400000 */
[----:B------:R-:W-:Y:S01]  /*b190*/  FSEL R46, -R7, -0.00082130916416645050049, P3 ;  /* 0xba574d20072e7808 */ /* 0x000fe20001800100 */
[----:B------:R-:W-:Y:S01]  /*b1a0*/  FADD R33, R33, 1 ;  /* 0x3f80000021217421 */ /* 0x000fe20000000000 */
[----:B------:R-:W-:Y:S01]  /*b1b0*/  FSETP.GE.AND P5, PT, |R61|, 1.0029599666595458984, PT ;  /* 0x3f8060fe3d00780b */ /* 0x000fe20003fa6200 */
[----:B------:R-:W-:Y:S01]  /*b1c0*/  FMUL R25, R30, R25 ;  /* 0x000000191e197220 */ /* 0x000fe20000400000 */
[----:B------:R-:W-:Y:S01]  /*b1d0*/  FSEL R47, |R59|, R35, P0 ;  /* 0x000000233b2f7208 */ /* 0x000fe20000000200 */
[----:B------:R-:W-:Y:S01]  /*b1e0*/  FFMA R44, R43, R44, R46 ;  /* 0x0000002c2b2c7223 */ /* 0x000fe2000000002e */
[----:B------:R-:W-:Y:S01]  /*b1f0*/  FSEL R38, R6, 8.4834944573231041431e-05, P0 ;  /* 0x38b1e96a06267808 */ /* 0x000fe20000000000 */
[----:B------:R-:W-:Y:S01]  /*b200*/  FMUL R15, R32, R15 ;  /* 0x0000000f200f7220 */ /* 0x000fe20000400000 */
        /* <DEDUP_REMOVED lines=9> */
[----:B------:R-:W-:Y:S01]  /*b2a0*/  FSEL R42, R8, 0.0052134888246655464172, P2 ;  /* 0x3baad5ea082a7808 */ /* 0x000fe20001000000 */
[----:B------:R-:W-:Y:S01]  /*b2b0*/  FFMA R36, R39, R40, R36 ;  /* 0x0000002827247223 */ /* 0x000fe20000000024 */
[----:B------:R-:W-:Y:S01]  /*b2c0*/  FSEL R50, R6, 8.4834944573231041431e-05, P5 ;  /* 0x38b1e96a06327808 */ /* 0x000fe20002800000 */
[----:B------:R-:W-:Y:S01]  /*b2d0*/  FFMA R44, R43, R44, R38 ;  /* 0x0000002c2b2c7223 */ /* 0x000fe20000000026 */
[----:B------:R-:W-:Y:S01]  /*b2e0*/  FSEL R52, -R7, -0.00082130916416645050049, P5 ;  /* 0xba574d2007347808 */ /* 0x000fe20002800100 */
[----:B------:R-:W-:Y:S01]  /*b2f0*/  FFMA R42, R45, R48, R42 ;  /* 0x000000302d2a7223 */ /* 0x000fe2000000002a */
[----:B------:R-:W-:-:S02]  /*b300*/  FSEL R40, R8, 0.0052134888246655464172, P0 ;  /* 0x3baad5ea08287808 */ /* 0x000fc40000000000 */
        /* <DEDUP_REMOVED lines=18> */
[----:B------:R-:W-:Y:S01]  /*b430*/  FSEL R48, R10, 0.11284004896879196167, P2 ;  /* 0x3de718af0a307808 */ /* 0x000fe20001000000 */
[----:B------:R-:W-:Y:S01]  /*b440*/  FFMA R42, R43, R44, R42 ;  /* 0x0000002c2b2a7223 */ /* 0x000fe2000000002a */
[----:B------:R-:W-:Y:S01]  /*b450*/  FSEL R35, -|R55|, R55, P4 ;  /* 0x0000003737237208 */ /* 0x000fe20002000300 */
[----:B------:R-:W-:Y:S01]  /*b460*/  FFMA R36, R39, R36, R38 ;  /* 0x0000002427247223 */ /* 0x000fe20000000026 */
[----:B------:R-:W-:Y:S01]  /*b470*/  FSEL R40, R11, -0.37612664699554443359, P3 ;  /* 0xbec093ac0b287808 */ /* 0x000fe20001800000 */
[----:B------:R-:W-:Y:S01]  /*b480*/  FFMA R46, R45, R46, R48 ;  /* 0x0000002e2d2e7223 */ /* 0x000fe20000000030 */
[----:B------:R-:W-:Y:S01]  /*b490*/  FSEL R44, R11, -0.37612664699554443359, P2 ;  /* 0xbec093ac0b2c7808 */ /* 0x000fe20001000000 */
[----:B------:R-:W-:Y:S01]  /*b4a0*/  FFMA R38, R36, R35, R35 ;  /* 0x0000002324267223 */ /* 0x000fe20000000023 */
[C---:B------:R-:W-:Y:S01]  /*b4b0*/  FSEL R36, R12.reuse, 0.12837915122509002686, P2 ;  /* 0x3e0375d30c247808 */ /* 0x040fe20001000000 */
[----:B------:R-:W-:Y:S01]  /*b4c0*/  FFMA R40, R43, R42, R40 ;  /* 0x0000002a2b287223 */ /* 0x000fe20000000028 */
[----:B------:R-:W-:Y:S01]  /*b4d0*/  FSEL R42, R12, 0.12837915122509002686, P3 ;  /* 0x3e0375d30c2a7808 */ /* 0x000fe20001800000 */
[----:B------:R-:W-:Y:S01]  /*b4e0*/  FFMA R44, R45, R46, R44 ;  /* 0x0000002e2d2c7223 */ /* 0x000fe2000000002c */
[----:B------:R-:W-:-:S02]  /*b4f0*/  FSEL R54, -R9, -0.026868773624300956726, P5 ;  /* 0xbcdc1be709367808 */ /* 0x000fc40002800100 */
[----:B------:R-:W-:Y:S01]  /*b500*/  FSEL R37, -|R56|, R56, P3 ;  /* 0x0000003838257208 */ /* 0x000fe20001800300 */
[----:B------:R-:W-:Y:S01]  /*b510*/  FFMA R36, R45, R44, R36 ;  /* 0x0000002c2d247223 */ /* 0x000fe20000000024 */
[----:B------:R-:W-:Y:S01]  /*b520*/  FSEL R44, R10, 0.11284004896879196167, P0 ;  /* 0x3de718af0a2c7808 */ /* 0x000fe20000000000 */
[----:B------:R-:W-:Y:S01]  /*b530*/  FFMA R42, R43, R40, R42 ;  /* 0x000000282b2a7223 */ /* 0x000fe2000000002a */
[----:B------:R-:W-:Y:S01]  /*b540*/  F2FP.F16.E4M3.UNPACK_B R35, R0 ;  /* 0x00000000ff23723e */ /* 0x000fe200020006ff */
[----:B------:R-:W-:Y:S01]  /*b550*/  FFMA R52, R49, R52, R54 ;  /* 0x0000003431347223 */ /* 0x000fe20000000036 */
[----:B------:R-:W-:Y:S01]  /*b560*/  FSEL R39, -|R57|, R57, P2 ;  /* 0x0000003939277208 */ /* 0x000fe20001000300 */
[----:B------:R-:W-:Y:S01]  /*b570*/  FFMA R42, R42, R37, R37 ;  /* 0x000000252a2a7223 */ /* 0x000fe20000000025 */
[----:B------:R-:W-:Y:S01]  /*b580*/  FSEL R48, R10, 0.11284004896879196167, P5 ;  /* 0x3de718af0a307808 */ /* 0x000fe20002800000 */
[----:B------:R-:W-:Y:S01]  /*b590*/  FFMA R50, R47, R50, R44 ;  /* 0x000000322f327223 */ /* 0x000fe2000000002c */
[----:B------:R-:W-:Y:S01]  /*b5a0*/  FSEL R46, R11, -0.37612664699554443359, P0 ;  /* 0xbec093ac0b2e7808 */ /* 0x000fe20000000000 */
[--C-:B------:R-:W-:Y:S01]  /*b5b0*/  HADD2.F32 R37, -RZ, R35.reuse.H0_H0 ;  /* 0x20000023ff257230 */ /* 0x100fe20000004100 */
[----:B------:R-:W-:Y:S01]  /*b5c0*/  F2FP.F16.E4M3.UNPACK_B R0, R0.H1 ;  /* 0x00000000ff00723e */ /* 0x000fe200030006ff */
[----:B------:R-:W-:Y:S01]  /*b5d0*/  FFMA R44, R36, R39, R39 ;  /* 0x00000027242c7223 */ /* 0x000fe20000000027 */
[----:B------:R-:W-:-:S02]  /*b5e0*/  HADD2.F32 R35, -RZ, R35.H1_H1 ;  /* 0x30000023ff237230 */ /* 0x000fc40000004100 */
[----:B------:R-:W-:Y:S01]  /*b5f0*/  FFMA R52, R49, R52, R48 ;  /* 0x0000003431347223 */ /* 0x000fe20000000030 */
[----:B------:R-:W-:Y:S01]  /*b600*/  FFMA R46, R47, R50, R46 ;  /* 0x000000322f2e7223 */ /* 0x000fe2000000002e */
[----:B------:R-:W-:Y:S01]  /*b610*/  FMUL R39, R23, R92 ;  /* 0x0000005c17277220 */ /* 0x000fe20000400000 */
[----:B------:R-:W-:Y:S01]  /*b620*/  FSEL R50, R11, -0.37612664699554443359, P5 ;  /* 0xbec093ac0b327808 */ /* 0x000fe20002800000 */
[----:B------:R-:W1:Y:S01]  /*b630*/  @P4 MUFU.EX2 R40, R38 ;  /* 0x0000002600284308 */ /* 0x000e620000000800 */
[----:B------:R-:W-:Y:S01]  /*b640*/  FSEL R48, R12, 0.12837915122509002686, P0 ;  /* 0x3e0375d30c307808 */ /* 0x000fe20000000000 */
[C---:B------:R-:W-:Y:S01]  /*b650*/  FFMA R93, R88.reuse, R37, R93 ;  /* 0x00000025585d7223 */ /* 0x040fe2000000005d */
[--C-:B------:R-:W-:Y:S02]  /*b660*/  HADD2.F32 R37, -RZ, R0.reuse.H0_H0 ;  /* 0x20000000ff257230 */ /* 0x100fe40000004100 */
[----:B------:R-:W-:Y:S01]  /*b670*/  FMUL R36, R23, R91 ;  /* 0x0000005b17247220 */ /* 0x000fe20000400000 */
[----:B------:R-:W-:Y:S01]  /*b680*/  FFMA R51, R88, R35, R39 ;  /* 0x0000002358337223 */ /* 0x000fe20000000027 */
[----:B------:R-:W-:Y:S01]  /*b690*/  FSEL R54, R12, 0.12837915122509002686, P5 ;  /* 0x3e0375d30c367808 */ /* 0x000fe20002800000 */
[----:B------:R-:W-:Y:S01]  /*b6a0*/  FFMA R50, R49, R52, R50 ;  /* 0x0000003431327223 */ /* 0x000fe20000000032 */
[----:B------:R-:W-:Y:S01]  /*b6b0*/  FSEL R35, -|R59|, R59, P0 ;  /* 0x0000003b3b237208 */ /* 0x000fe20000000300 */
[----:B------:R-:W-:Y:S01]  /*b6c0*/  FFMA R46, R47, R46, R48 ;  /* 0x0000002e2f2e7223 */ /* 0x000fe20000000030 */
[----:B------:R-:W2:Y:S01]  /*b6d0*/  @P2 MUFU.EX2 R45, R44 ;  /* 0x0000002c002d2308 */ /* 0x000ea20000000800 */
[----:B------:R-:W-:Y:S01]  /*b6e0*/  FFMA R53, R88, R37, R36 ;  /* 0x0000002558357223 */ /* 0x000fe20000000024 */
[----:B------:R-:W-:Y:S01]  /*b6f0*/  FSEL R37, -|R61|, R61, P5 ;  /* 0x0000003d3d257208 */ /* 0x000fe20002800300 */
[----:B------:R-:W-:Y:S01]  /*b700*/  FFMA R50, R49, R50, R54 ;  /* 0x0000003231327223 */ /* 0x000fe20000000036 */
[----:B------:R-:W-:Y:S01]  /*b710*/  FFMA R46, R46, R35, R35 ;  /* 0x000000232e2e7223 */ /* 0x000fe20000000023 */
[----:B------:R-:W-:-:S02]  /*b720*/  HADD2.F32 R35, -RZ, R0.H1_H1 ;  /* 0x30000000ff237230 */ /* 0x000fc40000004100 */
[----:B------:R-:W-:Y:S01]  /*b730*/  FMUL R49, R34, 0.70710676908493041992 ;  /* 0x3f3504f322317820 */ /* 0x000fe20000400000 */
[----:B------:R-:W-:Y:S01]  /*b740*/  FFMA R50, R50, R37, R37 ;  /* 0x0000002532327223 */ /* 0x000fe20000000025 */
[----:B------:R-:W3:Y:S01]  /*b750*/  @P3 MUFU.EX2 R43, R42 ;  /* 0x0000002a002b3308 */ /* 0x000ee20000000800 */
[----:B-1----:R-:W-:Y:S01]  /*b760*/  @P4 FADD R40, -R40, 1 ;  /* 0x3f80000028284421 */ /* 0x002fe20000000100 */
[----:B------:R-:W-:Y:S01]  /*b770*/  FMUL R37, R23, R90 ;  /* 0x0000005a17257220 */ /* 0x000fe20000400000 */
[----:B------:R-:W-:Y:S01]  /*b780*/  FMUL R39, R49, R49 ;  /* 0x0000003131277220 */ /* 0x000fe20000400000 */
[----:B------:R-:W-:Y:S01]  /*b790*/  FMUL R62, R53, 0.70710676908493041992 ;  /* 0x3f3504f3353e7820 */ /* 0x000fe20000400000 */
[----:B------:R-:W-:Y:S01]  /*b7a0*/  FMUL R60, R51, 0.70710676908493041992 ;  /* 0x3f3504f3333c7820 */ /* 0x000fe20000400000 */
[----:B------:R-:W-:Y:S01]  /*b7b0*/  @P4 LOP3.LUT R38, R40, 0x80000000, R55, 0xb8, !PT ;  /* 0x8000000028264812 */ /* 0x000fe200078eb837 */
[----:B------:R-:W-:Y:S01]  /*b7c0*/  FMUL R55, R93, 0.70710676908493041992 ;  /* 0x3f3504f35d377820 */ /* 0x000fe20000400000 */
[----:B------:R-:W1:Y:S01]  /*b7d0*/  @P0 MUFU.EX2 R36, R46 ;  /* 0x0000002e00240308 */ /* 0x000e620000000800 */
[----:B--2---:R-:W-:Y:S01]  /*b7e0*/  @P2 FADD R45, -R45, 1 ;  /* 0x3f8000002d2d2421 */ /* 0x004fe20000000100 */
[----:B------:R-:W-:Y:S01]  /*b7f0*/  FFMA R47, R88, R35, R37 ;  /* 0x00000023582f7223 */ /* 0x000fe20000000025 */
[C---:B------:R-:W-:Y:S01]  /*b800*/  FMUL R40, R55.reuse, R55 ;  /* 0x0000003737287220 */ /* 0x040fe20000400000 */
[----:B------:R-:W-:Y:S01]  /*b810*/  FSETP.GE.AND P4, PT, |R55|, 1.0029599666595458984, PT ;  /* 0x3f8060fe3700780b */ /* 0x000fe20003f86200 */
[----:B------:R-:W-:Y:S01]  /*b820*/  FMUL R35, R62, R62 ;  /* 0x0000003e3e237220 */ /* 0x000fe20000400000 */
[----:B------:R-:W-:Y:S01]  /*b830*/  @P2 LOP3.LUT R44, R45, 0x80000000, R57, 0xb8, !PT ;  /* 0x800000002d2c2812 */ /* 0x000fe200078eb839 */
[----:B------:R-:W-:Y:S01]  /*b840*/  FMUL R57, R47, 0.70710676908493041992 ;  /* 0x3f3504f32f397820 */ /* 0x000fe20000400000 */
[----:B------:R-:W2:Y:S01]  /*b850*/  @P5 MUFU.EX2 R0, R50 ;  /* 0x0000003200005308 */ /* 0x000ea20000000800 */
[----:B---3--:R-:W-:Y:S01]  /*b860*/  @P3 FADD R43, -R43, 1 ;  /* 0x3f8000002b2b3421 */ /* 0x008fe20000000100 */
[----:B------:R-:W-:Y:S01]  /*b870*/  FSETP.GE.AND P2, PT, |R49|, 1.0029599666595458984, PT ;  /* 0x3f8060fe3100780b */ /* 0x000fe20003f46200 */
[----:B------:R-:W-:Y:S01]  /*b880*/  FMUL R45, R60, R60 ;  /* 0x0000003c3c2d7220 */ /* 0x000fe20000400000 */
[----:B------:R-:W-:Y:S01]  /*b890*/  FSEL R52, R6, 8.4834944573231041431e-05, P4 ;  /* 0x38b1e96a06347808 */ /* 0x000fe20002000000 */
[----:B------:R-:W-:Y:S01]  /*b8a0*/  FADD R38, R38, 1 ;  /* 0x3f80000026267421 */ /* 0x000fe20000000000 */
[----:B------:R-:W-:Y:S01]  /*b8b0*/  @P3 LOP3.LUT R42, R43, 0x80000000, R56, 0xb8, !PT ;  /* 0x800000002b2a3812 */ /* 0x000fe200078eb838 */
[----:B------:R-:W-:Y:S01]  /*b8c0*/  FADD R44, R44, 1 ;  /* 0x3f8000002c2c7421 */ /* 0x000fe20000000000 */
[----:B------:R-:W-:Y:S01]  /*b8d0*/  FSEL R43, |R55|, R40, P4 ;  /* 0x00000028372b7208 */ /* 0x000fe20002000200 */
[----:B-1----:R-:W-:Y:S01]  /*b8e0*/  @P0 FADD R36, -R36, 1 ;  /* 0x3f80000024240421 */ /* 0x002fe20000000100 */
[----:B------:R-:W-:Y:S01]  /*b8f0*/  FSEL R39, |R49|, R39, P2 ;  /* 0x0000002731277208 */ /* 0x000fe20001000200 */
[----:B------:R-:W-:Y:S01]  /*b900*/  FADD R42, R42, 1 ;  /* 0x3f8000002a2a7421 */ /* 0x000fe20000000000 */
[----:B------:R-:W-:-:S02]  /*b910*/  FSEL R40, R6, 8.4834944573231041431e-05, P2 ;  /* 0x38b1e96a06287808 */ /* 0x000fc40001000000 */
[----:B------:R-:W-:Y:S02]  /*b920*/  FSEL R48, -R7, -0.00082130916416645050049, P2 ;  /* 0xba574d2007307808 */ /* 0x000fe40001000100 */
[----:B------:R-:W-:Y:S01]  /*b930*/  @P0 LOP3.LUT R46, R36, 0x80000000, R59, 0xb8, !PT ;  /* 0x80000000242e0812 */ /* 0x000fe200078eb83b */
[----:B--2---:R-:W-:Y:S01]  /*b940*/  @P5 FADD R0, -R0, 1 ;  /* 0x3f80000000005421 */ /* 0x004fe20000000100 */
[----:B------:R-:W-:Y:S01]  /*b950*/  FSETP.GE.AND P0, PT, |R62|, 1.0029599666595458984, PT ;  /* 0x3f8060fe3e00780b */ /* 0x000fe20003f06200 */
[----:B------:R-:W-:Y:S01]  /*b960*/  FFMA R40, R39, R40, R48 ;  /* 0x0000002827287223 */ /* 0x000fe20000000030 */
[----:B------:R-:W-:Y:S01]  /*b970*/  FSETP.GE.AND P3, PT, |R60|, 1.0029599666595458984, PT ;  /* 0x3f8060fe3c00780b */ /* 0x000fe20003f66200 */
[----:B------:R-:W-:Y:S01]  /*b980*/  FADD R46, R46, 1 ;  /* 0x3f8000002e2e7421 */ /* 0x000fe20000000000 */
[----:B------:R-:W-:Y:S01]  /*b990*/  @P5 LOP3.LUT R50, R0, 0x80000000, R61, 0xb8, !PT ;  /* 0x8000000000325812 */ /* 0x000fe200078eb83d */
[----:B------:R-:W-:Y:S01]  /*b9a0*/  FMUL R0, R57, R57 ;  /* 0x0000003939007220 */ /* 0x000fe20000400000 */
[----:B------:R-:W-:-:S02]  /*b9b0*/  FSEL R35, |R62|, R35, P0 ;  /* 0x000000233e237208 */ /* 0x000fc40000000200 */
[----:B------:R-:W-:Y:S01]  /*b9c0*/  FSEL R36, R6, 8.4834944573231041431e-05, P0 ;  /* 0x38b1e96a06247808 */ /* 0x000fe20000000000 */
[----:B------:R-:W-:Y:S01]  /*b9d0*/  FADD R50, R50, 1 ;  /* 0x3f80000032327421 */ /* 0x000fe20000000000 */
[----:B------:R-:W-:Y:S02]  /*b9e0*/  FSEL R48, -R7, -0.00082130916416645050049, P0 ;  /* 0xba574d2007307808 */ /* 0x000fe40000000100 */
[----:B------:R-:W-:Y:S01]  /*b9f0*/  FSETP.GE.AND P5, PT, |R57|, 1.0029599666595458984, PT ;  /* 0x3f8060fe3900780b */ /* 0x000fe20003fa6200 */
[----:B------:R-:W-:Y:S01]  /*ba00*/  FMUL R31, R50, R31 ;  /* 0x0000001f321f7220 */ /* 0x000fe20000400000 */
[----:B------:R-:W-:Y:S01]  /*ba10*/  FSEL R45, |R60|, R45, P3 ;  /* 0x0000002d3c2d7208 */ /* 0x000fe20001800200 */
[----:B------:R-:W-:Y:S01]  /*ba20*/  FFMA R48, R35, R36, R48 ;  /* 0x0000002423307223 */ /* 0x000fe20000000030 */
[----:B------:R-:W-:Y:S02]  /*ba30*/  FSEL R54, -R7, -0.00082130916416645050049, P4 ;  /* 0xba574d2007367808 */ /* 0x000fe40002000100 */
[----:B------:R-:W-:-:S02]  /*ba40*/  FSEL R56, R6, 8.4834944573231041431e-05, P3 ;  /* 0x38b1e96a06387808 */ /* 0x000fc40001800000 */
[----:B------:R-:W-:Y:S01]  /*ba50*/  FSEL R58, -R7, -0.00082130916416645050049, P3 ;  /* 0xba574d20073a7808 */ /* 0x000fe20001800100 */
[----:B------:R-:W-:Y:S01]  /*ba60*/  FFMA R52, R43, R52, R54 ;  /* 0x000000342b347223 */ /* 0x000fe20000000036 */
[----:B------:R-:W-:Y:S02]  /*ba70*/  FSEL R37, |R57|, R0, P5 ;  /* 0x0000000039257208 */ /* 0x000fe40002800200 */
[C---:B------:R-:W-:Y:S01]  /*ba80*/  FSEL R0, R8.reuse, 0.0052134888246655464172, P2 ;  /* 0x3baad5ea08007808 */ /* 0x040fe20001000000 */
[----:B------:R-:W-:Y:S01]  /*ba90*/  FFMA R56, R45, R56, R58 ;  /* 0x000000382d387223 */ /* 0x000fe2000000003a */
[----:B------:R-:W-:Y:S02]  /*baa0*/  FSEL R36, R8, 0.0052134888246655464172, P3 ;  /* 0x3baad5ea08247808 */ /* 0x000fe40001800000 */
[----:B------:R-:W-:Y:S01]  /*bab0*/  FSEL R54, R6, 8.4834944573231041431e-05, P5 ;  /* 0x38b1e96a06367808 */ /* 0x000fe20002800000 */
[----:B------:R-:W-:Y:S01]  /*bac0*/  FFMA R0, R39, R40, R0 ;  /* 0x0000002827007223 */ /* 0x000fe20000000000 */
[C---:B------:R-:W-:Y:S01]  /*bad0*/  FSEL R6, R8.reuse, 0.0052134888246655464172, P4 ;  /* 0x3baad5ea08067808 */ /* 0x040fe20002000000 */
[----:B------:R-:W-:Y:S01]  /*bae0*/  FFMA R36, R45, R56, R36 ;  /* 0x000000382d247223 */ /* 0x000fe20000000024 */
[----:B------:R-:W-:-:S02]  /*baf0*/  FSEL R40, R8, 0.0052134888246655464172, P0 ;  /* 0x3baad5ea08287808 */ /* 0x000fc40000000000 */
[----:B------:R-:W-:Y:S01]  /*bb00*/  FSEL R56, R8, 0.0052134888246655464172, P5 ;  /* 0x3baad5ea08387808 */ /* 0x000fe20002800000 */
[----:B------:R-:W-:Y:S01]  /*bb10*/  FFMA R52, R43, R52, R6 ;  /* 0x000000342b347223 */ /* 0x000fe20000000006 */
[----:B------:R-:W-:Y:S01]  /*bb20*/  FSEL R8, -R9, -0.026868773624300956726, P4 ;  /* 0xbcdc1be709087808 */ /* 0x000fe20002000100 */
[----:B------:R-:W-:Y:S01]  /*bb30*/  FFMA R48, R35, R48, R40 ;  /* 0x0000003023307223 */ /* 0x000fe20000000028 */
[----:B------:R-:W-:Y:S02]  /*bb40*/  FSEL R58, -R7, -0.00082130916416645050049, P5 ;  /* 0xba574d20073a7808 */ /* 0x000fe40002800100 */
[----:B------:R-:W-:Y:S01]  /*bb50*/  FSEL R6, -R9, -0.026868773624300956726, P2 ;  /* 0xbcdc1be709067808 */ /* 0x000fe20001000100 */
[----:B------:R-:W-:Y:S01]  /*bb60*/  FFMA R52, R43, R52, R8 ;  /* 0x000000342b347223 */ /* 0x000fe20000000008 */
[----:B------:R-:W-:Y:S01]  /*bb70*/  FSEL R8, -R9, -0.026868773624300956726, P0 ;  /* 0xbcdc1be709087808 */ /* 0x000fe20000000100 */
[----:B------:R-:W-:Y:S01]  /*bb80*/  FFMA R54, R37, R54, R58 ;  /* 0x0000003625367223 */ /* 0x000fe2000000003a */
[----:B------:R-:W-:Y:S01]  /*bb90*/  FSEL R40, -R9, -0.026868773624300956726, P3 ;  /* 0xbcdc1be709287808 */ /* 0x000fe20001800100 */
[----:B------:R-:W-:Y:S01]  /*bba0*/  FFMA R0, R39, R0, R6 ;  /* 0x0000000027007223 */ /* 0x000fe20000000006 */
[C---:B------:R-:W-:Y:S01]  /*bbb0*/  FSEL R6, R10.reuse, 0.11284004896879196167, P2 ;  /* 0x3de718af0a067808 */ /* 0x040fe20001000000 */
[----:B------:R-:W-:Y:S01]  /*bbc0*/  FFMA R56, R37, R54, R56 ;  /* 0x0000003625387223 */ /* 0x000fe20000000038 */
[----:B------:R-:W-:Y:S01]  /*bbd0*/  FFMA R54, R35, R48, R8 ;  /* 0x0000003023367223 */ /* 0x000fe20000000008 */
[----:B------:R-:W-:Y:S01]  /*bbe0*/  FFMA R40, R45, R36, R40 ;  /* 0x000000242d287223 */ /* 0x000fe20000000028 */
[----:B------:R-:W-:Y:S01]  /*bbf0*/  FSEL R8, R11, -0.37612664699554443359, P2 ;  /* 0xbec093ac0b087808 */ /* 0x000fe20001000000 */
[----:B------:R-:W-:Y:S01]  /*bc00*/  FFMA R0, R39, R0, R6 ;  /* 0x0000000027007223 */ /* 0x000fe20000000006 */
[----:B------:R-:W-:-:S02]  /*bc10*/  FSEL R36, R10, 0.11284004896879196167, P4 ;  /* 0x3de718af0a247808 */ /* 0x000fc40002000000 */
[----:B------:R-:W-:Y:S01]  /*bc20*/  FSEL R48, R10, 0.11284004896879196167, P3 ;  /* 0x3de718af0a307808 */ /* 0x000fe20001800000 */
[----:B------:R-:W-:Y:S01]  /*bc30*/  FFMA R0, R39, R0, R8 ;  /* 0x0000000027007223 */ /* 0x000fe20000000008 */
[C---:B------:R-:W-:Y:S01]  /*bc40*/  FSEL R6, R12.reuse, 0.12837915122509002686, P2 ;  /* 0x3e0375d30c067808 */ /* 0x040fe20001000000 */
[----:B------:R-:W-:Y:S01]  /*bc50*/  FFMA R36, R43, R52, R36 ;  /* 0x000000342b247223 */ /* 0x000fe20000000024 */
[----:B------:R-:W-:Y:S01]  /*bc60*/  FSEL R8, R11, -0.37612664699554443359, P4 ;  /* 0xbec093ac0b087808 */ /* 0x000fe20002000000 */
[----:B------:R-:W-:Y:S01]  /*bc70*/  FFMA R40, R45, R40, R48 ;  /* 0x000000282d287223 */ /* 0x000fe20000000030 */
[----:B------:R-:W-:Y:S01]  /*bc80*/  FSEL R52, R11, -0.37612664699554443359, P3 ;  /* 0xbec093ac0b347808 */ /* 0x000fe20001800000 */
[----:B------:R-:W-:Y:S01]  /*bc90*/  FFMA R0, R39, R0, R6 ;  /* 0x0000000027007223 */ /* 0x000fe20000000006 */
[----:B------:R-:W-:Y:S01]  /*bca0*/  FSEL R7, -|R49|, R49, P2 ;  /* 0x0000003131077208 */ /* 0x000fe20001000300 */
        /* <DEDUP_REMOVED lines=25> */
[----:B------:R-:W1:Y:S01]  /*be40*/  @P3 MUFU.EX2 R7, R40 ;  /* 0x0000002800073308 */ /* 0x000e620000000800 */
[----:B------:R-:W-:Y:S01]  /*be50*/  FSEL R12, -|R57|, R57, P5 ;  /* 0x00000039390c7208 */ /* 0x000fe20002800300 */
[----:B------:R-:W-:Y:S01]  /*be60*/  FFMA R10, R10, R11, R11 ;  /* 0x0000000b0a0a7223 */ /* 0x000fe2000000000b */
[----:B------:R-:W-:Y:S01]  /*be70*/  FFMA R35, R37, R48, R35 ;  /* 0x0000003025237223 */ /* 0x000fe20000000023 */
[----:B------:R-:W-:-:S03]  /*be80*/  F2FP.SATFINITE.E4M3.F32.PACK_AB_MERGE_C R20, R20, R15, RZ ;  /* 0x0000000f1414723e */ /* 0x000fc600048070ff */
[----:B------:R-:W-:Y:S01]  /*be90*/  FFMA R12, R35, R12, R12 ;  /* 0x0000000c230c7223 */ /* 0x000fe2000000000c */
[----:B------:R-:W2:Y:S08]  /*bea0*/  @P2 MUFU.EX2 R0, R8 ;  /* 0x0000000800002308 */ /* 0x000eb00000000800 */
[----:B------:R-:W3:Y:S01]  /*beb0*/  @P0 MUFU.EX2 R11, R10 ;  /* 0x0000000a000b0308 */ /* 0x000ee20000000800 */
[----:B-1----:R-:W-:-:S05]  /*bec0*/  @P3 FADD R7, -R7, 1 ;  /* 0x3f80000007073421 */ /* 0x002fca0000000100 */
[----:B------:R-:W-:Y:S01]  /*bed0*/  @P3 LOP3.LUT R40, R7, 0x80000000, R60, 0xb8, !PT ;  /* 0x8000000007283812 */ /* 0x000fe200078eb83c */
[----:B------:R-:W-:Y:S01]  /*bee0*/  FMUL R7, R14, 0.5 ;  /* 0x3f0000000e077820 */ /* 0x000fe20000400000 */
[----:B------:R-:W1:Y:S01]  /*bef0*/  @P4 MUFU.EX2 R6, R9 ;  /* 0x0000000900064308 */ /* 0x000e620000000800 */
[----:B--2---:R-:W-:Y:S02]  /*bf00*/  @P2 FADD R0, -R0, 1 ;  /* 0x3f80000000002421 */ /* 0x004fe40000000100 */
[----:B------:R-:W-:Y:S01]  /*bf10*/  FMUL R26, R26, R7 ;  /* 0x000000071a1a7220 */ /* 0x000fe20000400000 */
[----:B------:R-:W-:Y:S01]  /*bf20*/  FMUL R7, R24, 0.5 ;  /* 0x3f00000018077820 */ /* 0x000fe20000400000 */
[----:B------:R-:W-:Y:S01]  /*bf30*/  FADD R40, R40, 1 ;  /* 0x3f80000028287421 */ /* 0x000fe20000000000 */
[----:B------:R-:W-:Y:S01]  /*bf40*/  @P2 LOP3.LUT R8, R0, 0x80000000, R49, 0xb8, !PT ;  /* 0x8000000000082812 */ /* 0x000fe200078eb831 */
[----:B------:R-:W-:Y:S01]  /*bf50*/  FMUL R0, R5, 0.5 ;  /* 0x3f00000005007820 */ /* 0x000fe20000400000 */
[----:B------:R-:W2:Y:S01]  /*bf60*/  @P5 MUFU.EX2 R35, R12 ;  /* 0x0000000c00235308 */ /* 0x000ea20000000800 */
[----:B---3--:R-:W-:Y:S01]  /*bf70*/  @P0 FADD R11, -R11, 1 ;  /* 0x3f8000000b0b0421 */ /* 0x008fe20000000100 */
[----:B------:R-:W-:Y:S01]  /*bf80*/  FMUL R5, R4, 0.5 ;  /* 0x3f00000004057820 */ /* 0x000fe20000400000 */
[----:B------:R-:W-:Y:S01]  /*bf90*/  FADD R8, R8, 1 ;  /* 0x3f80000008087421 */ /* 0x000fe20000000000 */
        /* <DEDUP_REMOVED lines=8> */
[----:B------:R-:W-:Y:S01]  /*c020*/  FADD R10, R10, 1 ;  /* 0x3f8000000a0a7421 */ /* 0x000fe20000000000 */
[----:B------:R-:W-:Y:S01]  /*c030*/  F2FP.SATFINITE.E4M3.F32.PACK_AB_MERGE_C R26, R27, R26, RZ ;  /* 0x0000001a1b1a723e */ /* 0x000fe200048070ff */
[----:B------:R-:W-:Y:S01]  /*c040*/  FMUL R44, R44, R5 ;  /* 0x000000052c2c7220 */ /* 0x000fe20000400000 */
[----:B------:R-:W-:Y:S01]  /*c050*/  @P4 LOP3.LUT R9, R6, 0x80000000, R55, 0xb8, !PT ;  /* 0x8000000006094812 */ /* 0x000fe200078eb837 */
[----:B------:R-:W-:Y:S01]  /*c060*/  FMUL R6, R21, 0.5 ;  /* 0x3f00000015067820 */ /* 0x000fe20000400000 */
[----:B--2---:R-:W-:Y:S01]  /*c070*/  @P5 FADD R35, -R35, 1 ;  /* 0x3f80000023235421 */ /* 0x004fe20000000100 */
[----:B------:R-:W-:Y:S01]  /*c080*/  FMUL R21, R46, R3 ;  /* 0x000000032e157220 */ /* 0x000fe20000400000 */
[----:B------:R-:W-:Y:S01]  /*c090*/  FMUL R8, R8, R7 ;  /* 0x0000000708087220 */ /* 0x000fe20000400000 */
[----:B------:R-:W-:Y:S01]  /*c0a0*/  FMUL R3, R51, 0.5 ;  /* 0x3f00000033037820 */ /* 0x000fe20000400000 */
[----:B------:R-:W-:Y:S01]  /*c0b0*/  FMUL R5, R53, 0.5 ;  /* 0x3f00000035057820 */ /* 0x000fe20000400000 */
[----:B------:R-:W-:Y:S01]  /*c0c0*/  @P5 LOP3.LUT R12, R35, 0x80000000, R57, 0xb8, !PT ;  /* 0x80000000230c5812 */ /* 0x000fe200078eb839 */
[----:B------:R-:W-:Y:S01]  /*c0d0*/  FMUL R7, R47, 0.5 ;  /* 0x3f0000002f077820 */ /* 0x000fe20000400000 */
[----:B------:R-:W-:Y:S01]  /*c0e0*/  FADD R9, R9, 1 ;  /* 0x3f80000009097421 */ /* 0x000fe20000000000 */
[----:B------:R-:W-:Y:S01]  /*c0f0*/  FMUL R6, R29, R6 ;  /* 0x000000061d067220 */ /* 0x000fe20000400000 */
[----:B------:R-:W-:Y:S01]  /*c100*/  FMUL R3, R40, R3 ;  /* 0x0000000328037220 */ /* 0x000fe20000400000 */
[----:B------:R-:W-:Y:S01]  /*c110*/  FADD R12, R12, 1 ;  /* 0x3f8000000c0c7421 */ /* 0x000fe20000000000 */
[----:B------:R-:W-:Y:S01]  /*c120*/  FMUL R0, R9, R0 ;  /* 0x0000000009007220 */ /* 0x000fe20000400000 */
[----:B------:R-:W-:Y:S01]  /*c130*/  FMUL R10, R10, R5 ;  /* 0x000000050a0a7220 */ /* 0x000fe20000400000 */
[----:B------:R-:W-:Y:S01]  /*c140*/  F2FP.SATFINITE.E4M3.F32.PACK_AB_MERGE_C R6, R25, R6, RZ ;  /* 0x000000061906723e */ /* 0x000fe200048070ff */
[----:B------:R-:W-:Y:S01]  /*c150*/  FMUL R7, R12, R7 ;  /* 0x000000070c077220 */ /* 0x000fe20000400000 */
[----:B------:R-:W-:-:S02]  /*c160*/  F2FP.SATFINITE.E4M3.F32.PACK_AB_MERGE_C R38, R11, R38, RZ ;  /* 0x000000260b26723e */ /* 0x000fc400048070ff */
[----:B------:R-:W-:Y:S02]  /*c170*/  F2FP.SATFINITE.E4M3.F32.PACK_AB_MERGE_C R44, R21, R44, RZ ;  /* 0x0000002c152c723e */ /* 0x000fe400048070ff */
[----:B------:R-:W-:Y:S02]  /*c180*/  F2FP.SATFINITE.E4M3.F32.PACK_AB_MERGE_C R8, R8, R31, RZ ;  /* 0x0000001f0808723e */ /* 0x000fe400048070ff */
[----:B------:R-:W-:Y:S02]  /*c190*/  F2FP.SATFINITE.E4M3.F32.PACK_AB_MERGE_C R0, R3, R0, RZ ;  /* 0x000000000300723e */ /* 0x000fe400048070ff */
[----:B------:R-:W-:Y:S01]  /*c1a0*/  F2FP.SATFINITE.E4M3.F32.PACK_AB_MERGE_C R10, R7, R10, RZ ;  /* 0x0000000a070a723e */ /* 0x000fe200048070ff */
[----:B------:R-:W-:Y:S06]  /*c1b0*/  @P1 BRA `(.L_x_88) ;  /* 0x0000000000041947 */ /* 0x000fec0003800000 */
[----:B------:R-:W-:-:S04]  /*c1c0*/  DEPBAR.LE SB0, 0x1 ;  /* 0x000080400000791a */ /* 0x000fc80000000000 */
.L_x_88:
[----:B------:R-:W-:Y:S05]  /*c1d0*/  WARPSYNC.ALL ;  /* 0x0000000000007948 */ /* 0x000fea0003800000 */
[----:B------:R-:W-:Y:S01]  /*c1e0*/  BAR.SYNC.DEFER_BLOCKING 0x1, 0x100 ;  /* 0x0044000000007b1d */ /* 0x000fe20000010000 */
[----:B------:R-:W-:-:S05]  /*c1f0*/  IADD3 R16, P0, R16, UR38, RZ ;  /* 0x0000002610107c10 */ /* 0x000fca000ff1e0ff */
        /* <DEDUP_REMOVED lines=20> */
[----:B------:R-:W-:Y:S02]  /*c340*/  UIADD3 UR4, UR50, 0x5100, URZ ;  /* 0x0000510032047890 */ /* 0x000fe4000fffe03f */
[----:B------:R-:W-:Y:S01]  /*c350*/  UIADD3.X UR9, URZ, UR43, URZ, UP0, !UPT ;  /* 0x0000002b3f097290 */ /* 0x000fe200087fe43f */
[----:B------:R-:W-:-:S08]  /*c360*/  UMOV UR7, UR47 ;  /* 0x0000002f00077c82 */ /* 0x000fd00008000000 */
[----:B------:R1:W-:Y:S02]  /*c370*/  UTMASTG.3D [UR4], [UR8] ;  /* 0x00000004080073b5 */ /* 0x0003e40008010000 */
[----:B-1----:R0:W-:Y:S02]  /*c380*/  UTMACMDFLUSH ;  /* 0x00000000000079b7 */ /* 0x0021e40000000000 */
.L_x_90:
[----:B------:R-:W-:Y:S05]  /*c390*/  BSYNC B0 ;  /* 0x0000000000007941 */ /* 0x000fea0003800000 */
.L_x_89:
[----:B------:R-:W-:Y:S01]  /*c3a0*/  ULDC.64 UR4, c[0x0][0x8f8] ;  /* 0x00023e0000047ab9 */ /* 0x000fe20000000a00 */
[----:B------:R-:W-:Y:S01]  /*c3b0*/  IADD3.X R17, R17, UR37, RZ, P0, !PT ;  /* 0x0000002511117c10 */ /* 0x000fe200087fe4ff */
[----:B------:R-:W-:Y:S01]  /*c3c0*/  UMOV UR47, 0xffffffff ;  /* 0xffffffff002f7882 */ /* 0x000fe20000000000 */
[----:B------:R-:W-:Y:S01]  /*c3d0*/  ISETP.GE.U32.AND P0, PT, R16, UR4, PT ;  /* 0x0000000410007c0c */ /* 0x000fe2000bf06070 */
[----:B------:R-:W-:Y:S01]  /*c3e0*/  IMAD.MOV.U32 R3, RZ, RZ, -0x1 ;  /* 0xffffffffff037424 */ /* 0x000fe200078e00ff */
[----:B------:R-:W-:Y:S02]  /*c3f0*/  PRMT R0, RZ, 0x7610, R0 ;  /* 0x00007610ff007816 */ /* 0x000fe40000000000 */
[----:B------:R-:W-:Y:S02]  /*c400*/  ISETP.GE.U32.AND.EX P0, PT, R17, UR5, PT, P0 ;  /* 0x0000000511007c0c */ /* 0x000fe4000bf06100 */
[----:B------:R-:W-:-:S11]  /*c410*/  MOV R8, 0xffffffff ;  /* 0xffffffff00087802 */ /* 0x000fd60000000f00 */
[----:B------:R-:W-:Y:S05]  /*c420*/  @P0 BRA `(.L_x_91) ;  /* 0x0000000400680947 */ /* 0x000fea0003800000 */
[----:B------:R-:W1:Y:S01]  /*c430*/  S2R R12, SR_CTAID.X ;  /* 0x00000000000c7919 */ /* 0x000e620000002500 */
[----:B------:R-:W2:Y:S01]  /*c440*/  LDC.64 R10, c[0x0][0x8d0] ;  /* 0x00023400ff0a7b82 */ /* 0x000ea20000000a00 */
[----:B------:R-:W-:Y:S01]  /*c450*/  ULDC UR4, c[0x0][0x150] ;  /* 0x0000540000047ab9 */ /* 0x000fe20000000800 */
[----:B------:R-:W-:Y:S01]  /*c460*/  IMAD.MOV.U32 R8, RZ, RZ, R16 ;  /* 0x000000ffff087224 */ /* 0x000fe200078e0010 */
[----:B------:R-:W3:Y:S01]  /*c470*/  S2R R26, SR_CTAID.Y ;  /* 0x00000000001a7919 */ /* 0x000ee20000002600 */
[----:B------:R-:W-:-:S04]  /*c480*/  MOV R9, R17 ;  /* 0x0000001100097202 */ /* 0x000fc80000000f00 */
[----:B------:R-:W4:Y:S08]  /*c490*/  LDC R25, c[0x0][0x144] ;  /* 0x00005100ff197b82 */ /* 0x000f300000000800 */
[----:B------:R-:W3:Y:S08]  /*c4a0*/  LDC R0, c[0x0][0x8d8] ;  /* 0x00023600ff007b82 */ /* 0x000ef00000000800 */
[----:B------:R-:W3:Y:S01]  /*c4b0*/  LDC.64 R20, c[0x0][0x8c8] ;  /* 0x00023200ff147b82 */ /* 0x000ee20000000a00 */
[----:B--2---:R-:W-:-:S04]  /*c4c0*/  ISETP.NE.U32.AND P0, PT, R10, RZ, PT ;  /* 0x000000ff0a00720c */ /* 0x004fc80003f05070 */
[----:B------:R-:W-:Y:S02]  /*c4d0*/  ISETP.NE.AND.EX P0, PT, R11, RZ, PT, P0 ;  /* 0x000000ff0b00720c */ /* 0x000fe40003f05300 */
[----:B-1----:R-:W-:-:S05]  /*c4e0*/  I2FP.F32.U32 R3, R12 ;  /* 0x0000000c00037245 */ /* 0x002fca0000201000 */
[----:B------:R-:W-:-:S04]  /*c4f0*/  FMUL R3, R3, UR4 ;  /* 0x0000000403037c20 */ /* 0x000fc80008400000 */
[----:B------:R1:W2:Y:S02]  /*c500*/  F2I.U32.TRUNC.NTZ R24, R3 ;  /* 0x0000000300187305 */ /* 0x0002a4000020f000 */
[----:B----4-:R-:W-:Y:S05]  /*c510*/  @!P0 BRA `(.L_x_92) ;  /* 0x0000000000288947 */ /* 0x010fea0003800000 */
[----:B-1----:R-:W1:Y:S02]  /*c520*/  LDC R3, c[0x0][0x8dc] ;  /* 0x00023700ff037b82 */ /* 0x002e640000000800 */
[----:B-1----:R-:W-:-:S05]  /*c530*/  IADD3 R3, P0, R16, R3, RZ ;  /* 0x0000000310037210 */ /* 0x002fca0007f1e0ff */
[----:B------:R-:W-:-:S04]  /*c540*/  IMAD.X R13, RZ, RZ, R17, P0 ;  /* 0x000000ffff0d7224 */ /* 0x000fc800000e0611 */
[----:B------:R-:W-:-:S04]  /*c550*/  IMAD.WIDE.U32 R4, R13, R10, RZ ;  /* 0x0000000a0d047225 */ /* 0x000fc800078e00ff */
[----:B------:R-:W-:-:S04]  /*c560*/  IMAD.WIDE.U32 R6, P0, R3, R11, R4 ;  /* 0x0000000b03067225 */ /* 0x000fc80007800004 */
[----:B------:R-:W-:Y:S01]  /*c570*/  IMAD.WIDE.U32 R4, R3, R10, RZ ;  /* 0x0000000a03047225 */ /* 0x000fe200078e00ff */
[----:B------:R-:W-:-:S03]  /*c580*/  IADD3.X R9, RZ, RZ, RZ, P0, !PT ;  /* 0x000000ffff097210 */ /* 0x000fc600007fe4ff */
[----:B------:R-:W-:Y:S01]  /*c590*/  IMAD.MOV.U32 R8, RZ, RZ, R7 ;  /* 0x000000ffff087224 */ /* 0x000fe200078e0007 */
[----:B------:R-:W-:-:S05]  /*c5a0*/  IADD3 RZ, P0, R5, R6, RZ ;  /* 0x0000000605ff7210 */ /* 0x000fca0007f1e0ff */
[----:B------:R-:W-:-:S08]  /*c5b0*/  IMAD.WIDE.U32.X R8, R13, R11, R8, P0 ;  /* 0x0000000b0d087225 */ /* 0x000fd000000e0408 */
.L_x_92:
[----:B------:R-:W4:Y:S01]  /*c5c0*/  LDC.64 R14, c[0x0][0x8e8] ;  /* 0x00023a00ff0e7b82 */ /* 0x000f220000000a00 */
[-CC-:B---3--:R-:W-:Y:S01]  /*c5d0*/  SHF.R.U64 R32, R8, R0.reuse, R9.reuse ;  /* 0x0000000008207219 */ /* 0x188fe20000001209 */
[----:B--2---:R-:W-:Y:S01]  /*c5e0*/  IMAD.MOV R24, RZ, RZ, -R24 ;  /* 0x000000ffff187224 */ /* 0x004fe200078e0a18 */
[----:B------:R-:W-:Y:S01]  /*c5f0*/  SHF.R.U32.HI R0, RZ, R0, R9 ;  /* 0x00000000ff007219 */ /* 0x000fe20000011609 */
[----:B------:R-:W-:Y:S01]  /*c600*/  ULDC UR4, c[0x0][0x154] ;  /* 0x0000550000047ab9 */ /* 0x000fe20000000800 */
[----:B-1----:R-:W-:Y:S01]  /*c610*/  IADD3 R3, P0, RZ, -R32, RZ ;  /* 0x80000020ff037210 */ /* 0x002fe20007f1e0ff */
[----:B------:R-:W-:Y:S01]  /*c620*/  IMAD R28, R25, R24, R12 ;  /* 0x00000018191c7224 */ /* 0x000fe200078e020c */
[----:B------:R-:W-:Y:S01]  /*c630*/  MOV R7, 0x1 ;  /* 0x0000000100077802 */ /* 0x000fe20000000f00 */
[----:B------:R-:W1:Y:S01]  /*c640*/  LDC R6, c[0x0][0x8c0] ;  /* 0x00023000ff067b82 */ /* 0x000e620000000800 */
[----:B------:R-:W-:-:S05]  /*c650*/  IADD3.X R5, RZ, ~R0, RZ, P0, !PT ;  /* 0x80000000ff057210 */ /* 0x000fca00007fe4ff */
[-C--:B------:R-:W-:Y:S02]  /*c660*/  IMAD R0, R5, R20.reuse, RZ ;  /* 0x0000001405007224 */ /* 0x080fe400078e02ff */
[----:B------:R-:W2:Y:S01]  /*c670*/  LDC R8, c[0x0][0x8b0] ;  /* 0x00022c00ff087b82 */ /* 0x000ea20000000800 */
[----:B------:R-:W-:-:S04]  /*c680*/  IMAD.WIDE.U32 R4, R3, R20, R16 ;  /* 0x0000001403047225 */ /* 0x000fc800078e0010 */
[----:B------:R-:W-:Y:S01]  /*c690*/  IMAD R3, R3, R21, R0 ;  /* 0x0000001503037224 */ /* 0x000fe200078e0200 */
[----:B------:R-:W-:Y:S02]  /*c6a0*/  I2FP.F32.U32 R0, R26 ;  /* 0x0000001a00007245 */ /* 0x000fe40000201000 */
[----:B------:R-:W3:Y:S01]  /*c6b0*/  LDC R30, c[0x0][0x900] ;  /* 0x00024000ff1e7b82 */ /* 0x000ee20000000800 */
[----:B----4-:R-:W-:Y:S02]  /*c6c0*/  ISETP.NE.U32.AND P0, PT, R14, RZ, PT ;  /* 0x000000ff0e00720c */ /* 0x010fe40003f05070 */
[----:B------:R-:W-:Y:S01]  /*c6d0*/  IADD3 R3, R5, R3, RZ ;  /* 0x0000000305037210 */ /* 0x000fe20007ffe0ff */
[----:B------:R-:W-:Y:S01]  /*c6e0*/  FMUL R0, R0, UR4 ;  /* 0x0000000400007c20 */ /* 0x000fe20008400000 */
[----:B------:R-:W-:Y:S01]  /*c6f0*/  ISETP.NE.AND.EX P0, PT, R15, RZ, PT, P0 ;  /* 0x000000ff0f00720c */ /* 0x000fe20003f05300 */
[----:B------:R-:W-:Y:S02]  /*c700*/  IMAD.MOV.U32 R5, RZ, RZ, -0x1 ;  /* 0xffffffffff057424 */ /* 0x000fe400078e00ff */
[----:B------:R-:W4:Y:S01]  /*c710*/  LDC R21, c[0x0][0x148] ;  /* 0x00005200ff157b82 */ /* 0x000f220000000800 */
[-CC-:B-1----:R-:W-:Y:S01]  /*c720*/  SHF.R.U64 R12, R4, R6.reuse, R3.reuse ;  /* 0x00000006040c7219 */ /* 0x182fe20000001203 */
[----:B------:R1:W1:Y:S01]  /*c730*/  F2I.U32.TRUNC.NTZ R20, R0 ;  /* 0x0000000000147305 */ /* 0x000262000020f000 */
[----:B------:R-:W-:-:S05]  /*c740*/  SHF.R.U32.HI R3, RZ, R6, R3 ;  /* 0x00000006ff037219 */ /* 0x000fca0000011603 */
[----:B------:R-:W1:Y:S01]  /*c750*/  LDC R24, c[0x0][0x8a8] ;  /* 0x00022a00ff187b82 */ /* 0x000e620000000800 */
[-CC-:B--2---:R-:W-:Y:S02]  /*c760*/  SHF.R.U64 R10, R12, R8.reuse, R3.reuse ;  /* 0x000000080c0a7219 */ /* 0x184fe40000001203 */
[----:B------:R-:W-:-:S05]  /*c770*/  SHF.R.U32.HI R3, RZ, R8, R3 ;  /* 0x00000008ff037219 */ /* 0x000fca0000011603 */
[----:B------:R-:W2:Y:S01]  /*c780*/  LDC R27, c[0x0][0x8f0] ;  /* 0x00023c00ff1b7b82 */ /* 0x000ea20000000800 */
[-C--:B---3--:R-:W-:Y:S02]  /*c790*/  SHF.L.U32 R4, R5, R30.reuse, RZ ;  /* 0x0000001e05047219 */ /* 0x088fe400000006ff */
[-CC-:B------:R-:W-:Y:S02]  /*c7a0*/  SHF.R.U64 R13, R10, R30.reuse, R3.reuse ;  /* 0x0000001e0a0d7219 */ /* 0x180fe40000001203 */
[----:B------:R-:W-:Y:S02]  /*c7b0*/  SHF.R.U32.HI R5, RZ, R30, R3 ;  /* 0x0000001eff057219 */ /* 0x000fe40000011603 */
[----:B------:R-:W-:Y:S01]  /*c7c0*/  LOP3.LUT R25, RZ, R4, RZ, 0x33, !PT ;  /* 0x00000004ff197212 */ /* 0x000fe200078e33ff */
[----:B------:R-:W3:Y:S01]  /*c7d0*/  LDC R29, c[0x0][0x8e0] ;  /* 0x00023800ff1d7b82 */ /* 0x000ee20000000800 */
[----:B------:R-:W-:Y:S01]  /*c7e0*/  SHF.L.U32 R30, R7, R30, RZ ;  /* 0x0000001e071e7219 */ /* 0x000fe200000006ff */
[----:B------:R-:W-:-:S06]  /*c7f0*/  IMAD.MOV.U32 R4, RZ, RZ, R13 ;  /* 0x000000ffff047224 */ /* 0x000fcc00078e000d */
[----:B------:R-:W1:Y:S01]  /*c800*/  LDC R31, c[0x0][0x8b8] ;  /* 0x00022e00ff1f7b82 */ /* 0x000e620000000800 */
[----:B------:R-:W-:Y:S05]  /*c810*/  @!P0 BRA `(.L_x_93) ;  /* 0x0000000000288947 */ /* 0x000fea0003800000 */
[----:B-1----:R-:W1:Y:S02]  /*c820*/  LDC R0, c[0x0][0x8f4] ;  /* 0x00023d00ff007b82 */ /* 0x002e640000000800 */
[----:B-1----:R-:W-:-:S04]  /*c830*/  IADD3 R3, P0, R13, R0, RZ ;  /* 0x000000000d037210 */ /* 0x002fc80007f1e0ff */
        /* <DEDUP_REMOVED lines=8> */
.L_x_93:
[----:B------:R-:W-:Y:S01]  /*c8c0*/  ISETP.NE.AND P0, PT, R2, 0x1, PT ;  /* 0x000000010200780c */ /* 0x000fe20003f05270 */
[----:B-1----:R-:W-:Y:S01]  /*c8d0*/  IMAD.MOV R20, RZ, RZ, -R20 ;  /* 0x000000ffff147224 */ /* 0x002fe200078e0a14 */
[----:B--2---:R-:W-:Y:S02]  /*c8e0*/  SHF.R.U64 R0, R4, R27, R5 ;  /* 0x0000001b04007219 */ /* 0x004fe40000001205 */
[----:B------:R-:W-:Y:S02]  /*c8f0*/  LOP3.LUT R3, R10, R25, RZ, 0xc0, !PT ;  /* 0x000000190a037212 */ /* 0x000fe400078ec0ff */
[----:B------:R-:W-:Y:S01]  /*c900*/  IADD3 R5, R24, -0x1, RZ ;  /* 0xffffffff18057810 */ /* 0x000fe20007ffe0ff */
[----:B------:R-:W-:Y:S01]  /*c910*/  IMAD.MOV R4, RZ, RZ, -R0 ;  /* 0x000000ffff047224 */ /* 0x000fe200078e0a00 */
[----:B------:R-:W-:Y:S01]  /*c920*/  R2UR UR47, R32 ;  /* 0x00000000202f72ca */ /* 0x000fe200000e0000 */
[----:B------:R-:W-:Y:S01]  /*c930*/  IMAD R3, R30, R0, R3 ;  /* 0x000000001e037224 */ /* 0x000fe200078e0203 */
[----:B------:R-:W-:Y:S01]  /*c940*/  LOP3.LUT R5, R12, R5, RZ, 0xc0, !PT ;  /* 0x000000050c057212 */ /* 0x000fe200078ec0ff */
[----:B---3--:R-:W-:Y:S01]  /*c950*/  IMAD R0, R4, R29, R13 ;  /* 0x0000001d04007224 */ /* 0x008fe200078e020d */
[----:B------:R-:W-:Y:S01]  /*c960*/  MOV R4, 0x1 ;  /* 0x0000000100047802 */ /* 0x000fe20000000f00 */
[----:B----4-:R-:W-:-:S02]  /*c970*/  @P0 IMAD R28, R21, R20, R26 ;  /* 0x00000014151c0224 */ /* 0x010fc400078e021a */
[----:B------:R-:W-:Y:S02]  /*c980*/  IMAD R0, R0, R24, R5 ;  /* 0x0000001800007224 */ /* 0x000fe400078e0205 */
[----:B------:R-:W-:-:S05]  /*c990*/  IMAD R3, R3, R31, R28 ;  /* 0x0000001f03037224 */ /* 0x000fca00078e021c */
[----:B------:R-:W-:Y:S02]  /*c9a0*/  SEL R8, R0, R3, !P0 ;  /* 0x0000000300087207 */ /* 0x000fe40004000000 */
[----:B------:R-:W-:Y:S02]  /*c9b0*/  SEL R3, R3, R0, !P0 ;  /* 0x0000000003037207 */ /* 0x000fe40004000000 */
[----:B------:R-:W-:-:S07]  /*c9c0*/  PRMT R0, R4, 0x7610, R0 ;  /* 0x0000761004007816 */ /* 0x000fce0000000000 */
.L_x_91:
[----:B------:R-:W-:Y:S01]  /*c9d0*/  LOP3.LUT P0, RZ, R0, 0xff, RZ, 0xc0, !PT ;  /* 0x000000ff00ff7812 */ /* 0x000fe2000780c0ff */
[----:B------:R-:W-:-:S04]  /*c9e0*/  UIMAD.WIDE.U32 UR4, UR51, -0x33333333, URZ ;  /* 0xcccccccd330478a5 */ /* 0x000fc8000f8e003f */
[----:B------:R-:W-:-:S04]  /*c9f0*/  USHF.R.U32.HI UR4, URZ, 0x3, UR5 ;  /* 0x000000033f047899 */ /* 0x000fc80008011605 */
[----:B------:R-:W-:-:S04]  /*ca00*/  UIMAD UR4, UR4, -0xa, UR51 ;  /* 0xfffffff6040478a4 */ /* 0x000fc8000f8e0233 */
[----:B------:R-:W-:Y:S08]  /*ca10*/  @P0 BRA `(.L_x_94) ;  /* 0xffffff4800a40947 */ /* 0x000ff0000383ffff */
[----:B------:R-:W-:-:S04]  /*ca20*/  DEPBAR.LE SB0, 0x0 ;  /* 0x000080000000791a */ /* 0x000fc80000000000 */
[----:B------:R-:W-:Y:S05]  /*ca30*/  EXIT ;  /* 0x000000000000794d */ /* 0x000fea0003800000 */
.L_x_9:
[----:B------:R-:W-:Y:S01]  /*ca40*/  ULDC.64 UR4, c[0x0][0x8f8] ;  /* 0x00023e0000047ab9 */ /* 0x000fe20000000a00 */
[----:B------:R-:W-:Y:S01]  /*ca50*/  PRMT R12, RZ, 0x7610, R12 ;  /* 0x00007610ff0c7816 */ /* 0x000fe2000000000c */
[----:B------:R-:W-:Y:S01]  /*ca60*/  IMAD.MOV.U32 R5, RZ, RZ, -0x1 ;  /* 0xffffffffff057424 */ /* 0x000fe200078e00ff */
[----:B------:R-:W-:Y:S01]  /*ca70*/  ISETP.GE.U32.AND P1, PT, R16, UR4, PT ;  /* 0x0000000410007c0c */ /* 0x000fe2000bf26070 */
[----:B------:R-:W-:Y:S01]  /*ca80*/  IMAD.MOV.U32 R6, RZ, RZ, -0x1 ;  /* 0xffffffffff067424 */ /* 0x000fe200078e00ff */
[----:B------:R-:W-:Y:S02]  /*ca90*/  MOV R4, 0xffffffff ;  /* 0xffffffff00047802 */ /* 0x000fe40000000f00 */
[----:B------:R-:W-:-:S13]  /*caa0*/  ISETP.GE.U32.AND.EX P1, PT, R17, UR5, PT, P1 ;  /* 0x0000000511007c0c */ /* 0x000fda000bf26110 */
[----:B------:R-:W-:Y:S05]  /*cab0*/  @P1 BRA `(.L_x_95) ;  /* 0x00000004005c1947 */ /* 0x000fea0003800000 */
[----:B------:R-:W1:Y:S01]  /*cac0*/  LDC.64 R20, c[0x0][0x8d0] ;  /* 0x00023400ff147b82 */ /* 0x000e620000000a00 */
[----:B------:R-:W-:Y:S01]  /*cad0*/  MOV R14, R16 ;  /* 0x00000010000e7202 */ /* 0x000fe20000000f00 */
[----:B------:R-:W-:-:S06]  /*cae0*/  IMAD.MOV.U32 R15, RZ, RZ, R17 ;  /* 0x000000ffff0f7224 */ /* 0x000fcc00078e0011 */
        /* <DEDUP_REMOVED lines=15> */
.L_x_96:
[--C-:B------:R-:W-:Y:S01]  /*cbe0*/  SHF.R.U64 R14, R14, R6, R15.reuse ;  /* 0x000000060e0e7219 */ /* 0x100fe2000000120f */
[----:B------:R-:W1:Y:S01]  /*cbf0*/  LDC R12, c[0x0][0x8c0] ;  /* 0x00023000ff0c7b82 */ /* 0x000e620000000800 */
[----:B------:R-:W-:Y:S01]  /*cc00*/  I2FP.F32.U32 R5, R10 ;  /* 0x0000000a00057245 */ /* 0x000fe20000201000 */
[----:B------:R-:W-:Y:S01]  /*cc10*/  ULDC UR4, c[0x0][0x150] ;  /* 0x0000540000047ab9 */ /* 0x000fe20000000800 */
[----:B------:R-:W-:Y:S02]  /*cc20*/  SHF.R.U32.HI R4, RZ, R6, R15 ;  /* 0x00000006ff047219 */ /* 0x000fe4000001160f */
[----:B------:R-:W-:Y:S01]  /*cc30*/  IADD3 R11, P1, RZ, -R14, RZ ;  /* 0x8000000eff0b7210 */ /* 0x000fe20007f3e0ff */
[----:B------:R-:W-:Y:S01]  /*cc40*/  FMUL R15, R5, UR4 ;  /* 0x00000004050f7c20 */ /* 0x000fe20008400000 */
[----:B------:R-:W-:Y:S01]  /*cc50*/  ULDC UR4, c[0x0][0x154] ;  /* 0x0000550000047ab9 */ /* 0x000fe20000000800 */
[----:B------:R-:W2:Y:S02]  /*cc60*/  LDC.64 R28, c[0x0][0x8e8] ;  /* 0x00023a00ff1c7b82 */ /* 0x000ea40000000a00 */
[----:B------:R-:W-:-:S02]  /*cc70*/  IMAD.X R13, RZ, RZ, ~R4, P1 ;  /* 0x000000ffff0d7224 */ /* 0x000fc400008e0e04 */
[----:B------:R-:W3:Y:S01]  /*cc80*/  F2I.U32.TRUNC.NTZ R15, R15 ;  /* 0x0000000f000f7305 */ /* 0x000ee2000020f000 */
[----:B------:R-:W-:-:S03]  /*cc90*/  IMAD.WIDE.U32 R4, R11, R24, R16 ;  /* 0x000000180b047225 */ /* 0x000fc600078e0010 */
[----:B------:R-:W4:Y:S01]  /*cca0*/  LDC R21, c[0x0][0x144] ;  /* 0x00005100ff157b82 */ /* 0x000f220000000800 */
[----:B------:R-:W-:-:S04]  /*ccb0*/  IMAD R6, R13, R24, RZ ;  /* 0x000000180d067224 */ /* 0x000fc800078e02ff */
[----:B------:R-:W-:-:S03]  /*ccc0*/  IMAD R11, R11, R25, R6 ;  /* 0x000000190b0b7224 */ /* 0x000fc600078e0206 */
[----:B------:R-:W5:Y:S02]  /*ccd0*/  LDC R20, c[0x0][0x8b0] ;  /* 0x00022c00ff147b82 */ /* 0x000f640000000800 */
[----:B------:R-:W-:Y:S02]  /*cce0*/  IADD3 R5, R5, R11, RZ ;  /* 0x0000000b05057210 */ /* 0x000fe40007ffe0ff */
[----:B------:R-:W-:Y:S02]  /*ccf0*/  I2FP.F32.U32 R11, R7 ;  /* 0x00000007000b7245 */ /* 0x000fe40000201000 */
[-C--:B-1----:R-:W-:Y:S01]  /*cd00*/  SHF.R.U64 R6, R4, R12.reuse, R5 ;  /* 0x0000000c04067219 */ /* 0x082fe20000001205 */
[----:B---3--:R-:W-:Y:S01]  /*cd10*/  IMAD.MOV R4, RZ, RZ, -R15 ;  /* 0x000000ffff047224 */ /* 0x008fe200078e0a0f */
[----:B------:R-:W1:Y:S01]  /*cd20*/  LDC R13, c[0x0][0x900] ;  /* 0x00024000ff0d7b82 */ /* 0x000e620000000800 */
[----:B--2---:R-:W-:Y:S01]  /*cd30*/  ISETP.NE.U32.AND P1, PT, R28, RZ, PT ;  /* 0x000000ff1c00720c */ /* 0x004fe20003f25070 */
[----:B------:R-:W-:Y:S01]  /*cd40*/  FMUL R11, R11, UR4 ;  /* 0x000000040b0b7c20 */ /* 0x000fe20008400000 */
[----:B------:R-:W-:-:S02]  /*cd50*/  SHF.R.U32.HI R5, RZ, R12, R5 ;  /* 0x0000000cff057219 */ /* 0x000fc40000011605 */
[----:B------:R-:W-:Y:S02]  /*cd60*/  ISETP.NE.AND.EX P1, PT, R29, RZ, PT, P1 ;  /* 0x000000ff1d00720c */ /* 0x000fe40003f25310 */
[----:B------:R-:W-:Y:S01]  /*cd70*/  MOV R12, 0xffffffff ;  /* 0xffffffff000c7802 */ /* 0x000fe20000000f00 */
[----:B------:R-:W2:Y:S01]  /*cd80*/  LDC R22, c[0x0][0x148] ;  /* 0x00005200ff167b82 */ /* 0x000ea20000000800 */
[----:B----4-:R-:W-:Y:S02]  /*cd90*/  IMAD R26, R21, R4, R10 ;  /* 0x00000004151a7224 */ /* 0x010fe400078e020a */
[----:B------:R-:W-:-:S05]  /*cda0*/  IMAD.MOV.U32 R10, RZ, RZ, 0x1 ;  /* 0x00000001ff0a7424 */ /* 0x000fca00078e00ff */
[----:B------:R-:W3:Y:S01]  /*cdb0*/  LDC R24, c[0x0][0x8a8] ;  /* 0x00022a00ff187b82 */ /* 0x000ee20000000800 */
[-CC-:B-----5:R-:W-:Y:S02]  /*cdc0*/  SHF.R.U64 R21, R6, R20.reuse, R5.reuse ;  /* 0x0000001406157219 */ /* 0x1a0fe40000001205 */
[----:B------:R-:W-:Y:S02]  /*cdd0*/  SHF.R.U32.HI R4, RZ, R20, R5 ;  /* 0x00000014ff047219 */ /* 0x000fe40000011605 */
[----:B------:R4:W1:Y:S03]  /*cde0*/  F2I.U32.TRUNC.NTZ R20, R11 ;  /* 0x0000000b00147305 */ /* 0x000866000020f000 */
[----:B------:R-:W2:Y:S01]  /*cdf0*/  LDC R25, c[0x0][0x8f0] ;  /* 0x00023c00ff197b82 */ /* 0x000ea20000000800 */
[-C--:B-1----:R-:W-:Y:S02]  /*ce00*/  SHF.L.U32 R12, R12, R13.reuse, RZ ;  /* 0x0000000d0c0c7219 */ /* 0x082fe400000006ff */
[----:B------:R-:W-:-:S02]  /*ce10*/  SHF.R.U64 R23, R21, R13, R4 ;  /* 0x0000000d15177219 */ /* 0x000fc40000001204 */
[-C--:B------:R-:W-:Y:S02]  /*ce20*/  SHF.R.U32.HI R5, RZ, R13.reuse, R4 ;  /* 0x0000000dff057219 */ /* 0x080fe40000011604 */
[----:B------:R-:W-:Y:S01]  /*ce30*/  SHF.L.U32 R30, R10, R13, RZ ;  /* 0x0000000d0a1e7219 */ /* 0x000fe200000006ff */
[----:B------:R-:W1:Y:S01]  /*ce40*/  LDC R27, c[0x0][0x8e0] ;  /* 0x00023800ff1b7b82 */ /* 0x000e620000000800 */
[----:B------:R-:W-:Y:S02]  /*ce50*/  LOP3.LUT R32, RZ, R12, RZ, 0x33, !PT ;  /* 0x0000000cff207212 */ /* 0x000fe400078e33ff */
[----:B------:R-:W-:-:S05]  /*ce60*/  MOV R4, R23 ;  /* 0x0000001700047202 */ /* 0x000fca0000000f00 */
[----:B------:R-:W1:Y:S01]  /*ce70*/  LDC R31, c[0x0][0x8b8] ;  /* 0x00022e00ff1f7b82 */ /* 0x000e620000000800 */
[----:B----4-:R-:W-:Y:S05]  /*ce80*/  @!P1 BRA `(.L_x_97) ;  /* 0x0000000000289947 */ /* 0x010fea0003800000 */
[----:B------:R-:W4:Y:S02]  /*ce90*/  LDC R4, c[0x0][0x8f4] ;  /* 0x00023d00ff047b82 */ /* 0x000f240000000800 */
[----:B----4-:R-:W-:-:S05]  /*cea0*/  IADD3 R13, P1, R23, R4, RZ ;  /* 0x00000004170d7210 */ /* 0x010fca0007f3e0ff */
        /* <DEDUP_REMOVED lines=8> */
.L_x_97:
[----:B------:R-:W-:Y:S01]  /*cf30*/  ISETP.NE.AND P1, PT, R2, 0x1, PT ;  /* 0x000000010200780c */ /* 0x000fe20003f25270 */
[----:B---3--:R-:W-:Y:S01]  /*cf40*/  VIADD R11, R24, 0xffffffff ;  /* 0xffffffff180b7836 */ /* 0x008fe20000000000 */
[----:B--2---:R-:W-:Y:S01]  /*cf50*/  SHF.R.U64 R5, R4, R25, R5 ;  /* 0x0000001904057219 */ /* 0x004fe20000001205 */
[----:B------:R-:W-:Y:S01]  /*cf60*/  IMAD.MOV.U32 R12, RZ, RZ, 0x1 ;  /* 0x00000001ff0c7424 */ /* 0x000fe200078e00ff */
[----:B------:R-:W-:Y:S02]  /*cf70*/  IADD3 R20, -R20, RZ, RZ ;  /* 0x000000ff14147210 */ /* 0x000fe40007ffe1ff */
[----:B------:R-:W-:Y:S02]  /*cf80*/  LOP3.LUT R4, R21, R32, RZ, 0xc0, !PT ;  /* 0x0000002015047212 */ /* 0x000fe400078ec0ff */
[----:B------:R-:W-:-:S03]  /*cf90*/  IADD3 R10, -R5, RZ, RZ ;  /* 0x000000ff050a7210 */ /* 0x000fc60007ffe1ff */
[----:B------:R-:W-:Y:S02]  /*cfa0*/  IMAD R5, R30, R5, R4 ;  /* 0x000000051e057224 */ /* 0x000fe400078e0204 */
[----:B------:R-:W-:Y:S01]  /*cfb0*/  @P1 IMAD R26, R22, R20, R7 ;  /* 0x00000014161a1224 */ /* 0x000fe200078e0207 */
[----:B------:R-:W-:Y:S01]  /*cfc0*/  LOP3.LUT R7, R6, R11, RZ, 0xc0, !PT ;  /* 0x0000000b06077212 */ /* 0x000fe200078ec0ff */
[----:B-1----:R-:W-:Y:S02]  /*cfd0*/  IMAD R4, R10, R27, R23 ;  /* 0x0000001b0a047224 */ /* 0x002fe400078e0217 */
[----:B------:R-:W-:Y:S02]  /*cfe0*/  IMAD R5, R5, R31, R26 ;  /* 0x0000001f05057224 */ /* 0x000fe400078e021a */
[----:B------:R-:W-:-:S05]  /*cff0*/  IMAD R6, R4, R24, R7 ;  /* 0x0000001804067224 */ /* 0x000fca00078e0207 */
[----:B------:R-:W-:Y:S02]  /*d000*/  SEL R4, R6, R5, !P1 ;  /* 0x0000000506047207 */ /* 0x000fe40004800000 */
[----:B------:R-:W-:Y:S02]  /*d010*/  SEL R5, R5, R6, !P1 ;  /* 0x0000000605057207 */ /* 0x000fe40004800000 */
[----:B------:R-:W-:-:S07]  /*d020*/  MOV R6, R14 ;  /* 0x0000000e00067202 */ /* 0x000fce0000000f00 */
.L_x_95:
[----:B------:R-:W-:-:S08]  /*d030*/  NOP ;  /* 0x0000000000007918 */ /* 0x000fd00000000000 */
[----:B------:R-:W1:-:S00]  /*d040*/  USETMAXREG.DEALLOC.CTAPOOL 0x28 ;  /* 0x00000028000079c8 */ /* 0x000e4000080e0500 */
[----:B-1----:R-:W-:-:S13]  /*d050*/  ISETP.NE.AND P1, PT, R3, 0x1, PT ;  /* 0x000000010300780c */ /* 0x002fda0003f25270 */
[----:B------:R-:W-:Y:S05]  /*d060*/  @!P1 EXIT ;  /* 0x000000000000994d */ /* 0x000fea0003800000 */
[----:B------:R-:W-:Y:S05]  /*d070*/  @!P4 BRA `(.L_x_98) ;  /* 0x0000001000b0c947 */ /* 0x000fea0003800000 */
[----:B------:R-:W-:-:S13]  /*d080*/  ISETP.NE.OR P0, PT, R3, 0x2, P0 ;  /* 0x000000020300780c */ /* 0x000fda0000705670 */
[----:B------:R-:W-:Y:S05]  /*d090*/  @P0 EXIT ;  /* 0x000000000000094d */ /* 0x000fea0003800000 */
[----:B------:R-:W-:-:S13]  /*d0a0*/  LOP3.LUT P1, RZ, R12, 0xff, RZ, 0xc0, !PT ;  /* 0x000000ff0cff7812 */ /* 0x000fda000782c0ff */
[----:B------:R-:W-:Y:S05]  /*d0b0*/  @!P1 BRA `(.L_x_99) ;  /* 0x0000000000189947 */ /* 0x000fea0003800000 */
[----:B------:R-:W-:Y:S01]  /*d0c0*/  UMOV UR4, 0x400 ;  /* 0x0000040000047882 */ /* 0x000fe20000000000 */
[----:B------:R-:W-:Y:S01]  /*d0d0*/  IMAD.MOV.U32 R3, RZ, RZ, RZ ;  /* 0x000000ffff037224 */ /* 0x000fe200078e00ff */
[----:B------:R-:W-:-:S04]  /*d0e0*/  ULEA UR4, UR36, UR4, 0x18 ;  /* 0x0000000424047291 */ /* 0x000fc8000f8ec03f */
[----:B------:R-:W-:-:S05]  /*d0f0*/  SHF.L.U32 R3, R3, 0x1f, RZ ;  /* 0x0000001f03037819 */ /* 0x000fca00000006ff */
[----:B------:R-:W1:Y:S02]  /*d100*/  SYNCS.PHASECHK.TRANS64.TRYWAIT P0, [UR4+0xe8], R3 ;  /* 0x0000e803ff0075a7 */ /* 0x000e640008000144 */
[----:B-1----:R-:W-:Y:S05]  /*d110*/  @!P0 BRA `(.L_x_100) ;  /* 0x0000002400c88947 */ /* 0x002fea0003800000 */
.L_x_99:
[----:B-1----:R-:W-:Y:S01]  /*d120*/  PRMT R3, RZ, 0x7610, R3 ;  /* 0x00007610ff037816 */ /* 0x002fe20000000003 */
[----:B------:R-:W-:Y:S06]  /*d130*/  @P3 BRA `(.L_x_101) ;  /* 0x0000000000243947 */ /* 0x000fec0003800000 */
[----:B------:R-:W-:Y:S02]  /*d140*/  ULDC.64 UR4, c[0x0][0x588] ;  /* 0x0001620000047ab9 */ /* 0x000fe40000000a00 */
[----:B------:R-:W-:-:S04]  /*d150*/  ISETP.NE.U32.AND P0, PT, RZ, UR4, PT ;  /* 0x00000004ff007c0c */ /* 0x000fc8000bf05070 */
[----:B------:R-:W-:-:S13]  /*d160*/  ISETP.NE.AND.EX P0, PT, RZ, UR5, PT, P0 ;  /* 0x00000005ff007c0c */ /* 0x000fda000bf05300 */
[----:B------:R-:W-:Y:S05]  /*d170*/  @!P0 BRA `(.L_x_102) ;  /* 0x00000000000c8947 */ /* 0x000fea0003800000 */
[----:B------:R1:W5:Y:S01]  /*d180*/  LDG.E R8, desc[UR40][R8.64] ;  /* 0x0000002808087981 */ /* 0x000362000c1e1900 */
[----:B------:R-:W-:Y:S01]  /*d190*/  MOV R3, 0x1 ;  /* 0x0000000100037802 */ /* 0x000fe20000000f00 */
[----:B------:R-:W-:Y:S06]  /*d1a0*/  BRA `(.L_x_101) ;  /* 0x0000000000087947 */ /* 0x000fec0003800000 */
.L_x_102:
[----:B------:R-:W2:Y:S01]  /*d1b0*/  LDC R8, c[0x0][0x580] ;  /* 0x00016000ff087b82 */ /* 0x000ea20000000800 */
[----:B------:R-:W-:-:S07]  /*d1c0*/  IMAD.MOV.U32 R3, RZ, RZ, 0x1 ;  /* 0x00000001ff037424 */ /* 0x000fce00078e00ff */
.L_x_101:
[----:B-1----:R-:W-:Y:S01]  /*d1d0*/  MOV R9, 0x1 ;  /* 0x0000000100097802 */ /* 0x002fe20000000f00 */
[----:B------:R-:W-:Y:S06]  /*d1e0*/  @!P1 BRA `(.L_x_103) ;  /* 0x0000000c00dc9947 */ /* 0x000fec0003800000 */
[----:B------:R-:W1:Y:S01]  /*d1f0*/  LDC R10, c[0x0][0x900] ;  /* 0x00024000ff0a7b82 */ /* 0x000e620000000800 */
[----:B------:R-:W-:Y:S01]  /*d200*/  IMAD.MOV.U32 R7, RZ, RZ, -0x1 ;  /* 0xffffffffff077424 */ /* 0x000fe200078e00ff */
[----:B------:R-:W-:Y:S01]  /*d210*/  MOV R9, 0x1 ;  /* 0x0000000100097802 */ /* 0x000fe20000000f00 */
[----:B------:R-:W-:Y:S01]  /*d220*/  ULDC.64 UR6, c[0x0][0x198] ;  /* 0x0000660000067ab9 */ /* 0x000fe20000000a00 */
[----:B------:R-:W-:Y:S01]  /*d230*/  LOP3.LUT R11, R0, 0x2, RZ, 0xfc, !PT ;  /* 0x00000002000b7812 */ /* 0x000fe200078efcff */
[----:B------:R-:W-:Y:S01]  /*d240*/  ULDC.64 UR14, c[0x0][0x588] ;  /* 0x00016200000e7ab9 */ /* 0x000fe20000000a00 */
[----:B------:R-:W-:Y:S01]  /*d250*/  ULDC.64 UR22, c[0x0][0x8f8] ;  /* 0x00023e0000167ab9 */ /* 0x000fe20000000a00 */
[----:B------:R-:W-:Y:S01]  /*d260*/  ULDC.64 UR24, c[0x0][0x590] ;  /* 0x0001640000187ab9 */ /* 0x000fe20000000a00 */
[----:B------:R-:W3:Y:S01]  /*d270*/  LDC R12, c[0x0][0x8a8] ;  /* 0x00022a00ff0c7b82 */ /* 0x000ee20000000800 */
[-C--:B-1----:R-:W-:Y:S02]  /*d280*/  SHF.L.U32 R7, R7, R10.reuse, RZ ;  /* 0x0000000a07077219 */ /* 0x082fe400000006ff */
[----:B------:R-:W-:Y:S01]  /*d290*/  SHF.L.U32 R10, R9, R10, RZ ;  /* 0x0000000a090a7219 */ /* 0x000fe200000006ff */
[----:B------:R-:W-:Y:S01]  /*d2a0*/  IMAD.MOV.U32 R9, RZ, RZ, 0x1 ;  /* 0x00000001ff097424 */ /* 0x000fe200078e00ff */
[----:B------:R-:W-:-:S02]  /*d2b0*/  LOP3.LUT R13, RZ, R7, RZ, 0x33, !PT ;  /* 0x00000007ff0d7212 */ /* 0x000fc400078e33ff */
[----:B---3--:R-:W-:-:S07]  /*d2c0*/  IADD3 R12, R12, -0x1, RZ ;  /* 0xffffffff0c0c7810 */ /* 0x008fce0007ffe0ff */
.L_x_135:
[----:B------:R-:W-:Y:S02]  /*d2d0*/  ISETP.NE.U32.AND P0, PT, RZ, UR24, PT ;  /* 0x00000018ff007c0c */ /* 0x000fe4000bf05070 */
[----:B------:R-:W-:Y:S02]  /*d2e0*/  R2UR UR11, R5 ;  /* 0x00000000050b72ca */ /* 0x000fe400000e0000 */
[----:B------:R-:W-:Y:S02]  /*d2f0*/  R2UR UR10, R4 ;  /* 0x00000000040a72ca */ /* 0x000fe400000e0000 */
[----:B------:R-:W-:-:S09]  /*d300*/  ISETP.NE.AND.EX P0, PT, RZ, UR25, PT, P0 ;  /* 0x00000019ff007c0c */ /* 0x000fd2000bf05300 */
[----:B------:R-:W-:Y:S02]  /*d310*/  USHF.L.U32 UR11, UR11, 0x8, URZ ;  /* 0x000000080b0b7899 */ /* 0x000fe4000800063f */
[----:B------:R-:W-:Y:S02]  /*d320*/  USHF.L.U32 UR10, UR10, 0x6, URZ ;  /* 0x000000060a0a7899 */ /* 0x000fe4000800063f */
[----:B------:R-:W-:Y:S10]  /*d330*/  @!P0 BRA `(.L_x_104) ;  /* 0x00000000002c8947 */ /* 0x000ff40003800000 */
[----:B------:R-:W-:-:S04]  /*d340*/  ISETP.NE.U32.AND P1, PT, RZ, UR14, PT ;  /* 0x0000000eff007c0c */ /* 0x000fc8000bf25070 */
[----:B------:R-:W-:-:S13]  /*d350*/  ISETP.NE.AND.EX P1, PT, RZ, UR15, PT, P1 ;  /* 0x0000000fff007c0c */ /* 0x000fda000bf25310 */
[----:B------:R-:W-:Y:S05]  /*d360*/  @!P1 BRA `(.L_x_105) ;  /* 0x0000000000189947 */ /* 0x000fea0003800000 */
[----:B------:R-:W1:Y:S01]  /*d370*/  LDC.64 R4, c[0x0][0x588] ;  /* 0x00016200ff047b82 */ /* 0x000e620000000a00 */
[----:B------:R-:W-:-:S04]  /*d380*/  IMAD R3, R6, UR24, RZ ;  /* 0x0000001806037c24 */ /* 0x000fc8000f8e02ff */
[----:B-1----:R-:W-:-:S05]  /*d390*/  IMAD.WIDE R4, R3, 0x4, R4 ;  /* 0x0000000403047825 */ /* 0x002fca00078e0204 */
[----:B--2--5:R1:W5:Y:S01]  /*d3a0*/  LDG.E R8, desc[UR40][R4.64] ;  /* 0x0000002804087981 */ /* 0x024362000c1e1900 */
[----:B------:R-:W-:Y:S01]  /*d3b0*/  IMAD.MOV.U32 R3, RZ, RZ, 0x1 ;  /* 0x00000001ff037424 */ /* 0x000fe200078e00ff */
[----:B------:R-:W-:Y:S06]  /*d3c0*/  BRA `(.L_x_104) ;  /* 0x0000000000087947 */ /* 0x000fec0003800000 */
.L_x_105:
[----:B--2--5:R-:W3:Y:S01]  /*d3d0*/  LDC R8, c[0x0][0x580] ;  /* 0x00016000ff087b82 */ /* 0x024ee20000000800 */
[----:B------:R-:W-:-:S07]  /*d3e0*/  MOV R3, 0x1 ;  /* 0x0000000100037802 */ /* 0x000fce0000000f00 */
.L_x_104:
[----:B------:R-:W-:Y:S05]  /*d3f0*/  @!P0 BRA `(.L_x_106) ;  /* 0x00000000001c8947 */ /* 0x000fea0003800000 */
[----:B------:R-:W-:-:S13]  /*d400*/  LOP3.LUT P2, RZ, R3, 0xff, RZ, 0xc0, !PT ;  /* 0x000000ff03ff7812 */ /* 0x000fda000784c0ff */
[----:B-1----:R-:W1:Y:S02]  /*d410*/  @!P2 LDC.64 R4, c[0x0][0x588] ;  /* 0x00016200ff04ab82 */ /* 0x002e640000000a00 */
[----:B-1----:R-:W-:-:S04]  /*d420*/  @!P2 ISETP.NE.U32.AND P0, PT, R4, RZ, PT ;  /* 0x000000ff0400a20c */ /* 0x002fc80003f05070 */
[----:B------:R-:W-:Y:S02]  /*d430*/  @!P2 ISETP.NE.AND.EX P1, PT, R5, RZ, PT, P0 ;  /* 0x000000ff0500a20c */ /* 0x000fe40003f25300 */
[----:B--23-5:R-:W-:Y:S02]  /*d440*/  @P2 FSETP.EQ.AND P0, PT, R8, RZ, PT ;  /* 0x000000ff0800220b */ /* 0x02cfe40003f02000 */
[----:B------:R-:W-:Y:S01]  /*d450*/  @!P2 PLOP3.LUT P0, PT, P1, PT, PT, 0x8, 0x0 ;  /* 0x000000000000a81c */ /* 0x000fe20000f0e170 */
[----:B------:R-:W-:-:S12]  /*d460*/  BRA `(.L_x_107) ;  /* 0x0000000000047947 */ /* 0x000fd80003800000 */
.L_x_106:
[----:B--23-5:R-:W-:-:S13]  /*d470*/  FSETP.EQ.AND P0, PT, R8, RZ, PT ;  /* 0x000000ff0800720b */ /* 0x02cfda0003f02000 */
.L_x_107:
[----:B------:R-:W-:Y:S02]  /*d480*/  ISETP.NE.AND P2, PT, R11, 0x3, PT ;  /* 0x000000030b00780c */ /* 0x000fe40003f45270 */
[----:B------:R-:W-:-:S04]  /*d490*/  ELECT P1, URZ, PT ;  /* 0x00000000003f782f */ /* 0x000fc80003820000 */
[----:B------:R-:W-:-:S07]  /*d4a0*/  PLOP3.LUT P0, PT, P1, P0, PT, 0x20, 0x0 ;  /* 0x000000000000781c */ /* 0x000fce0000f00470 */
[----:B------:R-:W-:Y:S06]  /*d4b0*/  @!P2 BRA `(.L_x_108) ;  /* 0x000000000004a947 */ /* 0x000fec0003800000 */
[----:B------:R-:W-:Y:S01]  /*d4c0*/  BPT.TRAP 0x1 ;  /* 0x000000040000795c */ /* 0x000fe20000300000 */
.L_x_108:
[----:B------:R-:W2:Y:S01]  /*d4d0*/  S2UR UR36, SR_CgaCtaId ;  /* 0x00000000002479c3 */ /* 0x000ea20000008800 */
[----:B------:R-:W-:Y:S01]  /*d4e0*/  UMOV UR4, 0x400 ;  /* 0x0000040000047882 */ /* 0x000fe20000000000 */
[----:B-1----:R-:W-:Y:S01]  /*d4f0*/  SHF.L.U32 R4, R9, 0x1f, RZ ;  /* 0x0000001f09047819 */ /* 0x002fe200000006ff */
[----:B--2---:R-:W-:-:S09]  /*d500*/  ULEA UR5, UR36, UR4, 0x18 ;  /* 0x0000000424057291 */ /* 0x004fd2000f8ec03f */
[----:B------:R-:W1:Y:S02]  /*d510*/  SYNCS.PHASECHK.TRANS64.TRYWAIT P1, [UR5+0xc0], R4 ;  /* 0x0000c004ff0075a7 */ /* 0x000e640008020145 */
[----:B-1----:R-:W-:Y:S05]  /*d520*/  @!P1 BRA `(.L_x_109) ;  /* 0x0000002000dc9947 */ /* 0x002fea0003800000 */
.L_x_177:
[----:B------:R-:W-:Y:S04]  /*d530*/  BSSY B0, `(.L_x_110) ;  /* 0x000000e000007945 */ /* 0x000fe80003800000 */
[----:B------:R-:W-:Y:S05]  /*d540*/  @!P0 BRA `(.L_x_111) ;  /* 0x0000000000308947 */ /* 0x000fea0003800000 */
[----:B------:R-:W-:Y:S01]  /*d550*/  R2UR UR12, R6 ;  /* 0x00000000060c72ca */ /* 0x000fe200000e0000 */
[----:B------:R-:W-:Y:S02]  /*d560*/  UIADD3 UR16, UP0, UR6, 0x3f0, URZ ;  /* 0x000003f006107890 */ /* 0x000fe4000ff1e03f */
[----:B------:R-:W-:Y:S02]  /*d570*/  UIADD3 UR8, UR5, 0x100, URZ ;  /* 0x0000010005087890 */ /* 0x000fe4000fffe03f */
[----:B------:R-:W-:Y:S02]  /*d580*/  UIADD3 UR9, UR5, 0xa0, URZ ;  /* 0x000000a005097890 */ /* 0x000fe4000fffe03f */
[----:B------:R-:W-:Y:S01]  /*d590*/  UIADD3.X UR17, URZ, UR7, URZ, UP0, !UPT ;  /* 0x000000073f117290 */ /* 0x000fe200087fe43f */
[----:B------:R-:W-:Y:S01]  /*d5a0*/  UMOV UR18, 0x0 ;  /* 0x0000000000127882 */ /* 0x000fe20000000000 */
[----:B------:R-:W-:-:S07]  /*d5b0*/  UMOV UR19, 0x10000000 ;  /* 0x1000000000137882 */ /* 0x000fce0000000000 */
[----:B------:R2:W-:Y:S02]  /*d5c0*/  UTMALDG.3D [UR8], [UR16], desc[UR18] ;  /* 0x00001208100075b4 */ /* 0x0005e40008011000 */
[----:B--2---:R-:W-:Y:S05]  /*d5d0*/  @!P2 BRA `(.L_x_112) ;  /* 0x000000000004a947 */ /* 0x004fea0003800000 */
[----:B------:R-:W-:Y:S01]  /*d5e0*/  BPT.TRAP 0x1 ;  /* 0x000000040000795c */ /* 0x000fe20000300000 */
.L_x_112:
[----:B-1----:R-:W1:Y:S02]  /*d5f0*/  LDC R5, c[0x0][0x800] ;  /* 0x00020000ff057b82 */ /* 0x002e640000000800 */
[----:B-1----:R2:W-:Y:S02]  /*d600*/  SYNCS.ARRIVE.TRANS64.RED.A0TR RZ, [UR5+0xa0], R5 ;  /* 0x0000a005ffff79a7 */ /* 0x0025e40008300405 */
.L_x_111:
[----:B------:R-:W-:Y:S05]  /*d610*/  BSYNC B0 ;  /* 0x0000000000007941 */ /* 0x000fea0003800000 */
.L_x_110:
[----:B------:R-:W-:Y:S05]  /*d620*/  @!P2 BRA `(.L_x_113) ;  /* 0x000000000004a947 */ /* 0x000fea0003800000 */
[----:B------:R-:W-:Y:S01]  /*d630*/  BPT.TRAP 0x1 ;  /* 0x000000040000795c */ /* 0x000fe20000300000 */
.L_x_113:
[----:B------:R-:W-:-:S04]  /*d640*/  UIADD3 UR4, UR5, 0xa0, URZ ;  /* 0x000000a005047890 */ /* 0x000fc8000fffe03f */
[----:B------:R-:W-:-:S09]  /*d650*/  UPRMT UR4, UR36, 0x654, UR4 ;  /* 0x0000065424047896 */ /* 0x000fd20008000004 */
[----:B------:R-:W-:Y:S01]  /*d660*/  SYNCS.ARRIVE.TRANS64.RED.A1T0 RZ, [UR4], RZ ;  /* 0x000000ffffff79a7 */ /* 0x000fe20008100404 */
[----:B------:R-:W-:Y:S05]  /*d670*/  @!P2 BRA `(.L_x_114) ;  /* 0x000000000004a947 */ /* 0x000fea0003800000 */
[----:B------:R-:W-:Y:S01]  /*d680*/  BPT.TRAP 0x1 ;  /* 0x000000040000795c */ /* 0x000fe20000300000 */
.L_x_114:
[----:B------:R-:W3:Y:S02]  /*d690*/  SYNCS.PHASECHK.TRANS64.TRYWAIT P1, [UR5+0xc8], R4 ;  /* 0x0000c804ff0075a7 */ /* 0x000ee40008020145 */
[----:B---3--:R-:W-:Y:S05]  /*d6a0*/  @!P1 BRA `(.L_x_115) ;  /* 0x0000002000949947 */ /* 0x008fea0003800000 */
.L_x_178:
[----:B------:R-:W-:Y:S04]  /*d6b0*/  BSSY B0, `(.L_x_116) ;  /* 0x0000010000007945 */ /* 0x000fe80003800000 */
[----:B------:R-:W-:Y:S05]  /*d6c0*/  @!P0 BRA `(.L_x_117) ;  /* 0x0000000000388947 */ /* 0x000fea0003800000 */
[----:B------:R-:W-:Y:S01]  /*d6d0*/  UIADD3 UR8, UP0, UR6, 0x3f0, URZ ;  /* 0x000003f006087890 */ /* 0x000fe2000ff1e03f */
[----:B------:R-:W-:Y:S01]  /*d6e0*/  R2UR UR20, R6 ;  /* 0x00000000061472ca */ /* 0x000fe200000e0000 */
[----:B------:R-:W-:Y:S02]  /*d6f0*/  UIADD3 UR19, UR11, 0x80, URZ ;  /* 0x000000800b137890 */ /* 0x000fe4000fffe03f */
[----:B------:R-:W-:Y:S02]  /*d700*/  UIADD3 UR16, UR5, 0x1100, URZ ;  /* 0x0000110005107890 */ /* 0x000fe4000fffe03f */
[----:B------:R-:W-:Y:S02]  /*d710*/  UIADD3 UR17, UR5, 0xa8, URZ ;  /* 0x000000a805117890 */ /* 0x000fe4000fffe03f */
[----:B------:R-:W-:Y:S01]  /*d720*/  UIADD3.X UR9, URZ, UR7, URZ, UP0, !UPT ;  /* 0x000000073f097290 */ /* 0x000fe200087fe43f */
[----:B------:R-:W-:Y:S01]  /*d730*/  UMOV UR12, 0x0 ;  /* 0x00000000000c7882 */ /* 0x000fe20000000000 */
[----:B------:R-:W-:Y:S01]  /*d740*/  UMOV UR13, 0x10000000 ;  /* 0x10000000000d7882 */ /* 0x000fe20000000000 */
[----:B------:R-:W-:-:S06]  /*d750*/  UMOV UR18, UR10 ;  /* 0x0000000a00127c82 */ /* 0x000fcc0008000000 */
[----:B------:R3:W-:Y:S02]  /*d760*/  UTMALDG.3D [UR16], [UR8], desc[UR12] ;  /* 0x00000c10080075b4 */ /* 0x0007e40008011000 */
[----:B---3--:R-:W-:Y:S05]  /*d770*/  @!P2 BRA `(.L_x_118) ;  /* 0x000000000004a947 */ /* 0x008fea0003800000 */
[----:B------:R-:W-:Y:S01]  /*d780*/  BPT.TRAP 0x1 ;  /* 0x000000040000795c */ /* 0x000fe20000300000 */
.L_x_118:
[----:B-12---:R-:W1:Y:S02]  /*d790*/  LDC R5, c[0x0][0x800] ;  /* 0x00020000ff057b82 */ /* 0x006e640000000800 */
[----:B-1----:R3:W-:Y:S02]  /*d7a0*/  SYNCS.ARRIVE.TRANS64.RED.A0TR RZ, [UR5+0xa8], R5 ;  /* 0x0000a805ffff79a7 */ /* 0x0027e40008300405 */
.L_x_117:
[----:B------:R-:W-:Y:S05]  /*d7b0*/  BSYNC B0 ;  /* 0x0000000000007941 */ /* 0x000fea0003800000 */
.L_x_116:
[----:B------:R-:W-:Y:S05]  /*d7c0*/  @!P2 BRA `(.L_x_119) ;  /* 0x000000000004a947 */ /* 0x000fea0003800000 */
[----:B------:R-:W-:Y:S01]  /*d7d0*/  BPT.TRAP 0x1 ;  /* 0x000000040000795c */ /* 0x000fe20000300000 */
.L_x_119:
[----:B------:R-:W-:Y:S02]  /*d7e0*/  UIADD3 UR4, UR5, 0xa8, URZ ;  /* 0x000000a805047890 */ /* 0x000fe4000fffe03f */
[----:B------:R-:W-:Y:S02]  /*d7f0*/  UIADD3 UR10, UR10, 0x20, URZ ;  /* 0x000000200a0a7890 */ /* 0x000fe4000fffe03f */
[----:B------:R-:W-:-:S09]  /*d800*/  UPRMT UR4, UR36, 0x654, UR4 ;  /* 0x0000065424047896 */ /* 0x000fd20008000004 */
[----:B------:R-:W-:Y:S01]  /*d810*/  SYNCS.ARRIVE.TRANS64.RED.A1T0 RZ, [UR4], RZ ;  /* 0x000000ffffff79a7 */ /* 0x000fe20008100404 */
[----:B------:R-:W-:Y:S05]  /*d820*/  @!P2 BRA `(.L_x_120) ;  /* 0x000000000004a947 */ /* 0x000fea0003800000 */
[----:B------:R-:W-:Y:S01]  /*d830*/  BPT.TRAP 0x1 ;  /* 0x000000040000795c */ /* 0x000fe20000300000 */
.L_x_120:
[----:B------:R-:W4:Y:S02]  /*d840*/  SYNCS.PHASECHK.TRANS64.TRYWAIT P1, [UR5+0xd0], R4 ;  /* 0x0000d004ff0075a7 */ /* 0x000f240008020145 */
[----:B----4-:R-:W-:Y:S05]  /*d850*/  @!P1 BRA `(.L_x_121) ;  /* 0x0000002000409947 */ /* 0x010fea0003800000 */
.L_x_179:
        /* <DEDUP_REMOVED lines=10> */
[----:B----4-:R-:W-:Y:S05]  /*d900*/  @!P2 BRA `(.L_x_124) ;  /* 0x000000000004a947 */ /* 0x010fea0003800000 */
[----:B------:R-:W-:Y:S01]  /*d910*/  BPT.TRAP 0x1 ;  /* 0x000000040000795c */ /* 0x000fe20000300000 */
.L_x_124:
[----:B-123--:R-:W1:Y:S02]  /*d920*/  LDC R5, c[0x0][0x800] ;  /* 0x00020000ff057b82 */ /* 0x00ee640000000800 */
[----:B-1----:R4:W-:Y:S02]  /*d930*/  SYNCS.ARRIVE.TRANS64.RED.A0TR RZ, [UR5+0xb0], R5 ;  /* 0x0000b005ffff79a7 */ /* 0x0029e40008300405 */
.L_x_123:
[----:B------:R-:W-:Y:S05]  /*d940*/  BSYNC B0 ;  /* 0x0000000000007941 */ /* 0x000fea0003800000 */
.L_x_122:
[----:B------:R-:W-:Y:S05]  /*d950*/  @!P2 BRA `(.L_x_125) ;  /* 0x000000000004a947 */ /* 0x000fea0003800000 */
[----:B------:R-:W-:Y:S01]  /*d960*/  BPT.TRAP 0x1 ;  /* 0x000000040000795c */ /* 0x000fe20000300000 */
.L_x_125:
[----:B------:R-:W-:-:S04]  /*d970*/  UIADD3 UR4, UR5, 0xb0, URZ ;  /* 0x000000b005047890 */ /* 0x000fc8000fffe03f */
[----:B------:R-:W-:-:S09]  /*d980*/  UPRMT UR4, UR36, 0x654, UR4 ;  /* 0x0000065424047896 */ /* 0x000fd20008000004 */
[----:B------:R-:W-:Y:S01]  /*d990*/  SYNCS.ARRIVE.TRANS64.RED.A1T0 RZ, [UR4], RZ ;  /* 0x000000ffffff79a7 */ /* 0x000fe20008100404 */
[----:B------:R-:W-:Y:S05]  /*d9a0*/  @!P2 BRA `(.L_x_126) ;  /* 0x000000000004a947 */ /* 0x000fea0003800000 */
[----:B------:R-:W-:Y:S01]  /*d9b0*/  BPT.TRAP 0x1 ;  /* 0x000000040000795c */ /* 0x000fe20000300000 */
.L_x_126:
[----:B------:R-:W5:Y:S02]  /*d9c0*/  SYNCS.PHASECHK.TRANS64.TRYWAIT P1, [UR5+0xd8], R4 ;  /* 0x0000d804ff0075a7 */ /* 0x000f640008020145 */
[----:B-----5:R-:W-:Y:S05]  /*d9d0*/  @!P1 BRA `(.L_x_127) ;  /* 0x0000001c00f89947 */ /* 0x020fea0003800000 */
.L_x_180:
[----:B------:R-:W-:Y:S04]  /*d9e0*/  BSSY B0, `(.L_x_128) ;  /* 0x0000010000007945 */ /* 0x000fe80003800000 */
[----:B------:R-:W-:Y:S05]  /*d9f0*/  @!P0 BRA `(.L_x_129) ;  /* 0x0000000000388947 */ /* 0x000fea0003800000 */
[----:B------:R-:W-:Y:S01]  /*da00*/  R2UR UR20, R6 ;  /* 0x00000000061472ca */ /* 0x000fe200000e0000 */
[----:B------:R-:W-:Y:S02]  /*da10*/  UIADD3 UR8, UP0, UR6, 0x3f0, URZ ;  /* 0x000003f006087890 */ /* 0x000fe4000ff1e03f */
        /* <DEDUP_REMOVED lines=8> */
[----:B-1----:R-:W-:Y:S05]  /*daa0*/  @!P2 BRA `(.L_x_130) ;  /* 0x000000000004a947 */ /* 0x002fea0003800000 */
[----:B------:R-:W-:Y:S01]  /*dab0*/  BPT.TRAP 0x1 ;  /* 0x000000040000795c */ /* 0x000fe20000300000 */
.L_x_130:
[----:B------:R-:W1:Y:S02]  /*dac0*/  LDC R4, c[0x0][0x800] ;  /* 0x00020000ff047b82 */ /* 0x000e640000000800 */
[----:B-1----:R1:W-:Y:S02]  /*dad0*/  SYNCS.ARRIVE.TRANS64.RED.A0TR RZ, [UR5+0xb8], R4 ;  /* 0x0000b804ffff79a7 */ /* 0x0023e40008300405 */
.L_x_129:
[----:B------:R-:W-:Y:S05]  /*dae0*/  BSYNC B0 ;  /* 0x0000000000007941 */ /* 0x000fea0003800000 */
.L_x_128:
[----:B------:R-:W-:Y:S05]  /*daf0*/  @!P2 BRA `(.L_x_131) ;  /* 0x000000000004a947 */ /* 0x000fea0003800000 */
[----:B------:R-:W-:Y:S01]  /*db00*/  BPT.TRAP 0x1 ;  /* 0x000000040000795c */ /* 0x000fe20000300000 */
.L_x_131:
[----:B------:R-:W-:Y:S01]  /*db10*/  IADD3 R16, P0, R16, UR38, RZ ;  /* 0x0000002610107c10 */ /* 0x000fe2000ff1e0ff */
[----:B------:R-:W-:Y:S01]  /*db20*/  UIADD3 UR4, UR5, 0xb8, URZ ;  /* 0x000000b805047890 */ /* 0x000fe2000fffe03f */
[----:B------:R-:W-:Y:S01]  /*db30*/  LOP3.LUT R9, R9, 0x1, RZ, 0x3c, !PT ;  /* 0x0000000109097812 */ /* 0x000fe200078e3cff */
[----:B-1234-:R-:W-:Y:S01]  /*db40*/  IMAD.MOV.U32 R5, RZ, RZ, -0x1 ;  /* 0xffffffffff057424 */ /* 0x01efe200078e00ff */
[----:B------:R-:W-:Y:S01]  /*db50*/  IADD3.X R17, R17, UR37, RZ, P0, !PT ;  /* 0x0000002511117c10 */ /* 0x000fe200087fe4ff */
[----:B------:R-:W-:Y:S01]  /*db60*/  UPRMT UR4, UR36, 0x654, UR4 ;  /* 0x0000065424047896 */ /* 0x000fe20008000004 */
[----:B------:R-:W-:Y:S01]  /*db70*/  ISETP.GE.U32.AND P0, PT, R16, UR22, PT ;  /* 0x0000001610007c0c */ /* 0x000fe2000bf06070 */
[----:B------:R-:W-:Y:S01]  /*db80*/  IMAD.MOV.U32 R6, RZ, RZ, -0x1 ;  /* 0xffffffffff067424 */ /* 0x000fe200078e00ff */
[----:B------:R-:W-:Y:S02]  /*db90*/  PRMT R7, RZ, 0x7610, R7 ;  /* 0x00007610ff077816 */ /* 0x000fe40000000007 */
[----:B------:R-:W-:-:S02]  /*dba0*/  ISETP.GE.U32.AND.EX P0, PT, R17, UR23, PT, P0 ;  /* 0x0000001711007c0c */ /* 0x000fc4000bf06100 */
[----:B------:R-:W-:Y:S02]  /*dbb0*/  MOV R4, 0xffffffff ;  /* 0xffffffff00047802 */ /* 0x000fe40000000f00 */
[----:B------:R-:W-:Y:S09]  /*dbc0*/  SYNCS.ARRIVE.TRANS64.RED.A1T0 RZ, [UR4], RZ ;  /* 0x000000ffffff79a7 */ /* 0x000ff20008100404 */
[----:B------:R-:W-:Y:S05]  /*dbd0*/  @P0 BRA `(.L_x_132) ;  /* 0x0000000400580947 */ /* 0x000fea0003800000 */
[----:B------:R-:W1:Y:S01]  /*dbe0*/  S2R R18, SR_CTAID.X ;  /* 0x0000000000127919 */ /* 0x000e620000002500 */
[----:B------:R-:W2:Y:S01]  /*dbf0*/  LDC.64 R14, c[0x0][0x8d0] ;  /* 0x00023400ff0e7b82 */ /* 0x000ea20000000a00 */
[----:B------:R-:W-:Y:S01]  /*dc00*/  ULDC UR4, c[0x0][0x150] ;  /* 0x0000540000047ab9 */ /* 0x000fe20000000800 */
[----:B------:R-:W-:Y:S01]  /*dc10*/  MOV R22, R17 ;  /* 0x0000001100167202 */ /* 0x000fe20000000f00 */
[----:B------:R-:W3:Y:S05]  /*dc20*/  S2R R20, SR_CTAID.Y ;  /* 0x0000000000147919 */ /* 0x000eea0000002600 */
[----:B------:R-:W4:Y:S08]  /*dc30*/  LDC R5, c[0x0][0x144] ;  /* 0x00005100ff057b82 */ /* 0x000f300000000800 */
[----:B------:R-:W4:Y:S01]  /*dc40*/  LDC R21, c[0x0][0x8d8] ;  /* 0x00023600ff157b82 */ /* 0x000f220000000800 */
[----:B--2---:R-:W-:-:S04]  /*dc50*/  ISETP.NE.U32.AND P0, PT, R14, RZ, PT ;  /* 0x000000ff0e00720c */ /* 0x004fc80003f05070 */
[----:B------:R-:W-:Y:S02]  /*dc60*/  ISETP.NE.AND.EX P0, PT, R15, RZ, PT, P0 ;  /* 0x000000ff0f00720c */ /* 0x000fe40003f05300 */
[----:B-1----:R-:W-:Y:S02]  /*dc70*/  I2FP.F32.U32 R4, R18 ;  /* 0x0000001200047245 */ /* 0x002fe40000201000 */
[----:B---3--:R-:W-:-:S03]  /*dc80*/  I2FP.F32.U32 R23, R20 ;  /* 0x0000001400177245 */ /* 0x008fc60000201000 */
[----:B------:R-:W-:-:S06]  /*dc90*/  FMUL R4, R4, UR4 ;  /* 0x0000000404047c20 */ /* 0x000fcc0008400000 */
[----:B------:R-:W1:Y:S02]  /*dca0*/  F2I.U32.TRUNC.NTZ R4, R4 ;  /* 0x0000000400047305 */ /* 0x000e64000020f000 */
[----:B-1----:R-:W-:-:S05]  /*dcb0*/  IADD3 R6, -R4, RZ, RZ ;  /* 0x000000ff04067210 */ /* 0x002fca0007ffe1ff */
[----:B----4-:R-:W-:Y:S02]  /*dcc0*/  IMAD R18, R5, R6, R18 ;  /* 0x0000000605127224 */ /* 0x010fe400078e0212 */
[----:B------:R-:W-:Y:S01]  /*dcd0*/  IMAD.MOV.U32 R6, RZ, RZ, R16 ;  /* 0x000000ffff067224 */ /* 0x000fe200078e0010 */
[----:B------:R-:W-:Y:S06]  /*dce0*/  @!P0 BRA `(.L_x_133) ;  /* 0x0000000000308947 */ /* 0x000fec0003800000 */
[----:B------:R-:W1:Y:S02]  /*dcf0*/  LDC R5, c[0x0][0x8dc] ;  /* 0x00023700ff057b82 */ /* 0x000e640000000800 */
[----:B-1----:R-:W-:-:S05]  /*dd00*/  IADD3 R5, P0, R16, R5, RZ ;  /* 0x0000000510057210 */ /* 0x002fca0007f1e0ff */
[----:B------:R-:W-:-:S04]  /*dd10*/  IMAD.X R19, RZ, RZ, R17, P0 ;  /* 0x000000ffff137224 */ /* 0x000fc800000e0611 */
[----:B------:R-:W-:-:S04]  /*dd20*/  IMAD.WIDE.U32 R6, R19, R14, RZ ;  /* 0x0000000e13067225 */ /* 0x000fc800078e00ff */
[----:B------:R-:W-:-:S04]  /*dd30*/  IMAD.WIDE.U32 R6, P0, R5, R15, R6 ;  /* 0x0000000f05067225 */ /* 0x000fc80007800006 */
[----:B------:R-:W-:-:S04]  /*dd40*/  IMAD.WIDE.U32 R4, R5, R14, RZ ;  /* 0x0000000e05047225 */ /* 0x000fc800078e00ff */
[----:B------:R-:W-:Y:S01]  /*dd50*/  IMAD.MOV.U32 R4, RZ, RZ, R7 ;  /* 0x000000ffff047224 */ /* 0x000fe200078e0007 */
[----:B------:R-:W-:Y:S02]  /*dd60*/  IADD3 RZ, P1, R5, R6, RZ ;  /* 0x0000000605ff7210 */ /* 0x000fe40007f3e0ff */
[----:B------:R-:W-:-:S03]  /*dd70*/  IADD3.X R5, RZ, RZ, RZ, P0, !PT ;  /* 0x000000ffff057210 */ /* 0x000fc600007fe4ff */
[----:B------:R-:W-:-:S04]  /*dd80*/  IMAD.WIDE.U32.X R4, R19, R15, R4, P1 ;  /* 0x0000000f13047225 */ /* 0x000fc800008e0404 */
[----:B------:R-:W-:Y:S01]  /*dd90*/  IMAD.MOV.U32 R22, RZ, RZ, R5 ;  /* 0x000000ffff167224 */ /* 0x000fe200078e0005 */
[----:B------:R-:W-:-:S07]  /*dda0*/  MOV R6, R4 ;  /* 0x0000000400067202 */ /* 0x000fce0000000f00 */
.L_x_133:
[----:B------:R-:W-:Y:S01]  /*ddb0*/  ULDC UR4, c[0x0][0x154] ;  /* 0x0000550000047ab9 */ /* 0x000fe20000000800 */
[----:B------:R-:W1:Y:S01]  /*ddc0*/  LDC R7, c[0x0][0x148] ;  /* 0x00005200ff077b82 */ /* 0x000e620000000800 */
[----:B------:R-:W-:Y:S01]  /*ddd0*/  FMUL R14, R23, UR4 ;  /* 0x00000004170e7c20 */ /* 0x000fe20008400000 */
[----:B------:R-:W-:Y:S02]  /*dde0*/  ISETP.NE.AND P2, PT, R2, 0x1, PT ;  /* 0x000000010200780c */ /* 0x000fe40003f45270 */
[-CC-:B------:R-:W-:Y:S02]  /*ddf0*/  SHF.R.U64 R19, R6, R21.reuse, R22.reuse ;  /* 0x0000001506137219 */ /* 0x180fe40000001216 */
[----:B------:R-:W-:Y:S01]  /*de00*/  SHF.R.U32.HI R21, RZ, R21, R22 ;  /* 0x00000015ff157219 */ /* 0x000fe20000011616 */
[----:B------:R-:W2:Y:S01]  /*de10*/  F2I.U32.TRUNC.NTZ R14, R14 ;  /* 0x0000000e000e7305 */ /* 0x000ea2000020f000 */
[----:B------:R-:W3:Y:S01]  /*de20*/  LDC.64 R4, c[0x0][0x8c8] ;  /* 0x00023200ff047b82 */ /* 0x000ee20000000a00 */
[----:B------:R-:W-:-:S04]  /*de30*/  IADD3 R23, P0, RZ, -R19, RZ ;  /* 0x80000013ff177210 */ /* 0x000fc80007f1e0ff */
[----:B------:R-:W-:-:S03]  /*de40*/  IADD3.X R21, RZ, ~R21, RZ, P0, !PT ;  /* 0x80000015ff157210 */ /* 0x000fc600007fe4ff */
[----:B------:R-:W4:Y:S01]  /*de50*/  LDC R22, c[0x0][0x8c0] ;  /* 0x00023000ff167b82 */ /* 0x000f220000000800 */
[----:B--2---:R-:W-:-:S07]  /*de60*/  IMAD.MOV R15, RZ, RZ, -R14 ;  /* 0x000000ffff0f7224 */ /* 0x004fce00078e0a0e */
[----:B------:R-:W2:Y:S01]  /*de70*/  LDC R26, c[0x0][0x8f0] ;  /* 0x00023c00ff1a7b82 */ /* 0x000ea20000000800 */
[----:B-1----:R-:W-:-:S07]  /*de80*/  @P2 IMAD R18, R7, R15, R20 ;  /* 0x0000000f07122224 */ /* 0x002fce00078e0214 */
[----:B------:R-:W1:Y:S01]  /*de90*/  LDC.64 R14, c[0x0][0x8e8] ;  /* 0x00023a00ff0e7b82 */ /* 0x000e620000000a00 */
[----:B---3--:R-:W-:-:S04]  /*dea0*/  IMAD R6, R21, R4, RZ ;  /* 0x0000000415067224 */ /* 0x008fc800078e02ff */
[C---:B------:R-:W-:Y:S02]  /*deb0*/  IMAD R7, R23.reuse, R5, R6 ;  /* 0x0000000517077224 */ /* 0x040fe400078e0206 */
[----:B------:R-:W-:Y:S01]  /*dec0*/  IMAD.WIDE.U32 R4, R23, R4, R16 ;  /* 0x0000000417047225 */ /* 0x000fe200078e0010 */
[----:B------:R-:W3:Y:S04]  /*ded0*/  LDC R21, c[0x0][0x8b0] ;  /* 0x00022c00ff157b82 */ /* 0x000ee80000000800 */
[----:B------:R-:W-:-:S04]  /*dee0*/  IADD3 R5, R5, R7, RZ ;  /* 0x0000000705057210 */ /* 0x000fc80007ffe0ff */
[----:B------:R-:W5:Y:S01]  /*def0*/  LDC R6, c[0x0][0x900] ;  /* 0x00024000ff067b82 */ /* 0x000f620000000800 */
[-CC-:B----4-:R-:W-:Y:S02]  /*df00*/  SHF.R.U64 R25, R4, R22.reuse, R5.reuse ;  /* 0x0000001604197219 */ /* 0x190fe40000001205 */
[----:B------:R-:W-:-:S05]  /*df10*/  SHF.R.U32.HI R4, RZ, R22, R5 ;  /* 0x00000016ff047219 */ /* 0x000fca0000011605 */
[----:B------:R-:W4:Y:S01]  /*df20*/  LDC R22, c[0x0][0x8e0] ;  /* 0x00023800ff167b82 */ /* 0x000f220000000800 */
[----:B-1----:R-:W-:-:S04]  /*df30*/  ISETP.NE.U32.AND P0, PT, R14, RZ, PT ;  /* 0x000000ff0e00720c */ /* 0x002fc80003f05070 */
[----:B------:R-:W-:-:S03]  /*df40*/  ISETP.NE.AND.EX P0, PT, R15, RZ, PT, P0 ;  /* 0x000000ff0f00720c */ /* 0x000fc60003f05300 */
[----:B------:R-:W1:Y:S01]  /*df50*/  LDC R23, c[0x0][0x8b8] ;  /* 0x00022e00ff177b82 */ /* 0x000e620000000800 */
[-CC-:B---3--:R-:W-:Y:S02]  /*df60*/  SHF.R.U64 R24, R25, R21.reuse, R4.reuse ;  /* 0x0000001519187219 */ /* 0x188fe40000001204 */
[----:B------:R-:W-:-:S05]  /*df70*/  SHF.R.U32.HI R5, RZ, R21, R4 ;  /* 0x00000015ff057219 */ /* 0x000fca0000011604 */
[----:B------:R-:W3:Y:S01]  /*df80*/  LDC R20, c[0x0][0x8a8] ;  /* 0x00022a00ff147b82 */ /* 0x000ee20000000800 */
[-CC-:B-----5:R-:W-:Y:S02]  /*df90*/  SHF.R.U64 R21, R24, R6.reuse, R5.reuse ;  /* 0x0000000618157219 */ /* 0x1a0fe40000001205 */
[----:B------:R-:W-:-:S03]  /*dfa0*/  SHF.R.U32.HI R27, RZ, R6, R5 ;  /* 0x00000006ff1b7219 */ /* 0x000fc60000011605 */
[----:B------:R-:W-:Y:S01]  /*dfb0*/  IMAD.MOV.U32 R4, RZ, RZ, R21 ;  /* 0x000000ffff047224 */ /* 0x000fe200078e0015 */
[----:B------:R-:W-:Y:S01]  /*dfc0*/  MOV R5, R27 ;  /* 0x0000001b00057202 */ /* 0x000fe20000000f00 */
[----:B--2---:R-:W-:Y:S06]  /*dfd0*/  @!P0 BRA `(.L_x_134) ;  /* 0x0000000000288947 */ /* 0x004fec0003800000 */
[----:B------:R-:W2:Y:S02]  /*dfe0*/  LDC R4, c[0x0][0x8f4] ;  /* 0x00023d00ff047b82 */ /* 0x000ea40000000800 */
[----:B--2---:R-:W-:-:S05]  /*dff0*/  IADD3 R5, P0, R21, R4, RZ ;  /* 0x0000000415057210 */ /* 0x004fca0007f1e0ff */
[----:B------:R-:W-:-:S04]  /*e000*/  IMAD.X R27, RZ, RZ, R27, P0 ;  /* 0x000000ffff1b7224 */ /* 0x000fc800000e061b */
[----:B------:R-:W-:-:S04]  /*e010*/  IMAD.WIDE.U32 R6, R27, R14, RZ ;  /* 0x0000000e1b067225 */ /* 0x000fc800078e00ff */
[----:B------:R-:W-:-:S04]  /*e020*/  IMAD.WIDE.U32 R6, P0, R5, R15, R6 ;  /* 0x0000000f05067225 */ /* 0x000fc80007800006 */
[----:B------:R-:W-:-:S04]  /*e030*/  IMAD.WIDE.U32 R4, R5, R14, RZ ;  /* 0x0000000e05047225 */ /* 0x000fc800078e00ff */
[----:B------:R-:W-:Y:S01]  /*e040*/  IMAD.MOV.U32 R4, RZ, RZ, R7 ;  /* 0x000000ffff047224 */ /* 0x000fe200078e0007 */
[----:B------:R-:W-:Y:S02]  /*e050*/  IADD3 RZ, P1, R5, R6, RZ ;  /* 0x0000000605ff7210 */ /* 0x000fe40007f3e0ff */
[----:B------:R-:W-:-:S03]  /*e060*/  IADD3.X R5, RZ, RZ, RZ, P0, !PT ;  /* 0x000000ffff057210 */ /* 0x000fc600007fe4ff */
[----:B------:R-:W-:-:S08]  /*e070*/  IMAD.WIDE.U32.X R4, R27, R15, R4, P1 ;  /* 0x0000000f1b047225 */ /* 0x000fd000008e0404 */
.L_x_134:
[----:B------:R-:W-:Y:S01]  /*e080*/  SHF.R.U64 R26, R4, R26, R5 ;  /* 0x0000001a041a7219 */ /* 0x000fe20000001205 */
[----:B------:R-:W-:Y:S01]  /*e090*/  IMAD.MOV.U32 R7, RZ, RZ, 0x1 ;  /* 0x00000001ff077424 */ /* 0x000fe200078e00ff */
[----:B------:R-:W-:Y:S02]  /*e0a0*/  LOP3.LUT R5, R24, R13, RZ, 0xc0, !PT ;  /* 0x0000000d18057212 */ /* 0x000fe400078ec0ff */
[----:B------:R-:W-:Y:S02]  /*e0b0*/  IADD3 R4, -R26, RZ, RZ ;  /* 0x000000ff1a047210 */ /* 0x000fe40007ffe1ff */
[----:B------:R-:W-:Y:S01]  /*e0c0*/  LOP3.LUT R25, R25, R12, RZ, 0xc0, !PT ;  /* 0x0000000c19197212 */ /* 0x000fe200078ec0ff */
[----:B------:R-:W-:Y:S01]  /*e0d0*/  IMAD R5, R10, R26, R5 ;  /* 0x0000001a0a057224 */ /* 0x000fe200078e0205 */
[----:B------:R-:W-:Y:S01]  /*e0e0*/  MOV R6, R19 ;  /* 0x0000001300067202 */ /* 0x000fe20000000f00 */
[----:B----4-:R-:W-:Y:S02]  /*e0f0*/  IMAD R21, R4, R22, R21 ;  /* 0x0000001604157224 */ /* 0x010fe400078e0215 */
[----:B-1----:R-:W-:-:S02]  /*e100*/  IMAD R18, R5, R23, R18 ;  /* 0x0000001705127224 */ /* 0x002fc400078e0212 */
[----:B---3--:R-:W-:-:S05]  /*e110*/  IMAD R21, R21, R20, R25 ;  /* 0x0000001415157224 */ /* 0x008fca00078e0219 */
[----:B------:R-:W-:Y:S02]  /*e120*/  SEL R4, R21, R18, !P2 ;  /* 0x0000001215047207 */ /* 0x000fe40005000000 */
[----:B------:R-:W-:-:S07]  /*e130*/  SEL R5, R18, R21, !P2 ;  /* 0x0000001512057207 */ /* 0x000fce0005000000 */
.L_x_132:
[----:B------:R-:W-:-:S13]  /*e140*/  LOP3.LUT P0, RZ, R7, 0xff, RZ, 0xc0, !PT ;  /* 0x000000ff07ff7812 */ /* 0x000fda000780c0ff */
[----:B------:R-:W-:Y:S05]  /*e150*/  @P0 BRA `(.L_x_135) ;  /* 0xfffffff0005c0947 */ /* 0x000fea000383ffff */
.L_x_103:
[----:B------:R-:W-:Y:S01]  /*e160*/  ELECT P0, URZ, PT ;  /* 0x00000000003f782f */ /* 0x000fe20003800000 */
[----:B------:R-:W-:-:S12]  /*e170*/  BSSY B0, `(.L_x_136) ;  /* 0x000001b000007945 */ /* 0x000fd80003800000 */
[----:B------:R-:W-:Y:S05]  /*e180*/  @!P0 BRA `(.L_x_137) ;  /* 0x0000000000648947 */ /* 0x000fea0003800000 */
[----:B------:R-:W-:-:S04]  /*e190*/  LOP3.LUT R0, R0, 0x2, RZ, 0xfc, !PT ;  /* 0x0000000200007812 */ /* 0x000fc800078efcff */
[----:B------:R-:W-:-:S13]  /*e1a0*/  ISETP.NE.AND P1, PT, R0, 0x3, PT ;  /* 0x000000030000780c */ /* 0x000fda0003f25270 */
[----:B------:R-:W-:Y:S05]  /*e1b0*/  @!P1 BRA `(.L_x_138) ;  /* 0x0000000000049947 */ /* 0x000fea0003800000 */
[----:B------:R-:W-:Y:S01]  /*e1c0*/  BPT.TRAP 0x1 ;  /* 0x000000040000795c */ /* 0x000fe20000300000 */
.L_x_138:
[----:B------:R-:W-:Y:S01]  /*e1d0*/  IMAD.U32 R3, RZ, RZ, UR36 ;  /* 0x00000024ff037e24 */ /* 0x000fe2000f8e00ff */
[----:B------:R-:W-:Y:S02]  /*e1e0*/  MOV R2, 0x400 ;  /* 0x0000040000027802 */ /* 0x000fe40000000f00 */
[----:B------:R-:W-:Y:S02]  /*e1f0*/  SHF.L.U32 R0, R9, 0x1f, RZ ;  /* 0x0000001f09007819 */ /* 0x000fe400000006ff */
[----:B------:R-:W-:-:S04]  /*e200*/  LEA R3, R3, R2, 0x18 ;  /* 0x0000000203037211 */ /* 0x000fc800078ec0ff */
[----:B------:R-:W1:Y:S02]  /*e210*/  SYNCS.PHASECHK.TRANS64.TRYWAIT P0, [R3+URZ+0xc0], R0 ;  /* 0x0000c000030075a7 */ /* 0x000e64000800017f */
[----:B-1----:R-:W-:Y:S05]  /*e220*/  @!P0 BRA `(.L_x_139) ;  /* 0x0000001400fc8947 */ /* 0x002fea0003800000 */
.L_x_181:
[----:B------:R-:W-:Y:S05]  /*e230*/  @!P1 BRA `(.L_x_140) ;  /* 0x0000000000049947 */ /* 0x000fea0003800000 */
[----:B------:R-:W-:Y:S01]  /*e240*/  BPT.TRAP 0x1 ;  /* 0x000000040000795c */ /* 0x000fe20000300000 */
.L_x_140:
[----:B------:R-:W3:Y:S02]  /*e250*/  SYNCS.PHASECHK.TRANS64.TRYWAIT P0, [R3+URZ+0xc8], R0 ;  /* 0x0000c800030075a7 */ /* 0x000ee4000800017f */
[----:B---3--:R-:W-:Y:S05]  /*e260*/  @!P0 BRA `(.L_x_141) ;  /* 0x0000001800008947 */ /* 0x008fea0003800000 */
.L_x_182:
[----:B------:R-:W-:Y:S05]  /*e270*/  @!P1 BRA `(.L_x_142) ;  /* 0x0000000000049947 */ /* 0x000fea0003800000 */
[----:B------:R-:W-:Y:S01]  /*e280*/  BPT.TRAP 0x1 ;  /* 0x000000040000795c */ /* 0x000fe20000300000 */
.L_x_142:
[----:B------:R-:W4:Y:S02]  /*e290*/  SYNCS.PHASECHK.TRANS64.TRYWAIT P0, [R3+URZ+0xd0], R0 ;  /* 0x0000d000030075a7 */ /* 0x000f24000800017f */
[----:B----4-:R-:W-:Y:S05]  /*e2a0*/  @!P0 BRA `(.L_x_143) ;  /* 0x0000001800048947 */ /* 0x010fea0003800000 */
.L_x_183:
[----:B------:R-:W-:Y:S05]  /*e2b0*/  @!P1 BRA `(.L_x_144) ;  /* 0x0000000000049947 */ /* 0x000fea0003800000 */
[----:B------:R-:W-:Y:S01]  /*e2c0*/  BPT.TRAP 0x1 ;  /* 0x000000040000795c */ /* 0x000fe20000300000 */
.L_x_144:
[----:B-1-34-:R-:W-:-:S07]  /*e2d0*/  SHF.L.U32 R0, R9, 0x1f, RZ ;  /* 0x0000001f09007819 */ /* 0x01afce00000006ff */
.L_x_145:
[----:B-1----:R1:W3:Y:S02]  /*e2e0*/  SYNCS.PHASECHK.TRANS64.TRYWAIT P0, [R3+URZ+0xd8], R0 ;  /* 0x0000d800030075a7 */ /* 0x0022e4000800017f */
[----:B---3--:R-:W-:Y:S05]  /*e2f0*/  @!P0 NANOSLEEP.SYNCS 0x989680 ;  /* 0x009896800000895d */ /* 0x008fea0003900000 */
[----:B------:R-:W3:Y:S02]  /*e300*/  @!P0 SYNCS.PHASECHK.TRANS64 P0, [R3+URZ+0xd8], R0 ;  /* 0x0000d800030085a7 */ /* 0x000ee4000800007f */
[----:B---3--:R-:W-:Y:S05]  /*e310*/  @!P0 BRA `(.L_x_145) ;  /* 0xfffffffc00f08947 */ /* 0x008fea000383ffff */
.L_x_137:
[----:B------:R-:W-:Y:S05]  /*e320*/  BSYNC B0 ;  /* 0x0000000000007941 */ /* 0x000fea0003800000 */
.L_x_136:
[----:B------:R-:W-:Y:S05]  /*e330*/  EXIT ;  /* 0x000000000000794d */ /* 0x000fea0003800000 */
.L_x_98:
[----:B------:R-:W-:Y:S01]  /*e340*/  LOP3.LUT P0, RZ, R12, 0xff, RZ, 0xc0, !PT ;  /* 0x000000ff0cff7812 */ /* 0x000fe2000780c0ff */
[----:B------:R-:W-:Y:S01]  /*e350*/  IMAD.MOV.U32 R12, RZ, RZ, RZ ;  /* 0x000000ffff0c7224 */ /* 0x000fe200078e00ff */
[----:B------:R-:W-:-:S11]  /*e360*/  MOV R0, 0x1 ;  /* 0x0000000100007802 */ /* 0x000fd60000000f00 */
[----:B------:R-:W-:Y:S05]  /*e370*/  @!P0 BRA `(.L_x_146) ;  /* 0x0000000c00188947 */ /* 0x000fea0003800000 */
[----:B------:R-:W1:Y:S01]  /*e380*/  LDC R0, c[0x0][0x28c] ;  /* 0x0000a300ff007b82 */ /* 0x000e620000000800 */
[C---:B------:R-:W-:Y:S01]  /*e390*/  LOP3.LUT P2, RZ, R18.reuse, 0x7f, RZ, 0xc0, !PT ;  /* 0x0000007f12ff7812 */ /* 0x040fe2000784c0ff */
[----:B------:R-:W-:Y:S01]  /*e3a0*/  ULDC UR5, c[0x0][0x900] ;  /* 0x0002400000057ab9 */ /* 0x000fe20000000800 */
[----:B------:R-:W-:Y:S01]  /*e3b0*/  LOP3.LUT P0, RZ, R18, 0x1f, RZ, 0xc0, !PT ;  /* 0x0000001f12ff7812 */ /* 0x000fe2000780c0ff */
[----:B------:R-:W-:Y:S01]  /*e3c0*/  UMOV UR6, 0xffffffff ;  /* 0xffffffff00067882 */ /* 0x000fe20000000000 */
[----:B------:R-:W-:Y:S01]  /*e3d0*/  BSSY B0, `(.L_x_146) ;  /* 0x00000c0000007945 */ /* 0x000fe20003800000 */
[----:B------:R-:W-:Y:S01]  /*e3e0*/  USHF.L.U32 UR6, UR6, UR5, URZ ;  /* 0x0000000506067299 */ /* 0x000fe2000800063f */
[----:B------:R-:W-:Y:S01]  /*e3f0*/  IMAD.MOV.U32 R13, RZ, RZ, 0x1 ;  /* 0x00000001ff0d7424 */ /* 0x000fe200078e00ff */
[----:B------:R-:W-:Y:S01]  /*e400*/  LOP3.LUT R11, R19, 0x2, RZ, 0xfc, !PT ;  /* 0x00000002130b7812 */ /* 0x000fe200078efcff */
[----:B------:R-:W-:Y:S01]  /*e410*/  IMAD.MOV.U32 R12, RZ, RZ, RZ ;  /* 0x000000ffff0c7224 */ /* 0x000fe200078e00ff */
[----:B------:R-:W-:Y:S01]  /*e420*/  PLOP3.LUT P0, PT, P0, P2, PT, 0x8a, 0x0 ;  /* 0x000000000000781c */ /* 0x000fe20000705172 */
[----:B------:R-:W-:Y:S01]  /*e430*/  ULDC UR4, c[0x0][0x8a8] ;  /* 0x00022a0000047ab9 */ /* 0x000fe20000000800 */
[----:B------:R-:W-:Y:S01]  /*e440*/  UMOV UR7, 0x1 ;  /* 0x0000000100077882 */ /* 0x000fe20000000000 */
[----:B------:R-:W-:-:S02]  /*e450*/  UIADD3 UR15, UR4, -0x1, URZ ;  /* 0xffffffff040f7890 */ /* 0x000fc4000fffe03f */
[----:B------:R-:W-:Y:S02]  /*e460*/  USHF.L.U32 UR17, UR7, UR5, URZ ;  /* 0x0000000507117299 */ /* 0x000fe4000800063f */
[----:B------:R-:W-:Y:S01]  /*e470*/  ULOP3.LUT UR16, URZ, UR6, URZ, 0x33, !UPT ;  /* 0x000000063f107292 */ /* 0x000fe2000f8e333f */
[----:B------:R-:W-:Y:S01]  /*e480*/  ULDC.64 UR20, c[0x0][0x198] ;  /* 0x0000660000147ab9 */ /* 0x000fe20000000a00 */
[----:B-1----:R-:W-:-:S04]  /*e490*/  IADD3 R0, R0, 0x3f, RZ ;  /* 0x0000003f00007810 */ /* 0x002fc80007ffe0ff */
[----:B------:R-:W-:-:S04]  /*e4a0*/  SHF.R.S32.HI R3, RZ, 0x1f, R0 ;  /* 0x0000001fff037819 */ /* 0x000fc80000011400 */
[----:B------:R-:W-:Y:S02]  /*e4b0*/  LEA.HI R3, R3, R0, RZ, 0x6 ;  /* 0x0000000003037211 */ /* 0x000fe400078f30ff */
[----:B------:R-:W-:Y:S02]  /*e4c0*/  MOV R0, 0x1 ;  /* 0x0000000100007802 */ /* 0x000fe40000000f00 */
[----:B------:R-:W-:-:S04]  /*e4d0*/  SHF.R.S32.HI R3, RZ, 0x6, R3 ;  /* 0x00000006ff037819 */ /* 0x000fc80000011403 */
[----:B------:R-:W-:-:S07]  /*e4e0*/  IADD3 R10, R3, 0x1, RZ ;  /* 0x00000001030a7810 */ /* 0x000fce0007ffe0ff */
.L_x_158:
[----:B------:R-:W-:-:S03]  /*e4f0*/  UMOV UR4, 0xffffffff ;  /* 0xffffffff00047882 */ /* 0x000fc60000000000 */
[----:B------:R-:W-:Y:S05]  /*e500*/  BRA.DIV UR4, `(.L_x_147) ;  /* 0x0000001604807947 */ /* 0x000fea000b800000 */
[----:B------:R-:W-:-:S13]  /*e510*/  ELECT P6, URZ, PT ;  /* 0x00000000003f782f */ /* 0x000fda00038c0000 */
.L_x_186:
[----:B------:R-:W1:Y:S01]  /*e520*/  LDC R7, c[0x0][0x28c] ;  /* 0x0000a300ff077b82 */ /* 0x000e620000000800 */
[----:B------:R-:W-:Y:S01]  /*e530*/  BSSY B1, `(.L_x_148) ;  /* 0x0000037000017945 */ /* 0x000fe20003800000 */
[----:B-1----:R-:W-:-:S13]  /*e540*/  ISETP.LT.OR P6, PT, R7, 0x1, !P6 ;  /* 0x000000010700780c */ /* 0x002fda00077c1670 */
[----:B------:R-:W-:Y:S05]  /*e550*/  @P6 BRA `(.L_x_149) ;  /* 0x0000000000d06947 */ /* 0x000fea0003800000 */
[----:B------:R-:W-:Y:S01]  /*e560*/  IMAD.SHL.U32 R14, R4, 0x40, RZ ;  /* 0x00000040040e7824 */ /* 0x000fe200078e00ff */
[----:B------:R-:W-:Y:S01]  /*e570*/  SHF.L.U32 R15, R5, 0x8, RZ ;  /* 0x00000008050f7819 */ /* 0x000fe200000006ff */
[----:B------:R-:W-:Y:S01]  /*e580*/  IMAD.MOV.U32 R20, RZ, RZ, RZ ;  /* 0x000000ffff147224 */ /* 0x000fe200078e00ff */
[----:B------:R-:W-:Y:S01]  /*e590*/  MOV R4, R10 ;  /* 0x0000000a00047202 */ /* 0x000fe20000000f00 */
[----:B------:R-:W-:Y:S01]  /*e5a0*/  IMAD.MOV.U32 R5, RZ, RZ, R0 ;  /* 0x000000ffff057224 */ /* 0x000fe200078e0000 */
[----:B------:R-:W-:-:S07]  /*e5b0*/  MOV R7, R12 ;  /* 0x0000000c00077202 */ /* 0x000fce0000000f00 */
.L_x_153:
[----:B------:R-:W1:Y:S01]  /*e5c0*/  S2R R9, SR_CgaCtaId ;  /* 0x0000000000097919 */ /* 0x000e620000008800 */
[----:B------:R-:W-:-:S04]  /*e5d0*/  MOV R8, 0x400 ;  /* 0x0000040000087802 */ /* 0x000fc80000000f00 */
[----:B-1----:R-:W-:Y:S02]  /*e5e0*/  LEA R18, R9, R8, 0x18 ;  /* 0x0000000809127211 */ /* 0x002fe400078ec0ff */
[----:B------:R-:W-:Y:S01]  /*e5f0*/  SHF.L.U32 R8, R5, 0x1f, RZ ;  /* 0x0000001f05087819 */ /* 0x000fe200000006ff */
[----:B------:R-:W1:Y:S02]  /*e600*/  @!P2 LDC R9, c[0x0][0x500] ;  /* 0x00014000ff09ab82 */ /* 0x000e640000000800 */
[----:B------:R-:W-:-:S04]  /*e610*/  IMAD R21, R7, 0x8, R18 ;  /* 0x0000000807157824 */ /* 0x000fc800078e0212 */
[----:B------:R-:W2:Y:S02]  /*e620*/  SYNCS.PHASECHK.TRANS64.TRYWAIT P1, [R21+URZ+0x50], R8 ;  /* 0x00005008150075a7 */ /* 0x000ea4000802017f */
[----:B--2---:R-:W-:Y:S05]  /*e630*/  @!P1 BRA `(.L_x_150) ;  /* 0x0000001400549947 */ /* 0x004fea0003800000 */
.L_x_187:
[----:B--2---:R-:W-:Y:S01]  /*e640*/  PRMT R8, R11, 0x9910, RZ ;  /* 0x000099100b087816 */ /* 0x004fe200000000ff */
[----:B-1----:R1:W-:Y:S03]  /*e650*/  @!P2 SYNCS.ARRIVE.TRANS64 RZ, [R21+URZ], R9 ;  /* 0x0000000915ffa9a7 */ /* 0x0023e6000800003f */
[----:B------:R-:W-:-:S13]  /*e660*/  ISETP.NE.AND P1, PT, R8, 0x2, PT ;  /* 0x000000020800780c */ /* 0x000fda0003f25270 */
[----:B-1----:R-:W-:Y:S05]  /*e670*/  @P1 BRA `(.L_x_151) ;  /* 0x0000000000041947 */ /* 0x002fea0003800000 */
[----:B------:R-:W-:Y:S01]  /*e680*/  BPT.TRAP 0x1 ;  /* 0x000000040000795c */ /* 0x000fe20000300000 */
.L_x_151:
[----:B------:R-:W-:Y:S05]  /*e690*/  @P0 BRA `(.L_x_152) ;  /* 0x0000000000040947 */ /* 0x000fea0003800000 */
[----:B------:R-:W-:Y:S01]  /*e6a0*/  BPT.TRAP 0x1 ;  /* 0x000000040000795c */ /* 0x000fe20000300000 */
.L_x_152:
[C---:B------:R-:W-:Y:S01]  /*e6b0*/  LEA R8, R7.reuse, R18, 0xe ;  /* 0x0000001207087211 */ /* 0x040fe200078e70ff */
[----:B------:R-:W-:Y:S01]  /*e6c0*/  IMAD R18, R7, 0x1000, R18 ;  /* 0x0000100007127824 */ /* 0x000fe200078e0212 */
[----:B------:R-:W-:Y:S01]  /*e6d0*/  R2UR UR9, R21 ;  /* 0x00000000150972ca */ /* 0x000fe200000e0000 */
[----:B------:R-:W-:Y:S01]  /*e6e0*/  VIADD R4, R4, 0xffffffff ;  /* 0xffffffff04047836 */ /* 0x000fe20000000000 */
[----:B------:R-:W-:Y:S01]  /*e6f0*/  R2UR UR5, R8 ;  /* 0x00000000080572ca */ /* 0x000fe200000e0000 */
[----:B------:R-:W-:Y:S01]  /*e700*/  UIADD3 UR4, UP0, UR20, 0xf0, URZ ;  /* 0x000000f014047890 */ /* 0x000fe2000ff1e03f */
[----:B------:R-:W-:Y:S01]  /*e710*/  R2UR UR8, R18 ;  /* 0x00000000120872ca */ /* 0x000fe200000e0000 */
[----:B------:R-:W-:Y:S01]  /*e720*/  UIADD3 UR22, UP1, UR20, 0x1f0, URZ ;  /* 0x000001f014167890 */ /* 0x000fe2000ff3e03f */
[----:B------:R-:W-:Y:S01]  /*e730*/  R2UR UR11, R15 ;  /* 0x000000000f0b72ca */ /* 0x000fe200000e0000 */
[----:B------:R-:W-:Y:S01]  /*e740*/  UMOV UR6, 0x0 ;  /* 0x0000000000067882 */ /* 0x000fe20000000000 */
[----:B------:R-:W-:Y:S01]  /*e750*/  R2UR UR10, R20 ;  /* 0x00000000140a72ca */ /* 0x000fe200000e0000 */
[----:B------:R-:W-:Y:S01]  /*e760*/  UIADD3.X UR23, URZ, UR21, URZ, UP1, !UPT ;  /* 0x000000153f177290 */ /* 0x000fe20008ffe43f */
[----:B------:R-:W-:Y:S01]  /*e770*/  R2UR UR12, R6 ;  /* 0x00000000060c72ca */ /* 0x000fe200000e0000 */
[----:B------:R-:W-:Y:S01]  /*e780*/  UMOV UR7, 0x10000000 ;  /* 0x1000000000077882 */ /* 0x000fe20000000000 */
[----:B------:R-:W-:-:S02]  /*e790*/  R2UR UR18, R14 ;  /* 0x000000000e1272ca */ /* 0x000fc400000e0000 */
[----:B------:R-:W-:Y:S01]  /*e7a0*/  ISETP.GT.AND P3, PT, R4, 0x1, PT ;  /* 0x000000010400780c */ /* 0x000fe20003f64270 */
[----:B------:R-:W-:Y:S01]  /*e7b0*/  UIADD3 UR13, UR5, 0x6200, URZ ;  /* 0x00006200050d7890 */ /* 0x000fe2000fffe03f */
[----:B------:R-:W-:Y:S01]  /*e7c0*/  IADD3 R7, R7, 0x1, RZ ;  /* 0x0000000107077810 */ /* 0x000fe20007ffe0ff */
[----:B------:R-:W-:Y:S01]  /*e7d0*/  UIADD3.X UR5, URZ, UR21, URZ, UP0, !UPT ;  /* 0x000000153f057290 */ /* 0x000fe200087fe43f */
[----:B------:R-:W-:Y:S01]  /*e7e0*/  IADD3 R20, R20, 0x40, RZ ;  /* 0x0000004014147810 */ /* 0x000fe20007ffe0ff */
[----:B------:R-:W-:Y:S01]  /*e7f0*/  UIADD3 UR14, UR8, 0x2e200, URZ ;  /* 0x0002e200080e7890 */ /* 0x000fe2000fffe03f */
[----:B------:R-:W-:Y:S02]  /*e800*/  ISETP.NE.AND P1, PT, R7, 0xa, PT ;  /* 0x0000000a0700780c */ /* 0x000fe40003f25270 */
[----:B------:R-:W-:Y:S02]  /*e810*/  UMOV UR8, UR13 ;  /* 0x0000000d00087c82 */ /* 0x000fe40008000000 */
[----:B------:R-:W-:-:S02]  /*e820*/  SEL R8, RZ, 0x1, P1 ;  /* 0x00000001ff087807 */ /* 0x000fc40000800000 */
[----:B------:R1:W-:Y:S01]  /*e830*/  UTMALDG.3D [UR8], [UR4], desc[UR6] ;  /* 0x00000608040075b4 */ /* 0x0003e20008011000 */
[----:B------:R-:W-:Y:S02]  /*e840*/  SEL R7, R7, RZ, P1 ;  /* 0x000000ff07077207 */ /* 0x000fe40000800000 */
[----:B------:R-:W-:Y:S01]  /*e850*/  LOP3.LUT R5, R5, R8, RZ, 0x3c, !PT ;  /* 0x0000000805057212 */ /* 0x000fe200078e3cff */
[----:B-1----:R-:W-:Y:S01]  /*e860*/  UMOV UR8, UR14 ;  /* 0x0000000e00087c82 */ /* 0x002fe20008000000 */
[----:B------:R-:W-:Y:S02]  /*e870*/  UMOV UR11, UR18 ;  /* 0x00000012000b7c82 */ /* 0x000fe40008000000 */
[----:B------:R1:W-:Y:S02]  /*e880*/  UTMALDG.3D [UR8], [UR22], desc[UR6] ;  /* 0x00000608160075b4 */ /* 0x0003e40008011000 */
[----:B-1----:R-:W-:Y:S05]  /*e890*/  @P3 BRA `(.L_x_153) ;  /* 0xfffffffc00483947 */ /* 0x002fea000383ffff */
.L_x_149:
[----:B------:R-:W-:Y:S05]  /*e8a0*/  BSYNC B1 ;  /* 0x0000000000017941 */ /* 0x000fea0003800000 */
.L_x_148:
[----:B------:R-:W-:Y:S01]  /*e8b0*/  LOP3.LUT P3, RZ, R13, 0xff, RZ, 0xc0, !PT ;  /* 0x000000ff0dff7812 */ /* 0x000fe2000786c0ff */
[----:B------:R-:W-:Y:S01]  /*e8c0*/  IMAD.IADD R12, R3, 0x1, R12 ;  /* 0x00000001030c7824 */ /* 0x000fe200078e020c */
[----:B------:R-:W-:Y:S01]  /*e8d0*/  IADD3 R16, P4, R16, UR38, RZ ;  /* 0x0000002610107c10 */ /* 0x000fe2000ff9e0ff */
[----:B------:R-:W-:Y:S01]  /*e8e0*/  ULDC.64 UR4, c[0x0][0x8f8] ;  /* 0x00023e0000047ab9 */ /* 0x000fe20000000a00 */
[----:B------:R-:W-:Y:S01]  /*e8f0*/  BSSY B1, `(.L_x_154) ;  /* 0x000006b000017945 */ /* 0x000fe20003800000 */
[----:B------:R-:W-:Y:S02]  /*e900*/  PRMT R13, RZ, 0x7610, R13 ;  /* 0x00007610ff0d7816 */ /* 0x000fe4000000000d */
[----:B------:R-:W-:Y:S02]  /*e910*/  ISETP.GT.U32.AND P1, PT, R12, 0x9, PT ;  /* 0x000000090c00780c */ /* 0x000fe40003f24070 */
[----:B------:R-:W-:Y:S02]  /*e920*/  IADD3.X R17, R17, UR37, RZ, P4, !PT ;  /* 0x0000002511117c10 */ /* 0x000fe4000a7fe4ff */
[----:B------:R-:W-:-:S02]  /*e930*/  ISETP.LT.U32.AND P1, PT, R3, 0xa, P1 ;  /* 0x0000000a0300780c */ /* 0x000fc40000f21070 */
[----:B------:R-:W1:Y:S01]  /*e940*/  @P3 S2R R5, SR_CgaCtaId ;  /* 0x0000000000053919 */ /* 0x000e620000008800 */
[----:B------:R-:W-:-:S04]  /*e950*/  @P3 MOV R4, 0x400 ;  /* 0x0000040000043802 */ /* 0x000fc80000000f00 */
[----:B-1----:R-:W-:Y:S01]  /*e960*/  @P3 LEA R6, R5, R4, 0x18 ;  /* 0x0000000405063211 */ /* 0x002fe200078ec0ff */
[----:B------:R-:W-:-:S03]  /*e970*/  IMAD.WIDE.U32 R4, R12, -0x33333333, RZ ;  /* 0xcccccccd0c047825 */ /* 0x000fc600078e00ff */
[----:B------:R1:W-:Y:S01]  /*e980*/  @P3 SYNCS.ARRIVE.TRANS64.A1T0 RZ, [R6+URZ+0xe8], RZ ;  /* 0x0000e8ff06ff39a7 */ /* 0x0003e2000810003f */
[----:B------:R-:W-:Y:S01]  /*e990*/  ISETP.GE.U32.AND P3, PT, R3, 0xa, PT ;  /* 0x0000000a0300780c */ /* 0x000fe20003f66070 */
[----:B------:R-:W-:Y:S01]  /*e9a0*/  IMAD.MOV.U32 R4, RZ, RZ, -0x1 ;  /* 0xffffffffff047424 */ /* 0x000fe200078e00ff */
[----:B------:R-:W-:Y:S02]  /*e9b0*/  SHF.R.U32.HI R7, RZ, 0x3, R5 ;  /* 0x00000003ff077819 */ /* 0x000fe40000011605 */
[----:B------:R-:W-:Y:S02]  /*e9c0*/  SEL R5, RZ, 0x1, !P1 ;  /* 0x00000001ff057807 */ /* 0x000fe40004800000 */
[----:B------:R-:W-:Y:S01]  /*e9d0*/  ISETP.GE.U32.AND P1, PT, R16, UR4, PT ;  /* 0x0000000410007c0c */ /* 0x000fe2000bf26070 */
[----:B------:R-:W-:Y:S01]  /*e9e0*/  IMAD R12, R7, -0xa, R12 ;  /* 0xfffffff6070c7824 */ /* 0x000fe200078e020c */
[----:B------:R-:W-:Y:S02]  /*e9f0*/  LOP3.LUT R0, R0, R5, RZ, 0x3c, !PT ;  /* 0x0000000500007212 */ /* 0x000fe400078e3cff */
[----:B------:R-:W-:-:S02]  /*ea00*/  ISETP.GE.U32.AND.EX P1, PT, R17, UR5, PT, P1 ;  /* 0x0000000511007c0c */ /* 0x000fc4000bf26110 */
[----:B------:R-:W-:Y:S02]  /*ea10*/  MOV R5, 0xffffffff ;  /* 0xffffffff00057802 */ /* 0x000fe40000000f00 */
[--C-:B------:R-:W-:Y:S02]  /*ea20*/  @P3 LOP3.LUT R0, R0, 0x1, R7.reuse, 0x78, !PT ;  /* 0x0000000100003812 */ /* 0x100fe400078e7807 */
[----:B-1----:R-:W-:Y:S02]  /*ea30*/  MOV R6, 0xffffffff ;  /* 0xffffffff00067802 */ /* 0x002fe40000000f00 */
[----:B------:R-:W-:-:S05]  /*ea40*/  PRMT R7, RZ, 0x7610, R7 ;  /* 0x00007610ff077816 */ /* 0x000fca0000000007 */
[----:B------:R-:W-:Y:S05]  /*ea50*/  @P1 BRA `(.L_x_155) ;  /* 0x0000000400501947 */ /* 0x000fea0003800000 */
[----:B------:R-:W-:Y:S01]  /*ea60*/  ULDC.64 UR4, c[0x0][0x8d0] ;  /* 0x0002340000047ab9 */ /* 0x000fe20000000a00 */
[----:B------:R-:W1:Y:S01]  /*ea70*/  S2R R15, SR_CTAID.X ;  /* 0x00000000000f7919 */ /* 0x000e620000002500 */
[----:B------:R-:W-:Y:S01]  /*ea80*/  ISETP.NE.U32.AND P1, PT, RZ, UR4, PT ;  /* 0x00000004ff007c0c */ /* 0x000fe2000bf25070 */
[----:B------:R-:W-:Y:S01]  /*ea90*/  ULDC UR7, c[0x0][0x8d8] ;  /* 0x0002360000077ab9 */ /* 0x000fe20000000800 */
[----:B------:R-:W-:Y:S01]  /*eaa0*/  IMAD.MOV.U32 R4, RZ, RZ, R16 ;  /* 0x000000ffff047224 */ /* 0x000fe200078e0010 */
[----:B------:R-:W2:Y:S01]  /*eab0*/  S2R R14, SR_CTAID.Y ;  /* 0x00000000000e7919 */ /* 0x000ea20000002600 */
[----:B------:R-:W-:Y:S02]  /*eac0*/  ISETP.NE.AND.EX P1, PT, RZ, UR5, PT, P1 ;  /* 0x00000005ff007c0c */ /* 0x000fe4000bf25310 */
[----:B------:R-:W-:-:S11]  /*ead0*/  MOV R5, R17 ;  /* 0x0000001100057202 */ /* 0x000fd60000000f00 */
[----:B------:R-:W-:Y:S05]  /*eae0*/  @!P1 BRA `(.L_x_156) ;  /* 0x0000000000289947 */ /* 0x000fea0003800000 */
[----:B------:R-:W-:Y:S02]  /*eaf0*/  ULDC UR6, c[0x0][0x8dc] ;  /* 0x0002370000067ab9 */ /* 0x000fe40000000800 */
[----:B------:R-:W-:-:S05]  /*eb00*/  IADD3 R9, P1, R16, UR6, RZ ;  /* 0x0000000610097c10 */ /* 0x000fca000ff3e0ff */
[----:B------:R-:W-:-:S04]  /*eb10*/  IMAD.X R21, RZ, RZ, R17, P1 ;  /* 0x000000ffff157224 */ /* 0x000fc800008e0611 */
[----:B------:R-:W-:-:S04]  /*eb20*/  IMAD.WIDE.U32 R6, R21, UR4, RZ ;  /* 0x0000000415067c25 */ /* 0x000fc8000f8e00ff */
[----:B------:R-:W-:-:S04]  /*eb30*/  IMAD.WIDE.U32 R6, P1, R9, UR5, R6 ;  /* 0x0000000509067c25 */ /* 0x000fc8000f820006 */
[----:B------:R-:W-:Y:S01]  /*eb40*/  IMAD.WIDE.U32 R8, R9, UR4, RZ ;  /* 0x0000000409087c25 */ /* 0x000fe2000f8e00ff */
[----:B------:R-:W-:-:S03]  /*eb50*/  IADD3.X R5, RZ, RZ, RZ, P1, !PT ;  /* 0x000000ffff057210 */ /* 0x000fc60000ffe4ff */
[----:B------:R-:W-:Y:S01]  /*eb60*/  IMAD.MOV.U32 R4, RZ, RZ, R7 ;  /* 0x000000ffff047224 */ /* 0x000fe200078e0007 */
[----:B------:R-:W-:-:S05]  /*eb70*/  IADD3 RZ, P1, R9, R6, RZ ;  /* 0x0000000609ff7210 */ /* 0x000fca0007f3e0ff */
[----:B------:R-:W-:-:S08]  /*eb80*/  IMAD.WIDE.U32.X R4, R21, UR5, R4, P1 ;  /* 0x0000000515047c25 */ /* 0x000fd000088e0404 */
.L_x_156:
[--C-:B------:R-:W-:Y:S01]  /*eb90*/  SHF.R.U64 R8, R4, UR7, R5.reuse ;  /* 0x0000000704087c19 */ /* 0x100fe20008001205 */
[----:B------:R-:W-:Y:S01]  /*eba0*/  ULDC.64 UR4, c[0x0][0x8c8] ;  /* 0x0002320000047ab9 */ /* 0x000fe20000000a00 */
[----:B------:R-:W-:Y:S01]  /*ebb0*/  SHF.R.U32.HI R4, RZ, UR7, R5 ;  /* 0x00000007ff047c19 */ /* 0x000fe20008011605 */
[----:B------:R-:W3:Y:S01]  /*ebc0*/  LDC R24, c[0x0][0x144] ;  /* 0x00005100ff187b82 */ /* 0x000ee20000000800 */
[----:B------:R-:W-:Y:S01]  /*ebd0*/  IADD3 R7, P1, RZ, -R8, RZ ;  /* 0x80000008ff077210 */ /* 0x000fe20007f3e0ff */
[----:B------:R-:W-:Y:S01]  /*ebe0*/  ULDC.64 UR8, c[0x0][0x8e8] ;  /* 0x00023a0000087ab9 */ /* 0x000fe20000000a00 */
[----:B-1----:R-:W-:Y:S01]  /*ebf0*/  I2FP.F32.U32 R9, R15 ;  /* 0x0000000f00097245 */ /* 0x002fe20000201000 */
[----:B------:R-:W-:Y:S01]  /*ec00*/  ULDC UR6, c[0x0][0x8b0] ;  /* 0x00022c0000067ab9 */ /* 0x000fe20000000800 */
[----:B------:R-:W-:Y:S02]  /*ec10*/  IADD3.X R4, RZ, ~R4, RZ, P1, !PT ;  /* 0x80000004ff047210 */ /* 0x000fe40000ffe4ff */
[----:B------:R-:W-:Y:S01]  /*ec20*/  ISETP.NE.U32.AND P1, PT, RZ, UR8, PT ;  /* 0x00000008ff007c0c */ /* 0x000fe2000bf25070 */
[----:B------:R-:W1:Y:S02]  /*ec30*/  LDC R21, c[0x0][0x148] ;  /* 0x00005200ff157b82 */ /* 0x000e640000000800 */
[----:B------:R-:W-:Y:S01]  /*ec40*/  IMAD R6, R4, UR4, RZ ;  /* 0x0000000404067c24 */ /* 0x000fe2000f8e02ff */
[----:B------:R-:W-:Y:S01]  /*ec50*/  ISETP.NE.AND.EX P1, PT, RZ, UR9, PT, P1 ;  /* 0x00000009ff007c0c */ /* 0x000fe2000bf25310 */
[----:B------:R-:W-:Y:S01]  /*ec60*/  IMAD.WIDE.U32 R4, R7, UR4, R16 ;  /* 0x0000000407047c25 */ /* 0x000fe2000f8e0010 */
[----:B------:R-:W-:-:S03]  /*ec70*/  ULDC UR4, c[0x0][0x150] ;  /* 0x0000540000047ab9 */ /* 0x000fc60000000800 */
[----:B------:R-:W-:Y:S02]  /*ec80*/  IMAD R7, R7, UR5, R6 ;  /* 0x0000000507077c24 */ /* 0x000fe4000f8e0206 */
[----:B------:R-:W-:Y:S01]  /*ec90*/  FMUL R6, R9, UR4 ;  /* 0x0000000409067c20 */ /* 0x000fe20008400000 */
[----:B------:R-:W-:Y:S01]  /*eca0*/  ULDC UR4, c[0x0][0x8c0] ;  /* 0x0002300000047ab9 */ /* 0x000fe20000000800 */
[----:B------:R-:W-:Y:S01]  /*ecb0*/  ULDC UR5, c[0x0][0x154] ;  /* 0x0000550000057ab9 */ /* 0x000fe20000000800 */
[----:B------:R-:W-:-:S03]  /*ecc0*/  IMAD.IADD R5, R5, 0x1, R7 ;  /* 0x0000000105057824 */ /* 0x000fc600078e0207 */
[----:B------:R-:W4:Y:S02]  /*ecd0*/  F2I.U32.TRUNC.NTZ R6, R6 ;  /* 0x0000000600067305 */ /* 0x000f24000020f000 */
[----:B------:R-:W-:Y:S02]  /*ece0*/  SHF.R.U64 R9, R4, UR4, R5 ;  /* 0x0000000404097c19 */ /* 0x000fe40008001205 */
[----:B--2---:R-:W-:-:S05]  /*ecf0*/  I2FP.F32.U32 R4, R14 ;  /* 0x0000000e00047245 */ /* 0x004fca0000201000 */
[----:B------:R-:W-:Y:S01]  /*ed00*/  FMUL R22, R4, UR5 ;  /* 0x0000000504167c20 */ /* 0x000fe20008400000 */
[----:B------:R-:W-:Y:S01]  /*ed10*/  SHF.R.U32.HI R4, RZ, UR4, R5 ;  /* 0x00000004ff047c19 */ /* 0x000fe20008011605 */
[----:B------:R-:W-:-:S03]  /*ed20*/  ULDC UR4, c[0x0][0x900] ;  /* 0x0002400000047ab9 */ /* 0x000fc60000000800 */
[--C-:B------:R-:W-:Y:S01]  /*ed30*/  SHF.R.U64 R20, R9, UR6, R4.reuse ;  /* 0x0000000609147c19 */ /* 0x100fe20008001204 */
[----:B------:R-:W2:Y:S01]  /*ed40*/  F2I.U32.TRUNC.NTZ R22, R22 ;  /* 0x0000001600167305 */ /* 0x000ea2000020f000 */
[----:B------:R-:W-:Y:S02]  /*ed50*/  SHF.R.U32.HI R5, RZ, UR6, R4 ;  /* 0x00000006ff057c19 */ /* 0x000fe40008011604 */
[----:B----4-:R-:W-:Y:S02]  /*ed60*/  IADD3 R6, -R6, RZ, RZ ;  /* 0x000000ff06067210 */ /* 0x010fe40007ffe1ff */
[--C-:B------:R-:W-:Y:S02]  /*ed70*/  SHF.R.U64 R18, R20, UR4, R5.reuse ;  /* 0x0000000414127c19 */ /* 0x100fe40008001205 */
[----:B------:R-:W-:Y:S01]  /*ed80*/  SHF.R.U32.HI R23, RZ, UR4, R5 ;  /* 0x00000004ff177c19 */ /* 0x000fe20008011605 */
[----:B---3--:R-:W-:Y:S02]  /*ed90*/  IMAD R15, R24, R6, R15 ;  /* 0x00000006180f7224 */ /* 0x008fe400078e020f */
[----:B------:R-:W-:Y:S01]  /*eda0*/  IMAD.MOV.U32 R4, RZ, RZ, R18 ;  /* 0x000000ffff047224 */ /* 0x000fe200078e0012 */
[----:B------:R-:W-:Y:S01]  /*edb0*/  MOV R5, R23 ;  /* 0x0000001700057202 */ /* 0x000fe20000000f00 */
[----:B------:R-:W-:Y:S06]  /*edc0*/  @!P1 BRA `(.L_x_157) ;  /* 0x0000000000289947 */ /* 0x000fec0003800000 */
[----:B------:R-:W-:Y:S02]  /*edd0*/  ULDC UR4, c[0x0][0x8f4] ;  /* 0x00023d0000047ab9 */ /* 0x000fe40000000800 */
[----:B------:R-:W-:-:S05]  /*ede0*/  IADD3 R5, P1, R18, UR4, RZ ;  /* 0x0000000412057c10 */ /* 0x000fca000ff3e0ff */
[----:B------:R-:W-:-:S04]  /*edf0*/  IMAD.X R23, RZ, RZ, R23, P1 ;  /* 0x000000ffff177224 */ /* 0x000fc800008e0617 */
[----:B------:R-:W-:-:S04]  /*ee00*/  IMAD.WIDE.U32 R6, R23, UR8, RZ ;  /* 0x0000000817067c25 */ /* 0x000fc8000f8e00ff */
[----:B------:R-:W-:-:S04]  /*ee10*/  IMAD.WIDE.U32 R6, P1, R5, UR9, R6 ;  /* 0x0000000905067c25 */ /* 0x000fc8000f820006 */
[----:B------:R-:W-:-:S04]  /*ee20*/  IMAD.WIDE.U32 R4, R5, UR8, RZ ;  /* 0x0000000805047c25 */ /* 0x000fc8000f8e00ff */
[----:B------:R-:W-:Y:S01]  /*ee30*/  IMAD.MOV.U32 R4, RZ, RZ, R7 ;  /* 0x000000ffff047224 */ /* 0x000fe200078e0007 */
[----:B------:R-:W-:Y:S02]  /*ee40*/  IADD3 RZ, P3, R5, R6, RZ ;  /* 0x0000000605ff7210 */ /* 0x000fe40007f7e0ff */
[----:B------:R-:W-:-:S03]  /*ee50*/  IADD3.X R5, RZ, RZ, RZ, P1, !PT ;  /* 0x000000ffff057210 */ /* 0x000fc60000ffe4ff */
[----:B------:R-:W-:-:S08]  /*ee60*/  IMAD.WIDE.U32.X R4, R23, UR9, R4, P3 ;  /* 0x0000000917047c25 */ /* 0x000fd000098e0404 */
.L_x_157:
[----:B------:R-:W-:Y:S01]  /*ee70*/  ISETP.NE.AND P1, PT, R2, 0x1, PT ;  /* 0x000000010200780c */ /* 0x000fe20003f25270 */
[----:B------:R-:W-:Y:S01]  /*ee80*/  ULDC UR4, c[0x0][0x8f0] ;  /* 0x00023c0000047ab9 */ /* 0x000fe20000000800 */
[----:B--2---:R-:W-:Y:S01]  /*ee90*/  IADD3 R22, -R22, RZ, RZ ;  /* 0x000000ff16167210 */ /* 0x004fe20007ffe1ff */
[----:B------:R-:W-:Y:S01]  /*eea0*/  ULDC UR5, c[0x0][0x8b8] ;  /* 0x00022e0000057ab9 */ /* 0x000fe20000000800 */
[----:B------:R-:W-:Y:S01]  /*eeb0*/  SHF.R.U64 R5, R4, UR4, R5 ;  /* 0x0000000404057c19 */ /* 0x000fe20008001205 */
[----:B------:R-:W-:Y:S01]  /*eec0*/  ULDC UR4, c[0x0][0x8e0] ;  /* 0x0002380000047ab9 */ /* 0x000fe20000000800 */
[----:B------:R-:W-:Y:S01]  /*eed0*/  LOP3.LUT R20, R20, UR16, RZ, 0xc0, !PT ;  /* 0x0000001014147c12 */ /* 0x000fe2000f8ec0ff */
[----:B------:R-:W-:Y:S01]  /*eee0*/  IMAD.MOV.U32 R6, RZ, RZ, R8 ;  /* 0x000000ffff067224 */ /* 0x000fe200078e0008 */
[----:B------:R-:W-:Y:S01]  /*eef0*/  LOP3.LUT R9, R9, UR15, RZ, 0xc0, !PT ;  /* 0x0000000f09097c12 */ /* 0x000fe2000f8ec0ff */
[----:B------:R-:W-:Y:S02]  /*ef00*/  IMAD.MOV R7, RZ, RZ, -R5 ;  /* 0x000000ffff077224 */ /* 0x000fe400078e0a05 */
[----:B------:R-:W-:-:S02]  /*ef10*/  IMAD R20, R5, UR17, R20 ;  /* 0x0000001105147c24 */ /* 0x000fc4000f8e0214 */
[----:B-1----:R-:W-:Y:S02]  /*ef20*/  @P1 IMAD R15, R21, R22, R14 ;  /* 0x00000016150f1224 */ /* 0x002fe400078e020e */
[----:B------:R-:W-:Y:S01]  /*ef30*/  IMAD R18, R7, UR4, R18 ;  /* 0x0000000407127c24 */ /* 0x000fe2000f8e0212 */
[----:B------:R-:W-:Y:S01]  /*ef40*/  ULDC UR4, c[0x0][0x8a8] ;  /* 0x00022a0000047ab9 */ /* 0x000fe20000000800 */
[----:B------:R-:W-:Y:S01]  /*ef50*/  IMAD R15, R20, UR5, R15 ;  /* 0x00000005140f7c24 */ /* 0x000fe2000f8e020f */
[----:B------:R-:W-:Y:S01]  /*ef60*/  MOV R7, 0x1 ;  /* 0x0000000100077802 */ /* 0x000fe20000000f00 */
[----:B------:R-:W-:-:S05]  /*ef70*/  IMAD R18, R18, UR4, R9 ;  /* 0x0000000412127c24 */ /* 0x000fca000f8e0209 */
[----:B------:R-:W-:Y:S02]  /*ef80*/  SEL R4, R18, R15, !P1 ;  /* 0x0000000f12047207 */ /* 0x000fe40004800000 */
[----:B------:R-:W-:-:S07]  /*ef90*/  SEL R5, R15, R18, !P1 ;  /* 0x000000120f057207 */ /* 0x000fce0004800000 */
.L_x_155:
[----:B------:R-:W-:Y:S05]  /*efa0*/  BSYNC B1 ;  /* 0x0000000000017941 */ /* 0x000fea0003800000 */
.L_x_154:
[----:B------:R-:W-:-:S13]  /*efb0*/  LOP3.LUT P1, RZ, R7, 0xff, RZ, 0xc0, !PT ;  /* 0x000000ff07ff7812 */ /* 0x000fda000782c0ff */
[----:B------:R-:W-:Y:S05]  /*efc0*/  @P1 BRA `(.L_x_158) ;  /* 0xfffffff400481947 */ /* 0x000fea000383ffff */
[----:B------:R-:W-:Y:S05]  /*efd0*/  BSYNC B0 ;  /* 0x0000000000007941 */ /* 0x000fea0003800000 */
.L_x_146:
[----:B------:R-:W-:-:S03]  /*efe0*/  UMOV UR4, 0xffffffff ;  /* 0xffffffff00047882 */ /* 0x000fc60000000000 */
[----:B------:R-:W-:Y:S05]  /*eff0*/  BRA.DIV UR4, `(.L_x_159) ;  /* 0x0000000a04f87947 */ /* 0x000fea000b800000 */
[----:B------:R-:W-:-:S13]  /*f000*/  ELECT P6, URZ, PT ;  /* 0x00000000003f782f */ /* 0x000fda00038c0000 */
.L_x_190:
[----:B------:R-:W-:Y:S04]  /*f010*/  BSSY B0, `(.L_x_160) ;  /* 0x0000061000007945 */ /* 0x000fe80003800000 */
[----:B------:R-:W-:Y:S05]  /*f020*/  @!P6 BRA `(.L_x_161) ;  /* 0x00000004007ce947 */ /* 0x000fea0003800000 */
[----:B------:R-:W-:-:S04]  /*f030*/  LOP3.LUT R19, R19, 0x2, RZ, 0xfc, !PT ;  /* 0x0000000213137812 */ /* 0x000fc800078efcff */
[----:B------:R-:W-:-:S13]  /*f040*/  ISETP.NE.AND P0, PT, R19, 0x3, PT ;  /* 0x000000031300780c */ /* 0x000fda0003f05270 */
[----:B------:R-:W-:Y:S05]  /*f050*/  @!P0 BRA `(.L_x_162) ;  /* 0x0000000000048947 */ /* 0x000fea0003800000 */
[----:B------:R-:W-:Y:S01]  /*f060*/  BPT.TRAP 0x1 ;  /* 0x000000040000795c */ /* 0x000fe20000300000 */
.L_x_162:
[----:B------:R-:W1:Y:S01]  /*f070*/  S2R R3, SR_CgaCtaId ;  /* 0x0000000000037919 */ /* 0x000e620000008800 */
[----:B------:R-:W-:-:S04]  /*f080*/  MOV R2, 0x400 ;  /* 0x0000040000027802 */ /* 0x000fc80000000f00 */
[----:B-1----:R-:W-:Y:S02]  /*f090*/  LEA R3, R3, R2, 0x18 ;  /* 0x0000000203037211 */ /* 0x002fe400078ec0ff */
[----:B------:R-:W-:Y:S02]  /*f0a0*/  SHF.L.U32 R2, R0, 0x1f, RZ ;  /* 0x0000001f00027819 */ /* 0x000fe400000006ff */
[----:B------:R-:W-:-:S05]  /*f0b0*/  IADD3 R3, R3, 0x50, RZ ;  /* 0x0000005003037810 */ /* 0x000fca0007ffe0ff */
[C---:B------:R-:W-:Y:S01]  /*f0c0*/  IMAD R7, R12.reuse, 0x8, R3 ;  /* 0x000000080c077824 */ /* 0x040fe200078e0203 */
[----:B------:R-:W-:-:S03]  /*f0d0*/  IADD3 R12, R12, 0x1, RZ ;  /* 0x000000010c0c7810 */ /* 0x000fc60007ffe0ff */
[----:B------:R-:W1:Y:S01]  /*f0e0*/  SYNCS.PHASECHK.TRANS64.TRYWAIT P0, [R7+URZ], R2 ;  /* 0x00000002070075a7 */ /* 0x000e62000800017f */
[----:B------:R-:W-:-:S04]  /*f0f0*/  ISETP.NE.AND P1, PT, R12, 0xa, PT ;  /* 0x0000000a0c00780c */ /* 0x000fc80003f25270 */
[----:B------:R-:W-:Y:S02]  /*f100*/  SEL R5, RZ, 0x1, P1 ;  /* 0x00000001ff057807 */ /* 0x000fe40000800000 */
[----:B------:R-:W-:Y:S02]  /*f110*/  SEL R12, R12, RZ, P1 ;  /* 0x000000ff0c0c7207 */ /* 0x000fe40000800000 */
[----:B------:R-:W-:-:S03]  /*f120*/  LOP3.LUT R5, R0, R5, RZ, 0x3c, !PT ;  /* 0x0000000500057212 */ /* 0x000fc600078e3cff */
[----:B------:R-:W-:Y:S01]  /*f130*/  IMAD R9, R12, 0x8, R3 ;  /* 0x000000080c097824 */ /* 0x000fe200078e0203 */
[----:B------:R-:W-:Y:S01]  /*f140*/  SHF.L.U32 R4, R5, 0x1f, RZ ;  /* 0x0000001f05047819 */ /* 0x000fe200000006ff */
[----:B-1----:R-:W-:Y:S06]  /*f150*/  @!P0 BRA `(.L_x_163) ;  /* 0x0000000800c08947 */ /* 0x002fec0003800000 */
.L_x_191:
[----:B------:R-:W2:Y:S01]  /*f160*/  SYNCS.PHASECHK.TRANS64.TRYWAIT P0, [R9+URZ], R4 ;  /* 0x00000004090075a7 */ /* 0x000ea2000800017f */
[----:B------:R-:W-:-:S04]  /*f170*/  IADD3 R0, R12, 0x1, RZ ;  /* 0x000000010c007810 */ /* 0x000fc80007ffe0ff */
[----:B------:R-:W-:-:S04]  /*f180*/  ISETP.NE.AND P1, PT, R0, 0xa, PT ;  /* 0x0000000a0000780c */ /* 0x000fc80003f25270 */
[----:B-1----:R-:W-:Y:S02]  /*f190*/  SEL R2, RZ, 0x1, P1 ;  /* 0x00000001ff027807 */ /* 0x002fe40000800000 */
[----:B------:R-:W-:Y:S02]  /*f1a0*/  SEL R0, R0, RZ, P1 ;  /* 0x000000ff00007207 */ /* 0x000fe40000800000 */
[----:B------:R-:W-:-:S03]  /*f1b0*/  LOP3.LUT R7, R5, R2, RZ, 0x3c, !PT ;  /* 0x0000000205077212 */ /* 0x000fc600078e3cff */
[----:B------:R-:W-:Y:S01]  /*f1c0*/  IMAD R6, R0, 0x8, R3 ;  /* 0x0000000800067824 */ /* 0x000fe200078e0203 */
[----:B------:R-:W-:Y:S01]  /*f1d0*/  SHF.L.U32 R5, R7, 0x1f, RZ ;  /* 0x0000001f07057819 */ /* 0x000fe200000006ff */
[----:B--2---:R-:W-:Y:S06]  /*f1e0*/  @!P0 BRA `(.L_x_164) ;  /* 0x0000000800b08947 */ /* 0x004fec0003800000 */
.L_x_192:
[----:B------:R-:W2:Y:S01]  /*f1f0*/  SYNCS.PHASECHK.TRANS64.TRYWAIT P0, [R6+URZ], R5 ;  /* 0x00000005060075a7 */ /* 0x000ea2000800017f */
[----:B------:R-:W-:-:S04]  /*f200*/  IADD3 R0, R0, 0x1, RZ ;  /* 0x0000000100007810 */ /* 0x000fc80007ffe0ff */
[----:B------:R-:W-:-:S04]  /*f210*/  ISETP.NE.AND P1, PT, R0, 0xa, PT ;  /* 0x0000000a0000780c */ /* 0x000fc80003f25270 */
[----:B------:R-:W-:Y:S02]  /*f220*/  SEL R2, RZ, 0x1, P1 ;  /* 0x00000001ff027807 */ /* 0x000fe40000800000 */
[----:B------:R-:W-:Y:S02]  /*f230*/  SEL R0, R0, RZ, P1 ;  /* 0x000000ff00007207 */ /* 0x000fe40000800000 */
[----:B------:R-:W-:-:S03]  /*f240*/  LOP3.LUT R7, R7, R2, RZ, 0x3c, !PT ;  /* 0x0000000207077212 */ /* 0x000fc600078e3cff */
[----:B-1----:R-:W-:Y:S01]  /*f250*/  IMAD R9, R0, 0x8, R3 ;  /* 0x0000000800097824 */ /* 0x002fe200078e0203 */
[----:B------:R-:W-:Y:S01]  /*f260*/  SHF.L.U32 R4, R7, 0x1f, RZ ;  /* 0x0000001f07047819 */ /* 0x000fe200000006ff */
[----:B--2---:R-:W-:Y:S06]  /*f270*/  @!P0 BRA `(.L_x_165) ;  /* 0x0000000800a08947 */ /* 0x004fec0003800000 */
.L_x_193:
        /* <DEDUP_REMOVED lines=9> */
.L_x_194:
        /* <DEDUP_REMOVED lines=9> */
.L_x_195:
        /* <DEDUP_REMOVED lines=9> */
.L_x_196:
        /* <DEDUP_REMOVED lines=9> */
.L_x_197:
        /* <DEDUP_REMOVED lines=9> */
.L_x_198:
[----:B------:R-:W2:Y:S01]  /*f550*/  SYNCS.PHASECHK.TRANS64.TRYWAIT P0, [R6+URZ], R5 ;  /* 0x00000005060075a7 */ /* 0x000ea2000800017f */
[----:B------:R-:W-:-:S04]  /*f560*/  IADD3 R0, R0, 0x1, RZ ;  /* 0x0000000100007810 */ /* 0x000fc80007ffe0ff */
[----:B------:R-:W-:-:S04]  /*f570*/  ISETP.NE.AND P1, PT, R0, 0xa, PT ;  /* 0x0000000a0000780c */ /* 0x000fc80003f25270 */
[----:B------:R-:W-:Y:S02]  /*f580*/  SEL R2, RZ, 0x1, P1 ;  /* 0x00000001ff027807 */ /* 0x000fe40000800000 */
[----:B------:R-:W-:Y:S02]  /*f590*/  SEL R0, R0, RZ, P1 ;  /* 0x000000ff00007207 */ /* 0x000fe40000800000 */
[----:B------:R-:W-:Y:S01]  /*f5a0*/  LOP3.LUT R2, R7, R2, RZ, 0x3c, !PT ;  /* 0x0000000207027212 */ /* 0x000fe200078e3cff */
[----:B--2---:R-:W-:Y:S06]  /*f5b0*/  @!P0 BRA `(.L_x_171) ;  /* 0x0000000800488947 */ /* 0x004fec0003800000 */
.L_x_199:
[----:B------:R-:W-:Y:S01]  /*f5c0*/  IMAD R3, R0, 0x8, R3 ;  /* 0x0000000800037824 */ /* 0x000fe200078e0203 */
[----:B------:R-:W-:-:S07]  /*f5d0*/  SHF.L.U32 R0, R2, 0x1f, RZ ;  /* 0x0000001f02007819 */ /* 0x000fce00000006ff */
.L_x_172:
[----:B---3--:R3:W4:Y:S02]  /*f5e0*/  SYNCS.PHASECHK.TRANS64.TRYWAIT P0, [R3+URZ], R0 ;  /* 0x00000000030075a7 */ /* 0x008724000800017f */
[----:B----4-:R-:W-:Y:S05]  /*f5f0*/  @!P0 NANOSLEEP.SYNCS 0x989680 ;  /* 0x009896800000895d */ /* 0x010fea0003900000 */
[----:B------:R-:W4:Y:S02]  /*f600*/  @!P0 SYNCS.PHASECHK.TRANS64 P0, [R3+URZ], R0 ;  /* 0x00000000030085a7 */ /* 0x000f24000800007f */
[----:B----4-:R-:W-:Y:S05]  /*f610*/  @!P0 BRA `(.L_x_172) ;  /* 0xfffffffc00f08947 */ /* 0x010fea000383ffff */
.L_x_161:
[----:B------:R-:W-:Y:S05]  /*f620*/  BSYNC B0 ;  /* 0x0000000000007941 */ /* 0x000fea0003800000 */
.L_x_160:
[----:B------:R-:W-:Y:S05]  /*f630*/  EXIT ;  /* 0x000000000000794d */ /* 0x000fea0003800000 */
.L_x_21:
[----:B--2---:R-:W-:-:S04]  /*f640*/  MOV R5, UR5 ;  /* 0x0000000500057c02 */ /* 0x004fc80008000f00 */
[----:B------:R2:W3:Y:S03]  /*f650*/  SYNCS.PHASECHK.TRANS64.TRYWAIT P0, [R5+URZ], R0 ;  /* 0x00000000050075a7 */ /* 0x0004e6000800017f */
[----:B---3--:R-:W-:Y:S05]  /*f660*/  @!P0 NANOSLEEP.SYNCS 0x989680 ;  /* 0x009896800000895d */ /* 0x008fea0003900000 */
[----:B------:R-:W3:Y:S02]  /*f670*/  @!P0 SYNCS.PHASECHK.TRANS64 P0, [R5+URZ], R0 ;  /* 0x00000000050085a7 */ /* 0x000ee4000800007f */
[----:B---3--:R-:W-:Y:S05]  /*f680*/  @!P0 BRA `(.L_x_21) ;  /* 0xfffffffc00ec8947 */ /* 0x008fea000383ffff */
[----:B------:R-:W-:Y:S05]  /*f690*/  BRA `(.L_x_20) ;  /* 0xffffff2400147947 */ /* 0x000fea000383ffff */
.L_x_27:
[----:B--2---:R-:W-:-:S04]  /*f6a0*/  IMAD.U32 R5, RZ, RZ, UR8 ;  /* 0x00000008ff057e24 */ /* 0x004fc8000f8e00ff */
[----:B------:R2:W3:Y:S03]  /*f6b0*/  SYNCS.PHASECHK.TRANS64.TRYWAIT P0, [R5+URZ], R4 ;  /* 0x00000004050075a7 */ /* 0x0004e6000800017f */
[----:B---3--:R-:W-:Y:S05]  /*f6c0*/  @!P0 NANOSLEEP.SYNCS 0x989680 ;  /* 0x009896800000895d */ /* 0x008fea0003900000 */
[----:B------:R-:W3:Y:S02]  /*f6d0*/  @!P0 SYNCS.PHASECHK.TRANS64 P0, [R5+URZ], R4 ;  /* 0x00000004050085a7 */ /* 0x000ee4000800007f */
[----:B---3--:R-:W-:Y:S05]  /*f6e0*/  @!P0 BRA `(.L_x_27) ;  /* 0xfffffffc00ec8947 */ /* 0x008fea000383ffff */
[----:B------:R-:W-:Y:S05]  /*f6f0*/  BRA `(.L_x_26) ;  /* 0xffffff2c00907947 */ /* 0x000fea000383ffff */
.L_x_51:
[----:B-1----:R1:W2:Y:S02]  /*f700*/  SYNCS.PHASECHK.TRANS64.TRYWAIT P0, [R13+URZ+0xa0], R4 ;  /* 0x0000a0040d0075a7 */ /* 0x0022a4000800017f */
[----:B--2---:R-:W-:Y:S05]  /*f710*/  @!P0 NANOSLEEP.SYNCS 0x989680 ;  /* 0x009896800000895d */ /* 0x004fea0003900000 */
[----:B------:R-:W2:Y:S02]  /*f720*/  @!P0 SYNCS.PHASECHK.TRANS64 P0, [R13+URZ+0xa0], R4 ;  /* 0x0000a0040d0085a7 */ /* 0x000ea4000800007f */
[----:B--2---:R-:W-:Y:S05]  /*f730*/  @!P0 BRA `(.L_x_51) ;  /* 0xfffffffc00f08947 */ /* 0x004fea000383ffff */
[----:B------:R-:W-:Y:S05]  /*f740*/  BRA `(.L_x_173) ;  /* 0xffffff4000d47947 */ /* 0x000fea000383ffff */
.L_x_62:
[----:B-1----:R1:W2:Y:S02]  /*f750*/  SYNCS.PHASECHK.TRANS64.TRYWAIT P0, [R26+URZ+0xa0], R15 ;  /* 0x0000a00f1a0075a7 */ /* 0x0022a4000800017f */
[----:B--2---:R-:W-:Y:S05]  /*f760*/  @!P0 NANOSLEEP.SYNCS 0x989680 ;  /* 0x009896800000895d */ /* 0x004fea0003900000 */
[----:B------:R-:W2:Y:S02]  /*f770*/  @!P0 SYNCS.PHASECHK.TRANS64 P0, [R26+URZ+0xa0], R15 ;  /* 0x0000a00f1a0085a7 */ /* 0x000ea4000800007f */
[----:B--2---:R-:W-:Y:S05]  /*f780*/  @!P0 BRA `(.L_x_62) ;  /* 0xfffffffc00f08947 */ /* 0x004fea000383ffff */
[----:B------:R-:W-:Y:S05]  /*f790*/  BRA `(.L_x_174) ;  /* 0xffffff6400c47947 */ /* 0x000fea000383ffff */
.L_x_73:
[----:B-1----:R1:W2:Y:S02]  /*f7a0*/  SYNCS.PHASECHK.TRANS64.TRYWAIT P0, [R25+URZ+0xa0], R20 ;  /* 0x0000a014190075a7 */ /* 0x0022a4000800017f */
[----:B--2---:R-:W-:Y:S05]  /*f7b0*/  @!P0 NANOSLEEP.SYNCS 0x989680 ;  /* 0x009896800000895d */ /* 0x004fea0003900000 */
[----:B------:R-:W2:Y:S02]  /*f7c0*/  @!P0 SYNCS.PHASECHK.TRANS64 P0, [R25+URZ+0xa0], R20 ;  /* 0x0000a014190085a7 */ /* 0x000ea4000800007f */
[----:B--2---:R-:W-:Y:S05]  /*f7d0*/  @!P0 BRA `(.L_x_73) ;  /* 0xfffffffc00f08947 */ /* 0x004fea000383ffff */
[----:B------:R-:W-:Y:S05]  /*f7e0*/  BRA `(.L_x_175) ;  /* 0xffffff8800247947 */ /* 0x000fea000383ffff */
.L_x_84:
[----:B-1----:R1:W2:Y:S02]  /*f7f0*/  SYNCS.PHASECHK.TRANS64.TRYWAIT P0, [R20+URZ+0xa0], R15 ;  /* 0x0000a00f140075a7 */ /* 0x0022a4000800017f */
[----:B--2---:R-:W-:Y:S05]  /*f800*/  @!P0 NANOSLEEP.SYNCS 0x989680 ;  /* 0x009896800000895d */ /* 0x004fea0003900000 */
[----:B------:R-:W2:Y:S02]  /*f810*/  @!P0 SYNCS.PHASECHK.TRANS64 P0, [R20+URZ+0xa0], R15 ;  /* 0x0000a00f140085a7 */ /* 0x000ea4000800007f */
[----:B--2---:R-:W-:Y:S05]  /*f820*/  @!P0 BRA `(.L_x_84) ;  /* 0xfffffffc00f08947 */ /* 0x004fea000383ffff */
[----:B------:R-:W-:Y:S05]  /*f830*/  BRA `(.L_x_176) ;  /* 0xffffffa800847947 */ /* 0x000fea000383ffff */
.L_x_100:
[----:B-1----:R-:W-:-:S04]  /*f840*/  MOV R10, UR4 ;  /* 0x00000004000a7c02 */ /* 0x002fc80008000f00 */
[----:B------:R1:W2:Y:S03]  /*f850*/  SYNCS.PHASECHK.TRANS64.TRYWAIT P0, [R10+URZ+0xe8], R3 ;  /* 0x0000e8030a0075a7 */ /* 0x0002a6000800017f */
[----:B--2---:R-:W-:Y:S05]  /*f860*/  @!P0 NANOSLEEP.SYNCS 0x989680 ;  /* 0x009896800000895d */ /* 0x004fea0003900000 */
[----:B------:R-:W2:Y:S02]  /*f870*/  @!P0 SYNCS.PHASECHK.TRANS64 P0, [R10+URZ+0xe8], R3 ;  /* 0x0000e8030a0085a7 */ /* 0x000ea4000800007f */
[----:B--2---:R-:W-:Y:S05]  /*f880*/  @!P0 BRA `(.L_x_100) ;  /* 0xfffffffc00ec8947 */ /* 0x004fea000383ffff */
[----:B------:R-:W-:Y:S05]  /*f890*/  BRA `(.L_x_99) ;  /* 0xffffffd800207947 */ /* 0x000fea000383ffff */
.L_x_109:
[----:B-1----:R-:W-:-:S04]  /*f8a0*/  IMAD.U32 R5, RZ, RZ, UR5 ;  /* 0x00000005ff057e24 */ /* 0x002fc8000f8e00ff */
[----:B------:R1:W2:Y:S03]  /*f8b0*/  SYNCS.PHASECHK.TRANS64.TRYWAIT P1, [R5+URZ+0xc0], R4 ;  /* 0x0000c004050075a7 */ /* 0x0002a6000802017f */
[----:B--2---:R-:W-:Y:S05]  /*f8c0*/  @!P1 NANOSLEEP.SYNCS 0x989680 ;  /* 0x009896800000995d */ /* 0x004fea0003900000 */
[----:B------:R-:W2:Y:S02]  /*f8d0*/  @!P1 SYNCS.PHASECHK.TRANS64 P1, [R5+URZ+0xc0], R4 ;  /* 0x0000c004050095a7 */ /* 0x000ea4000802007f */
[----:B--2---:R-:W-:Y:S05]  /*f8e0*/  @!P1 BRA `(.L_x_109) ;  /* 0xfffffffc00ec9947 */ /* 0x004fea000383ffff */
[----:B------:R-:W-:Y:S05]  /*f8f0*/  BRA `(.L_x_177) ;  /* 0xffffffdc000c7947 */ /* 0x000fea000383ffff */
.L_x_115:
[----:B-12---:R-:W-:-:S04]  /*f900*/  MOV R5, UR5 ;  /* 0x0000000500057c02 */ /* 0x006fc80008000f00 */
[----:B------:R1:W2:Y:S03]  /*f910*/  SYNCS.PHASECHK.TRANS64.TRYWAIT P1, [R5+URZ+0xc8], R4 ;  /* 0x0000c804050075a7 */ /* 0x0002a6000802017f */
[----:B--2---:R-:W-:Y:S05]  /*f920*/  @!P1 NANOSLEEP.SYNCS 0x989680 ;  /* 0x009896800000995d */ /* 0x004fea0003900000 */
[----:B------:R-:W2:Y:S02]  /*f930*/  @!P1 SYNCS.PHASECHK.TRANS64 P1, [R5+URZ+0xc8], R4 ;  /* 0x0000c804050095a7 */ /* 0x000ea4000802007f */
[----:B--2---:R-:W-:Y:S05]  /*f940*/  @!P1 BRA `(.L_x_115) ;  /* 0xfffffffc00ec9947 */ /* 0x004fea000383ffff */
[----:B------:R-:W-:Y:S05]  /*f950*/  BRA `(.L_x_178) ;  /* 0xffffffdc00547947 */ /* 0x000fea000383ffff */
.L_x_121:
[----:B-123--:R-:W-:-:S04]  /*f960*/  IMAD.U32 R5, RZ, RZ, UR5 ;  /* 0x00000005ff057e24 */ /* 0x00efc8000f8e00ff */
[----:B------:R1:W2:Y:S03]  /*f970*/  SYNCS.PHASECHK.TRANS64.TRYWAIT P1, [R5+URZ+0xd0], R4 ;  /* 0x0000d004050075a7 */ /* 0x0002a6000802017f */
[----:B--2---:R-:W-:Y:S05]  /*f980*/  @!P1 NANOSLEEP.SYNCS 0x989680 ;  /* 0x009896800000995d */ /* 0x004fea0003900000 */
[----:B------:R-:W2:Y:S02]  /*f990*/  @!P1 SYNCS.PHASECHK.TRANS64 P1, [R5+URZ+0xd0], R4 ;  /* 0x0000d004050095a7 */ /* 0x000ea4000802007f */
[----:B--2---:R-:W-:Y:S05]  /*f9a0*/  @!P1 BRA `(.L_x_121) ;  /* 0xfffffffc00ec9947 */ /* 0x004fea000383ffff */
[----:B------:R-:W-:Y:S05]  /*f9b0*/  BRA `(.L_x_179) ;  /* 0xffffffdc00a87947 */ /* 0x000fea000383ffff */
.L_x_127:
[----:B-1234-:R-:W-:-:S04]  /*f9c0*/  MOV R5, UR5 ;  /* 0x0000000500057c02 */ /* 0x01efc80008000f00 */
[----:B------:R1:W2:Y:S03]  /*f9d0*/  SYNCS.PHASECHK.TRANS64.TRYWAIT P1, [R5+URZ+0xd8], R4 ;  /* 0x0000d804050075a7 */ /* 0x0002a6000802017f */
[----:B--2---:R-:W-:Y:S05]  /*f9e0*/  @!P1 NANOSLEEP.SYNCS 0x989680 ;  /* 0x009896800000995d */ /* 0x004fea0003900000 */
[----:B------:R-:W2:Y:S02]  /*f9f0*/  @!P1 SYNCS.PHASECHK.TRANS64 P1, [R5+URZ+0xd8], R4 ;  /* 0x0000d804050095a7 */ /* 0x000ea4000802007f */
[----:B--2---:R-:W-:Y:S05]  /*fa00*/  @!P1 BRA `(.L_x_127) ;  /* 0xfffffffc00ec9947 */ /* 0x004fea000383ffff */
[----:B------:R-:W-:Y:S05]  /*fa10*/  BRA `(.L_x_180) ;  /* 0xffffffdc00f07947 */ /* 0x000fea000383ffff */
.L_x_139:
[----:B-1----:R1:W3:Y:S02]  /*fa20*/  SYNCS.PHASECHK.TRANS64.TRYWAIT P0, [R3+URZ+0xc0], R0 ;  /* 0x0000c000030075a7 */ /* 0x0022e4000800017f */
[----:B---3--:R-:W-:Y:S05]  /*fa30*/  @!P0 NANOSLEEP.SYNCS 0x989680 ;  /* 0x009896800000895d */ /* 0x008fea0003900000 */
[----:B------:R-:W3:Y:S02]  /*fa40*/  @!P0 SYNCS.PHASECHK.TRANS64 P0, [R3+URZ+0xc0], R0 ;  /* 0x0000c000030085a7 */ /* 0x000ee4000800007f */
[----:B---3--:R-:W-:Y:S05]  /*fa50*/  @!P0 BRA `(.L_x_139) ;  /* 0xfffffffc00f08947 */ /* 0x008fea000383ffff */
[----:B------:R-:W-:Y:S05]  /*fa60*/  BRA `(.L_x_181) ;  /* 0xffffffe400f07947 */ /* 0x000fea000383ffff */
.L_x_141:
[----:B---3--:R3:W4:Y:S02]  /*fa70*/  SYNCS.PHASECHK.TRANS64.TRYWAIT P0, [R3+URZ+0xc8], R0 ;  /* 0x0000c800030075a7 */ /* 0x008724000800017f */
[----:B----4-:R-:W-:Y:S05]  /*fa80*/  @!P0 NANOSLEEP.SYNCS 0x989680 ;  /* 0x009896800000895d */ /* 0x010fea0003900000 */
[----:B------:R-:W4:Y:S02]  /*fa90*/  @!P0 SYNCS.PHASECHK.TRANS64 P0, [R3+URZ+0xc8], R0 ;  /* 0x0000c800030085a7 */ /* 0x000f24000800007f */
[----:B----4-:R-:W-:Y:S05]  /*faa0*/  @!P0 BRA `(.L_x_141) ;  /* 0xfffffffc00f08947 */ /* 0x010fea000383ffff */
[----:B------:R-:W-:Y:S05]  /*fab0*/  BRA `(.L_x_182) ;  /* 0xffffffe400ec7947 */ /* 0x000fea000383ffff */
.L_x_143:
[----:B----4-:R4:W1:Y:S02]  /*fac0*/  SYNCS.PHASECHK.TRANS64.TRYWAIT P0, [R3+URZ+0xd0], R0 ;  /* 0x0000d000030075a7 */ /* 0x010864000800017f */
[----:B-1----:R-:W-:Y:S05]  /*fad0*/  @!P0 NANOSLEEP.SYNCS 0x989680 ;  /* 0x009896800000895d */ /* 0x002fea0003900000 */
[----:B------:R-:W1:Y:S02]  /*fae0*/  @!P0 SYNCS.PHASECHK.TRANS64 P0, [R3+URZ+0xd0], R0 ;  /* 0x0000d000030085a7 */ /* 0x000e64000800007f */
[----:B-1----:R-:W-:Y:S05]  /*faf0*/  @!P0 BRA `(.L_x_143) ;  /* 0xfffffffc00f08947 */ /* 0x002fea000383ffff */
[----:B------:R-:W-:Y:S05]  /*fb00*/  BRA `(.L_x_183) ;  /* 0xffffffe400e87947 */ /* 0x000fea000383ffff */
.L_x_147:
[----:B------:R-:W-:Y:S01]  /*fb10*/  BSSY B1, `(.L_x_184) ;  /* 0x0000006000017945 */ /* 0x000fe20003800000 */
[----:B------:R-:W-:-:S07]  /*fb20*/  IMAD.MOV.U32 R15, RZ, RZ, -0x1 ;  /* 0xffffffffff0f7424 */ /* 0x000fce00078e00ff */
[----:B------:R-:W-:Y:S05]  /*fb30*/  WARPSYNC.COLLECTIVE R15, `(.L_x_185) ;  /* 0x000000000f0c7348 */ /* 0x000fea0003c00000 */
[----:B------:R-:W-:Y:S02]  /*fb40*/  ELECT P6, UR62, PT ;  /* 0x00000000003e782f */ /* 0x000fe400038c0000 */
[----:B------:R-:W-:Y:S01]  /*fb50*/  MOV R14, UR62 ;  /* 0x0000003e000e7c02 */ /* 0x000fe20008000f00 */
[----:B------:R-:W-:Y:S10]  /*fb60*/  ENDCOLLECTIVE ;  /* 0x000000000000791b */ /* 0x000ff40003800000 */
.L_x_185:
[----:B------:R-:W-:Y:S05]  /*fb70*/  BSYNC B1 ;  /* 0x0000000000017941 */ /* 0x000fea0003800000 */
.L_x_184:
[----:B------:R-:W-:Y:S05]  /*fb80*/  BRA `(.L_x_186) ;  /* 0xffffffe800647947 */ /* 0x000fea000383ffff */
.L_x_150:
[----:B--2---:R2:W3:Y:S02]  /*fb90*/  SYNCS.PHASECHK.TRANS64.TRYWAIT P1, [R21+URZ+0x50], R8 ;  /* 0x00005008150075a7 */ /* 0x0044e4000802017f */
[----:B---3--:R-:W-:Y:S05]  /*fba0*/  @!P1 NANOSLEEP.SYNCS 0x989680 ;  /* 0x009896800000995d */ /* 0x008fea0003900000 */
[----:B------:R-:W3:Y:S02]  /*fbb0*/  @!P1 SYNCS.PHASECHK.TRANS64 P1, [R21+URZ+0x50], R8 ;  /* 0x00005008150095a7 */ /* 0x000ee4000802007f */
[----:B---3--:R-:W-:Y:S05]  /*fbc0*/  @!P1 BRA `(.L_x_150) ;  /* 0xfffffffc00f09947 */ /* 0x008fea000383ffff */
[----:B------:R-:W-:Y:S05]  /*fbd0*/  BRA `(.L_x_187) ;  /* 0xffffffe800987947 */ /* 0x000fea000383ffff */
.L_x_159:
[----:B------:R-:W-:Y:S01]  /*fbe0*/  BSSY B0, `(.L_x_188) ;  /* 0x0000006000007945 */ /* 0x000fe20003800000 */
[----:B------:R-:W-:-:S07]  /*fbf0*/  MOV R15, 0xffffffff ;  /* 0xffffffff000f7802 */ /* 0x000fce0000000f00 */
[----:B------:R-:W-:Y:S05]  /*fc00*/  WARPSYNC.COLLECTIVE R15, `(.L_x_189) ;  /* 0x000000000f0c7348 */ /* 0x000fea0003c00000 */
[----:B------:R-:W-:Y:S02]  /*fc10*/  ELECT P6, UR62, PT ;  /* 0x00000000003e782f */ /* 0x000fe400038c0000 */
[----:B------:R-:W-:Y:S01]  /*fc20*/  MOV R14, UR62 ;  /* 0x0000003e000e7c02 */ /* 0x000fe20008000f00 */
[----:B------:R-:W-:Y:S10]  /*fc30*/  ENDCOLLECTIVE ;  /* 0x000000000000791b */ /* 0x000ff40003800000 */
.L_x_189:
[----:B------:R-:W-:Y:S05]  /*fc40*/  BSYNC B0 ;  /* 0x0000000000007941 */ /* 0x000fea0003800000 */
.L_x_188:
[----:B------:R-:W-:Y:S05]  /*fc50*/  BRA `(.L_x_190) ;  /* 0xfffffff000ec7947 */ /* 0x000fea000383ffff */
.L_x_163:
[----:B-1----:R1:W2:Y:S02]  /*fc60*/  SYNCS.PHASECHK.TRANS64.TRYWAIT P0, [R7+URZ], R2 ;  /* 0x00000002070075a7 */ /* 0x0022a4000800017f */
[----:B--2---:R-:W-:Y:S05]  /*fc70*/  @!P0 NANOSLEEP.SYNCS 0x989680 ;  /* 0x009896800000895d */ /* 0x004fea0003900000 */
[----:B------:R-:W2:Y:S02]  /*fc80*/  @!P0 SYNCS.PHASECHK.TRANS64 P0, [R7+URZ], R2 ;  /* 0x00000002070085a7 */ /* 0x000ea4000800007f */
[----:B--2---:R-:W-:Y:S05]  /*fc90*/  @!P0 BRA `(.L_x_163) ;  /* 0xfffffffc00f08947 */ /* 0x004fea000383ffff */
[----:B------:R-:W-:Y:S05]  /*fca0*/  BRA `(.L_x_191) ;  /* 0xfffffff4002c7947 */ /* 0x000fea000383ffff */
.L_x_164:
[----:B-1----:R1:W2:Y:S02]  /*fcb0*/  SYNCS.PHASECHK.TRANS64.TRYWAIT P0, [R9+URZ], R4 ;  /* 0x00000004090075a7 */ /* 0x0022a4000800017f */
[----:B--2---:R-:W-:Y:S05]  /*fcc0*/  @!P0 NANOSLEEP.SYNCS 0x989680 ;  /* 0x009896800000895d */ /* 0x004fea0003900000 */
[----:B------:R-:W2:Y:S02]  /*fcd0*/  @!P0 SYNCS.PHASECHK.TRANS64 P0, [R9+URZ], R4 ;  /* 0x00000004090085a7 */ /* 0x000ea4000800007f */
[----:B--2---:R-:W-:Y:S05]  /*fce0*/  @!P0 BRA `(.L_x_164) ;  /* 0xfffffffc00f08947 */ /* 0x004fea000383ffff */
[----:B------:R-:W-:Y:S05]  /*fcf0*/  BRA `(.L_x_192) ;  /* 0xfffffff4003c7947 */ /* 0x000fea000383ffff */
.L_x_165:
[----:B-1----:R1:W2:Y:S02]  /*fd00*/  SYNCS.PHASECHK.TRANS64.TRYWAIT P0, [R6+URZ], R5 ;  /* 0x00000005060075a7 */ /* 0x0022a4000800017f */
[----:B--2---:R-:W-:Y:S05]  /*fd10*/  @!P0 NANOSLEEP.SYNCS 0x989680 ;  /* 0x009896800000895d */ /* 0x004fea0003900000 */
[----:B------:R-:W2:Y:S02]  /*fd20*/  @!P0 SYNCS.PHASECHK.TRANS64 P0, [R6+URZ], R5 ;  /* 0x00000005060085a7 */ /* 0x000ea4000800007f */
[----:B--2---:R-:W-:Y:S05]  /*fd30*/  @!P0 BRA `(.L_x_165) ;  /* 0xfffffffc00f08947 */ /* 0x004fea000383ffff */
[----:B------:R-:W-:Y:S05]  /*fd40*/  BRA `(.L_x_193) ;  /* 0xfffffff4004c7947 */ /* 0x000fea000383ffff */
.L_x_166:
[----:B-1----:R1:W2:Y:S02]  /*fd50*/  SYNCS.PHASECHK.TRANS64.TRYWAIT P0, [R9+URZ], R4 ;  /* 0x00000004090075a7 */ /* 0x0022a4000800017f */
[----:B--2---:R-:W-:Y:S05]  /*fd60*/  @!P0 NANOSLEEP.SYNCS 0x989680 ;  /* 0x009896800000895d */ /* 0x004fea0003900000 */
[----:B------:R-:W2:Y:S02]  /*fd70*/  @!P0 SYNCS.PHASECHK.TRANS64 P0, [R9+URZ], R4 ;  /* 0x00000004090085a7 */ /* 0x000ea4000800007f */
[----:B--2---:R-:W-:Y:S05]  /*fd80*/  @!P0 BRA `(.L_x_166) ;  /* 0xfffffffc00f08947 */ /* 0x004fea000383ffff */
[----:B------:R-:W-:Y:S05]  /*fd90*/  BRA `(.L_x_194) ;  /* 0xfffffff4005c7947 */ /* 0x000fea000383ffff */
.L_x_167:
[----:B-1----:R1:W2:Y:S02]  /*fda0*/  SYNCS.PHASECHK.TRANS64.TRYWAIT P0, [R6+URZ], R5 ;  /* 0x00000005060075a7 */ /* 0x0022a4000800017f */
[----:B--2---:R-:W-:Y:S05]  /*fdb0*/  @!P0 NANOSLEEP.SYNCS 0x989680 ;  /* 0x009896800000895d */ /* 0x004fea0003900000 */
[----:B------:R-:W2:Y:S02]  /*fdc0*/  @!P0 SYNCS.PHASECHK.TRANS64 P0, [R6+URZ], R5 ;  /* 0x00000005060085a7 */ /* 0x000ea4000800007f */
[----:B--2---:R-:W-:Y:S05]  /*fdd0*/  @!P0 BRA `(.L_x_167) ;  /* 0xfffffffc00f08947 */ /* 0x004fea000383ffff */
[----:B------:R-:W-:Y:S05]  /*fde0*/  BRA `(.L_x_195) ;  /* 0xfffffff4006c7947 */ /* 0x000fea000383ffff */
.L_x_168:
[----:B-1----:R1:W2:Y:S02]  /*fdf0*/  SYNCS.PHASECHK.TRANS64.TRYWAIT P0, [R9+URZ], R4 ;  /* 0x00000004090075a7 */ /* 0x0022a4000800017f */
[----:B--2---:R-:W-:Y:S05]  /*fe00*/  @!P0 NANOSLEEP.SYNCS 0x989680 ;  /* 0x009896800000895d */ /* 0x004fea0003900000 */
[----:B------:R-:W2:Y:S02]  /*fe10*/  @!P0 SYNCS.PHASECHK.TRANS64 P0, [R9+URZ], R4 ;  /* 0x00000004090085a7 */ /* 0x000ea4000800007f */
[----:B--2---:R-:W-:Y:S05]  /*fe20*/  @!P0 BRA `(.L_x_168) ;  /* 0xfffffffc00f08947 */ /* 0x004fea000383ffff */
[----:B------:R-:W-:Y:S05]  /*fe30*/  BRA `(.L_x_196) ;  /* 0xfffffff4007c7947 */ /* 0x000fea000383ffff */
.L_x_169:
[----:B-1----:R1:W2:Y:S02]  /*fe40*/  SYNCS.PHASECHK.TRANS64.TRYWAIT P0, [R6+URZ], R5 ;  /* 0x00000005060075a7 */ /* 0x0022a4000800017f */
[----:B--2---:R-:W-:Y:S05]  /*fe50*/  @!P0 NANOSLEEP.SYNCS 0x989680 ;  /* 0x009896800000895d */ /* 0x004fea0003900000 */
[----:B------:R-:W2:Y:S02]  /*fe60*/  @!P0 SYNCS.PHASECHK.TRANS64 P0, [R6+URZ], R5 ;  /* 0x00000005060085a7 */ /* 0x000ea4000800007f */
[----:B--2---:R-:W-:Y:S05]  /*fe70*/  @!P0 BRA `(.L_x_169) ;  /* 0xfffffffc00f08947 */ /* 0x004fea000383ffff */
[----:B------:R-:W-:Y:S05]  /*fe80*/  BRA `(.L_x_197) ;  /* 0xfffffff4008c7947 */ /* 0x000fea000383ffff */
.L_x_170:
[----:B-1----:R1:W2:Y:S02]  /*fe90*/  SYNCS.PHASECHK.TRANS64.TRYWAIT P0, [R9+URZ], R4 ;  /* 0x00000004090075a7 */ /* 0x0022a4000800017f */
[----:B--2---:R-:W-:Y:S05]  /*fea0*/  @!P0 NANOSLEEP.SYNCS 0x989680 ;  /* 0x009896800000895d */ /* 0x004fea0003900000 */
[----:B------:R-:W2:Y:S02]  /*feb0*/  @!P0 SYNCS.PHASECHK.TRANS64 P0, [R9+URZ], R4 ;  /* 0x00000004090085a7 */ /* 0x000ea4000800007f */
[----:B--2---:R-:W-:Y:S05]  /*fec0*/  @!P0 BRA `(.L_x_170) ;  /* 0xfffffffc00f08947 */ /* 0x004fea000383ffff */
[----:B------:R-:W-:Y:S05]  /*fed0*/  BRA `(.L_x_198) ;  /* 0xfffffff4009c7947 */ /* 0x000fea000383ffff */
.L_x_171:
[----:B--2---:R2:W3:Y:S02]  /*fee0*/  SYNCS.PHASECHK.TRANS64.TRYWAIT P0, [R6+URZ], R5 ;  /* 0x00000005060075a7 */ /* 0x0044e4000800017f */
[----:B---3--:R-:W-:Y:S05]  /*fef0*/  @!P0 NANOSLEEP.SYNCS 0x989680 ;  /* 0x009896800000895d */ /* 0x008fea0003900000 */
[----:B------:R-:W3:Y:S02]  /*ff00*/  @!P0 SYNCS.PHASECHK.TRANS64 P0, [R6+URZ], R5 ;  /* 0x00000005060085a7 */ /* 0x000ee4000800007f */
[----:B---3--:R-:W-:Y:S05]  /*ff10*/  @!P0 BRA `(.L_x_171) ;  /* 0xfffffffc00f08947 */ /* 0x008fea000383ffff */
[----:B------:R-:W-:Y:S05]  /*ff20*/  BRA `(.L_x_199) ;  /* 0xfffffff400a47947 */ /* 0x000fea000383ffff */
.L_x_200:
[----:B------:R-:W-:-:S00]  /*ff30*/  BRA `(.L_x_200) ;  /* 0xfffffffc00fc7947 */ /* 0x000fc0000383ffff */
[----:B------:R-:W-:-:S00]  /*ff40*/  NOP ;  /* 0x0000000000007918 */ /* 0x000fc00000000000 */
        /* <DEDUP_REMOVED lines=11> */
.L_x_201:


//--------------------- .nv.global.init           --------------------------
	.section	.nv.global.init,"aw",@progbits
.nv.global.init:
	.type		$str$24,@object
	.size		$str$24,($str$25 - $str$24)
$str$24:
        /*0000*/ 	.byte	0x28, 0x61, 0x64, 0x64, 0x72, 0x65, 0x73, 0x73, 0x20, 0x26, 0x20, 0x6d, 0x61, 0x73, 0x6b, 0x29
        /*0010*/ 	.byte	0x20, 0x3d, 0x3d, 0x20, 0x30, 0x00
	.type		$str$25,@object
	.size		$str$25,(__unnamed_1 - $str$25)
$str$25:
        /*0016*/ 	.byte	0x2f, 0x74, 0x6d, 0x70, 0x2f, 0x63, 0x75, 0x74, 0x6c, 0x61, 0x73, 0x73, 0x5f, 0x73, 0x77, 0x65
        /*0026*/ 	.byte	0x65, 0x70, 0x5f, 0x73, 0x72, 0x63, 0x2f, 0x69, 0x6e, 0x63, 0x6c, 0x75, 0x64, 0x65, 0x2f, 0x63
        /*0036*/ 	.byte	0x75, 0x74, 0x65, 0x2f, 0x70, 0x6f, 0x69, 0x6e, 0x74, 0x65, 0x72, 0x5f, 0x66, 0x6c, 0x61, 0x67
        /*0046*/ 	.byte	0x67, 0x65, 0x64, 0x2e, 0x68, 0x70, 0x70, 0x00
	.type		__unnamed_1,@object
	.size		__unnamed_1,(__unnamed_2 - __unnamed_1)
__unnamed_1:
        /*004e*/ 	.byte	0x61, 0x75, 0x74, 0x6f, 0x20, 0x63, 0x75, 0x74, 0x65, 0x3a, 0x3a, 0x61, 0x73, 0x5f, 0x70, 0x6f
        /* <DEDUP_REMOVED lines=27> */
        /*020e*/ 	.byte	0x3a, 0x43, 0x3c, 0x34, 0x30, 0x39, 0x36, 0x3e, 0x3e, 0x3e, 0x3e, 0x3e, 0x5d, 0x00
	.type		__unnamed_2,@object
	.size		__unnamed_2,(.L_1 - __unnamed_2)
__unnamed_2:
        /* <DEDUP_REMOVED lines=29> */
.L_1:


//--------------------- .nv.shared._ZN7cutlass13device_kernelINS_4gemm6kernel13GemmUniversalIN4cute5tupleIJiiiiEEENS1_10collective13CollectiveMmaINS1_37MainloopSm90TmaGmmaWarpSpecializedFP8ILi10ENS5_IJNS4_1CILi1EEESB_SB_EEENS1_35KernelTmaWarpSpecializedCooperativeEEENS5_IJNSA_ILi256EEENSA_ILi64EEESG_EEENS_12float_e4m3_tENS5_IJlSB_lEEESI_SJ_NS4_8TiledMMAINS4_8MMA_AtomIJNS4_4SM904GMMA30MMA_64x64x32_F32E4M3E4M3_SS_TNILNSN_7ScaleInE1ELSP_1EEEEEENS4_6LayoutINS5_IJNSA_ILi2EEESB_SB_EEENS5_IJSB_NSA_ILi0EEESV_EEEEENS5_IJNS4_10UnderscoreESY_SY_EEEEENS4_13SM90_TMA_LOADENS4_14ComposedLayoutINS4_7SwizzleILi2ELi4ELi3EEENS4_18smem_ptr_flag_bitsILi8EEENSS_INS5_IJNSA_ILi8EEESG_EEENS5_IJSG_SB_EEEEEEEvNS4_8identityES11_S1B_vS1C_EENS_8epilogue10collective18CollectiveEpilogueINS1E_22Sm90TmaWarpSpecializedILi4ELi2ELi16ELb0ELb0EEEJSH_NS5_IJNSA_ILi128EEENSA_ILi32EEEEEESI_SJ_SI_SJ_NS1E_6fusion15FusionCallbacksIS1I_NS1M_13LinCombEltActINS1E_6thread4GELUESI_fSI_fLNS_15FloatRoundStyleE2EEESH_S1L_JEEES11_NS12_INS13_ILi1ELi4ELi3EEES16_NSS_INS5_IJS17_S1K_EEENS5_IJS1K_SB_EEEEEEENS4_39AutoVectorizingCopyWithAssumedAlignmentILi128EEENS4_14SM90_TMA_STOREES1Y_S20_NS4_9Copy_AtomIJNS4_17SM90_U32x4_STSM_NENS_6half_tEEEEvEEEvvEEEEvNT_6ParamsE --------------------------
	.section	.nv.shared._ZN7cutlass13device_kernelINS_4gemm6kernel13GemmUniversalIN4cute5tupleIJiiiiEEENS1_10collective13CollectiveMmaINS1_37MainloopSm90TmaGmmaWarpSpecializedFP8ILi10ENS5_IJNS4_1CILi1EEESB_SB_EEENS1_35KernelTmaWarpSpecializedCooperativeEEENS5_IJNSA_ILi256EEENSA_ILi64EEESG_EEENS_12float_e4m3_tENS5_IJlSB_lEEESI_SJ_NS4_8TiledMMAINS4_8MMA_AtomIJNS4_4SM904GMMA30MMA_64x64x32_F32E4M3E4M3_SS_TNILNSN_7ScaleInE1ELSP_1EEEEEENS4_6LayoutINS5_IJNSA_ILi2EEESB_SB_EEENS5_IJSB_NSA_ILi0EEESV_EEEEENS5_IJNS4_10UnderscoreESY_SY_EEEEENS4_13SM90_TMA_LOADENS4_14ComposedLayoutINS4_7SwizzleILi2ELi4ELi3EEENS4_18smem_ptr_flag_bitsILi8EEENSS_INS5_IJNSA_ILi8EEESG_EEENS5_IJSG_SB_EEEEEEEvNS4_8identityES11_S1B_vS1C_EENS_8epilogue10collective18CollectiveEpilogueINS1E_22Sm90TmaWarpSpecializedILi4ELi2ELi16ELb0ELb0EEEJSH_NS5_IJNSA_ILi128EEENSA_ILi32EEEEEESI_SJ_SI_SJ_NS1E_6fusion15FusionCallbacksIS1I_NS1M_13LinCombEltActINS1E_6thread4GELUESI_fSI_fLNS_15FloatRoundStyleE2EEESH_S1L_JEEES11_NS12_INS13_ILi1ELi4ELi3EEES16_NSS_INS5_IJS17_S1K_EEENS5_IJS1K_SB_EEEEEEENS4_39AutoVectorizingCopyWithAssumedAlignmentILi128EEENS4_14SM90_TMA_STOREES1Y_S20_NS4_9Copy_AtomIJNS4_17SM90_U32x4_STSM_NENS_6half_tEEEEvEEEvvEEEEvNT_6ParamsE,"aw",@nobits
	.sectionflags	@""
	.align	16
	.zero		1024


//--------------------- .nv.shared.reserved.0     --------------------------
	.section	.nv.shared.reserved.0,"aw",@nobits
	.weak		__nv_reservedSMEM_offset_0_alias
	.size		__nv_reservedSMEM_offset_0_alias, 0, 0
	.other		__nv_reservedSMEM_offset_0_alias,@"STO_CUDA_RESERVED_SHARED STV_DEFAULT"
__nv_reservedSMEM_offset_0_alias:
	.zero		0


//--------------------- .nv.global                --------------------------
	.section	.nv.global,"aw",@nobits
.nv.global:
	.type		_ZN39_INTERNAL_6ea74208_4_k_cu_0007747a_36334cute1_E,@object
	.size		_ZN39_INTERNAL_6ea74208_4_k_cu_0007747a_36334cute1_E,(_ZN39_INTERNAL_6ea74208_4_k_cu_0007747a_36334cuda3std3__45__cpo6cbeginE - _ZN39_INTERNAL_6ea74208_4_k_cu_0007747a_36334cute1_E)
_ZN39_INTERNAL_6ea74208_4_k_cu_0007747a_36334cute1_E:
	.zero		1
	.type		_ZN39_INTERNAL_6ea74208_4_k_cu_0007747a_36334cuda3std3__45__cpo6cbeginE,@object
	.size		_ZN39_INTERNAL_6ea74208_4_k_cu_0007747a_36334cuda3std3__45__cpo6cbeginE,(_ZN39_INTERNAL_6ea74208_4_k_cu_0007747a_36334cuda3std3__48in_placeE - _ZN39_INTERNAL_6ea74208_4_k_cu_0007747a_36334cuda3std3__45__cpo6cbeginE)
_ZN39_INTERNAL_6ea74208_4_k_cu_0007747a_36334cuda3std3__45__cpo6cbeginE:
	.zero		1
	.type		_ZN39_INTERNAL_6ea74208_4_k_cu_0007747a_36334cuda3std3__48in_placeE,@object
	.size		_ZN39_INTERNAL_6ea74208_4_k_cu_0007747a_36334cuda3std3__48in_placeE,(_ZN39_INTERNAL_6ea74208_4_k_cu_0007747a_36334cuda3std6ranges3__45__cpo9iter_moveE - _ZN39_INTERNAL_6ea74208_4_k_cu_0007747a_36334cuda3std3__48in_placeE)
_ZN39_INTERNAL_6ea74208_4_k_cu_0007747a_36334cuda3std3__48in_placeE:
	.zero		1
	.type		_ZN39_INTERNAL_6ea74208_4_k_cu_0007747a_36334cuda3std6ranges3__45__cpo9iter_moveE,@object
	.size		_ZN39_INTERNAL_6ea74208_4_k_cu_0007747a_36334cuda3std6ranges3__45__cpo9iter_moveE,(_ZN39_INTERNAL_6ea74208_4_k_cu_0007747a_36334cuda3std3__45__cpo5beginE - _ZN39_INTERNAL_6ea74208_4_k_cu_0007747a_36334cuda3std6ranges3__45__cpo9iter_moveE)
_ZN39_INTERNAL_6ea74208_4_k_cu_0007747a_36334cuda3std6ranges3__45__cpo9iter_moveE:
	.zero		1
	.type		_ZN39_INTERNAL_6ea74208_4_k_cu_0007747a_36334cuda3std3__45__cpo5beginE,@object
	.size		_ZN39_INTERNAL_6ea74208_4_k_cu_0007747a_36334cuda3std3__45__cpo5beginE,(_ZN39_INTERNAL_6ea74208_4_k_cu_0007747a_36334cuda3std3__441_GLOBAL__N__6ea74208_4_k_cu_0007747a_36336ignoreE - _ZN39_INTERNAL_6ea74208_4_k_cu_0007747a_36334cuda3std3__45__cpo5beginE)
_ZN39_INTERNAL_6ea74208_4_k_cu_0007747a_36334cuda3std3__45__cpo5beginE:
	.zero		1
	.type		_ZN39_INTERNAL_6ea74208_4_k_cu_0007747a_36334cuda3std3__441_GLOBAL__N__6ea74208_4_k_cu_0007747a_36336ignoreE,@object
	.size		_ZN39_INTERNAL_6ea74208_4_k_cu_0007747a_36334cuda3std3__441_GLOBAL__N__6ea74208_4_k_cu_0007747a_36336ignoreE,(_ZN39_INTERNAL_6ea74208_4_k_cu_0007747a_36334cute7productE - _ZN39_INTERNAL_6ea74208_4_k_cu_0007747a_36334cuda3std3__441_GLOBAL__N__6ea74208_4_k_cu_0007747a_36336ignoreE)
_ZN39_INTERNAL_6ea74208_4_k_cu_0007747a_36334cuda3std3__441_GLOBAL__N__6ea74208_4_k_cu_0007747a_36336ignoreE:
	.zero		1
	.type		_ZN39_INTERNAL_6ea74208_4_k_cu_0007747a_36334cute7productE,@object
	.size		_ZN39_INTERNAL_6ea74208_4_k_cu_0007747a_36334cute7productE,(_ZN39_INTERNAL_6ea74208_4_k_cu_0007747a_36334cuda3std3__45__cpo3endE - _ZN39_INTERNAL_6ea74208_4_k_cu_0007747a_36334cute7productE)
_ZN39_INTERNAL_6ea74208_4_k_cu_0007747a_36334cute7productE:
	.zero		1
	.type		_ZN39_INTERNAL_6ea74208_4_k_cu_0007747a_36334cuda3std3__45__cpo3endE,@object
	.size		_ZN39_INTERNAL_6ea74208_4_k_cu_0007747a_36334cuda3std3__45__cpo3endE,(_ZN39_INTERNAL_6ea74208_4_k_cu_0007747a_36334cuda3std3__419piecewise_constructE - _ZN39_INTERNAL_6ea74208_4_k_cu_0007747a_36334cuda3std3__45__cpo3endE)
_ZN39_INTERNAL_6ea74208_4_k_cu_0007747a_36334cuda3std3__45__cpo3endE:
	.zero		1
	.type		_ZN39_INTERNAL_6ea74208_4_k_cu_0007747a_36334cuda3std3__419piecewise_constructE,@object
	.size		_ZN39_INTERNAL_6ea74208_4_k_cu_0007747a_36334cuda3std3__419piecewise_constructE,(_ZN39_INTERNAL_6ea74208_4_k_cu_0007747a_36334cuda3std3__45__cpo4cendE - _ZN39_INTERNAL_6ea74208_4_k_cu_0007747a_36334cuda3std3__419piecewise_constructE)
_ZN39_INTERNAL_6ea74208_4_k_cu_0007747a_36334cuda3std3__419piecewise_constructE:
	.zero		1
	.type		_ZN39_INTERNAL_6ea74208_4_k_cu_0007747a_36334cuda3std3__45__cpo4cendE,@object
	.size		_ZN39_INTERNAL_6ea74208_4_k_cu_0007747a_36334cuda3std3__45__cpo4cendE,(_ZN39_INTERNAL_6ea74208_4_k_cu_0007747a_36334cuda3std6ranges3__45__cpo4swapE - _ZN39_INTERNAL_6ea74208_4_k_cu_0007747a_36334cuda3std3__45__cpo4cendE)
_ZN39_INTERNAL_6ea74208_4_k_cu_0007747a_36334cuda3std3__45__cpo4cendE:
	.zero		1
	.type		_ZN39_INTERNAL_6ea74208_4_k_cu_0007747a_36334cuda3std6ranges3__45__cpo4swapE,@object
	.size		_ZN39_INTERNAL_6ea74208_4_k_cu_0007747a_36334cuda3std6ranges3__45__cpo4swapE,(.L_9 - _ZN39_INTERNAL_6ea74208_4_k_cu_0007747a_36334cuda3std6ranges3__45__cpo4swapE)
_ZN39_INTERNAL_6ea74208_4_k_cu_0007747a_36334cuda3std6ranges3__45__cpo4swapE:
	.zero		1
.L_9:


//--------------------- .nv.constant0._ZN7cutlass13device_kernelINS_4gemm6kernel13GemmUniversalIN4cute5tupleIJiiiiEEENS1_10collective13CollectiveMmaINS1_37MainloopSm90TmaGmmaWarpSpecializedFP8ILi10ENS5_IJNS4_1CILi1EEESB_SB_EEENS1_35KernelTmaWarpSpecializedCooperativeEEENS5_IJNSA_ILi256EEENSA_ILi64EEESG_EEENS_12float_e4m3_tENS5_IJlSB_lEEESI_SJ_NS4_8TiledMMAINS4_8MMA_AtomIJNS4_4SM904GMMA30MMA_64x64x32_F32E4M3E4M3_SS_TNILNSN_7ScaleInE1ELSP_1EEEEEENS4_6LayoutINS5_IJNSA_ILi2EEESB_SB_EEENS5_IJSB_NSA_ILi0EEESV_EEEEENS5_IJNS4_10UnderscoreESY_SY_EEEEENS4_13SM90_TMA_LOADENS4_14ComposedLayoutINS4_7SwizzleILi2ELi4ELi3EEENS4_18smem_ptr_flag_bitsILi8EEENSS_INS5_IJNSA_ILi8EEESG_EEENS5_IJSG_SB_EEEEEEEvNS4_8identityES11_S1B_vS1C_EENS_8epilogue10collective18CollectiveEpilogueINS1E_22Sm90TmaWarpSpecializedILi4ELi2ELi16ELb0ELb0EEEJSH_NS5_IJNSA_ILi128EEENSA_ILi32EEEEEESI_SJ_SI_SJ_NS1E_6fusion15FusionCallbacksIS1I_NS1M_13LinCombEltActINS1E_6thread4GELUESI_fSI_fLNS_15FloatRoundStyleE2EEESH_S1L_JEEES11_NS12_INS13_ILi1ELi4ELi3EEES16_NSS_INS5_IJS17_S1K_EEENS5_IJS1K_SB_EEEEEEENS4_39AutoVectorizingCopyWithAssumedAlignmentILi128EEENS4_14SM90_TMA_STOREES1Y_S20_NS4_9Copy_AtomIJNS4_17SM90_U32x4_STSM_NENS_6half_tEEEEvEEEvvEEEEvNT_6ParamsE --------------------------
	.section	.nv.constant0._ZN7cutlass13device_kernelINS_4gemm6kernel13GemmUniversalIN4cute5tupleIJiiiiEEENS1_10collective13CollectiveMmaINS1_37MainloopSm90TmaGmmaWarpSpecializedFP8ILi10ENS5_IJNS4_1CILi1EEESB_SB_EEENS1_35KernelTmaWarpSpecializedCooperativeEEENS5_IJNSA_ILi256EEENSA_ILi64EEESG_EEENS_12float_e4m3_tENS5_IJlSB_lEEESI_SJ_NS4_8TiledMMAINS4_8MMA_AtomIJNS4_4SM904GMMA30MMA_64x64x32_F32E4M3E4M3_SS_TNILNSN_7ScaleInE1ELSP_1EEEEEENS4_6LayoutINS5_IJNSA_ILi2EEESB_SB_EEENS5_IJSB_NSA_ILi0EEESV_EEEEENS5_IJNS4_10UnderscoreESY_SY_EEEEENS4_13SM90_TMA_LOADENS4_14ComposedLayoutINS4_7SwizzleILi2ELi4ELi3EEENS4_18smem_ptr_flag_bitsILi8EEENSS_INS5_IJNSA_ILi8EEESG_EEENS5_IJSG_SB_EEEEEEEvNS4_8identityES11_S1B_vS1C_EENS_8epilogue10collective18CollectiveEpilogueINS1E_22Sm90TmaWarpSpecializedILi4ELi2ELi16ELb0ELb0EEEJSH_NS5_IJNSA_ILi128EEENSA_ILi32EEEEEESI_SJ_SI_SJ_NS1E_6fusion15FusionCallbacksIS1I_NS1M_13LinCombEltActINS1E_6thread4GELUESI_fSI_fLNS_15FloatRoundStyleE2EEESH_S1L_JEEES11_NS12_INS13_ILi1ELi4ELi3EEES16_NSS_INS5_IJS17_S1K_EEENS5_IJS1K_SB_EEEEEEENS4_39AutoVectorizingCopyWithAssumedAlignmentILi128EEENS4_14SM90_TMA_STOREES1Y_S20_NS4_9Copy_AtomIJNS4_17SM90_U32x4_STSM_NENS_6half_tEEEEvEEEvvEEEEvNT_6ParamsE,"a",@progbits
	.sectionflags	@""
	.align	4
.nv.constant0._ZN7cutlass13device_kernelINS_4gemm6kernel13GemmUniversalIN4cute5tupleIJiiiiEEENS1_10collective13CollectiveMmaINS1_37MainloopSm90TmaGmmaWarpSpecializedFP8ILi10ENS5_IJNS4_1CILi1EEESB_SB_EEENS1_35KernelTmaWarpSpecializedCooperativeEEENS5_IJNSA_ILi256EEENSA_ILi64EEESG_EEENS_12float_e4m3_tENS5_IJlSB_lEEESI_SJ_NS4_8TiledMMAINS4_8MMA_AtomIJNS4_4SM904GMMA30MMA_64x64x32_F32E4M3E4M3_SS_TNILNSN_7ScaleInE1ELSP_1EEEEEENS4_6LayoutINS5_IJNSA_ILi2EEESB_SB_EEENS5_IJSB_NSA_ILi0EEESV_EEEEENS5_IJNS4_10UnderscoreESY_SY_EEEEENS4_13SM90_TMA_LOADENS4_14ComposedLayoutINS4_7SwizzleILi2ELi4ELi3EEENS4_18smem_ptr_flag_bitsILi8EEENSS_INS5_IJNSA_ILi8EEESG_EEENS5_IJSG_SB_EEEEEEEvNS4_8identityES11_S1B_vS1C_EENS_8epilogue10collective18CollectiveEpilogueINS1E_22Sm90TmaWarpSpecializedILi4ELi2ELi16ELb0ELb0EEEJSH_NS5_IJNSA_ILi128EEENSA_ILi32EEEEEESI_SJ_SI_SJ_NS1E_6fusion15FusionCallbacksIS1I_NS1M_13LinCombEltActINS1E_6thread4GELUESI_fSI_fLNS_15FloatRoundStyleE2EEESH_S1L_JEEES11_NS12_INS13_ILi1ELi4ELi3EEES16_NSS_INS5_IJS17_S1K_EEENS5_IJS1K_SB_EEEEEEENS4_39AutoVectorizingCopyWithAssumedAlignmentILi128EEENS4_14SM90_TMA_STOREES1Y_S20_NS4_9Copy_AtomIJNS4_17SM90_U32x4_STSM_NENS_6half_tEEEEvEEEvvEEEEvNT_6ParamsE:
	.zero		2432


//--------------------- SYMBOLS --------------------------

	.type		.nv.reservedSmem.offset0,@object
	.size		.nv.reservedSmem.offset0,0x4
	.type		__assertfail,@function
